	.target	sm_90a

	.elftype	@"ET_EXEC"


//--------------------- .note.nv.tkinfo           --------------------------
	.section	.note.nv.tkinfo,"",@"SHT_NOTE"
	.sectionflags	@"SHF_NOTE_NV_TKINFO"
	.tkinfo
        /*0018*/ 	.word	0x00000002
        /*0030*/ 	.string	""
        /*0030*/ 	.string	"ptxas"
        /*0030*/ 	.string	"Cuda compilation tools, release 13.0, V13.0.88"
        /*0030*/ 	.string	"Build cuda_13.0.r13.0/compiler.36424714_0"
        /*0030*/ 	.string	"-arch sm_90a -m 64 "



//--------------------- .note.nv.cuinfo           --------------------------
	.section	.note.nv.cuinfo,"",@"SHT_NOTE"
	.sectionflags	@"SHF_NOTE_NV_CUINFO"
        /*0018*/ 	.short	0x0002
        /*001a*/ 	.short	0x005a
        /*001c*/ 	.short	0x0082
	.zero		2


//--------------------- .nv.info                  --------------------------
	.section	.nv.info,"",@"SHT_CUDA_INFO"
	.align	4


	//----- nvinfo : EIATTR_REGCOUNT
	.align		4
        /*0000*/ 	.byte	0x04, 0x2f
        /*0002*/ 	.short	(.L_12 - .L_11)
	.align		4
.L_11:
        /*0004*/ 	.word	index@(_ZN5flash25flash_bwd_dot_do_o_kernelILb1E23Flash_bwd_kernel_traitsILi256ELi64ELi64ELi8ELi4ELi2ELi2ELb0ELb0EN7cutlass10bfloat16_tE19Flash_kernel_traitsILi256ELi64ELi64ELi8ES3_EEEEvNS_16Flash_bwd_paramsE)
        /*0008*/ 	.word	0x00000051


	//----- nvinfo : EIATTR_FRAME_SIZE
	.align		4
.L_12:
        /*000c*/ 	.byte	0x04, 0x11
        /*000e*/ 	.short	(.L_14 - .L_13)
	.align		4
.L_13:
        /*0010*/ 	.word	index@(_ZN5flash25flash_bwd_dot_do_o_kernelILb1E23Flash_bwd_kernel_traitsILi256ELi64ELi64ELi8ELi4ELi2ELi2ELb0ELb0EN7cutlass10bfloat16_tE19Flash_kernel_traitsILi256ELi64ELi64ELi8ES3_EEEEvNS_16Flash_bwd_paramsE)
        /*0014*/ 	.word	0x00000000


	//----- nvinfo : EIATTR_REGCOUNT
	.align		4
.L_14:
        /*0018*/ 	.byte	0x04, 0x2f
        /*001a*/ 	.short	(.L_16 - .L_15)
	.align		4
.L_15:
        /*001c*/ 	.word	index@(_ZN5flash25flash_bwd_dot_do_o_kernelILb0E23Flash_bwd_kernel_traitsILi256ELi64ELi64ELi8ELi4ELi2ELi2ELb0ELb0EN7cutlass10bfloat16_tE19Flash_kernel_traitsILi256ELi64ELi64ELi8ES3_EEEEvNS_16Flash_bwd_paramsE)
        /*0020*/ 	.word	0x00000050


	//----- nvinfo : EIATTR_FRAME_SIZE
	.align		4
.L_16:
        /*0024*/ 	.byte	0x04, 0x11
        /*0026*/ 	.short	(.L_18 - .L_17)
	.align		4
.L_17:
        /*0028*/ 	.word	index@(_ZN5flash25flash_bwd_dot_do_o_kernelILb0E23Flash_bwd_kernel_traitsILi256ELi64ELi64ELi8ELi4ELi2ELi2ELb0ELb0EN7cutlass10bfloat16_tE19Flash_kernel_traitsILi256ELi64ELi64ELi8ES3_EEEEvNS_16Flash_bwd_paramsE)
        /*002c*/ 	.word	0x00000000


	//----- nvinfo : EIATTR_REGCOUNT
	.align		4
.L_18:
        /*0030*/ 	.byte	0x04, 0x2f
        /*0032*/ 	.short	(.L_20 - .L_19)
	.align		4
.L_19:
        /*0034*/ 	.word	index@(_ZN5flash44flash_bwd_dq_dk_dv_loop_seqk_parallel_kernelI23Flash_bwd_kernel_traitsILi256ELi64ELi64ELi8ELi4ELi2ELi2ELb0ELb0EN7cutlass10bfloat16_tE19Flash_kernel_traitsILi256ELi64ELi64ELi8ES3_EELb0ELb1ELb0ELb1ELb0ELb0ELb1EEEvNS_16Flash_bwd_paramsE)
        /*0038*/ 	.word	0x000000ff


	//----- nvinfo : EIATTR_FRAME_SIZE
	.align		4
.L_20:
        /*003c*/ 	.byte	0x04, 0x11
        /*003e*/ 	.short	(.L_22 - .L_21)
	.align		4
.L_21:
        /*0040*/ 	.word	index@(_ZN5flash44flash_bwd_dq_dk_dv_loop_seqk_parallel_kernelI23Flash_bwd_kernel_traitsILi256ELi64ELi64ELi8ELi4ELi2ELi2ELb0ELb0EN7cutlass10bfloat16_tE19Flash_kernel_traitsILi256ELi64ELi64ELi8ES3_EELb0ELb1ELb0ELb1ELb0ELb0ELb1EEEvNS_16Flash_bwd_paramsE)
        /*0044*/ 	.word	0x00000028


	//----- nvinfo : EIATTR_REGCOUNT
	.align		4
.L_22:
        /*0048*/ 	.byte	0x04, 0x2f
        /*004a*/ 	.short	(.L_24 - .L_23)
	.align		4
.L_23:
        /*004c*/ 	.word	index@(_ZN5flash44flash_bwd_dq_dk_dv_loop_seqk_parallel_kernelI23Flash_bwd_kernel_traitsILi256ELi64ELi64ELi8ELi4ELi2ELi2ELb0ELb0EN7cutlass10bfloat16_tE19Flash_kernel_traitsILi256ELi64ELi64ELi8ES3_EELb1ELb1ELb0ELb1ELb0ELb0ELb0EEEvNS_16Flash_bwd_paramsE)
        /*0050*/ 	.word	0x000000ff


	//----- nvinfo : EIATTR_FRAME_SIZE
	.align		4
.L_24:
        /*0054*/ 	.byte	0x04, 0x11
        /*0056*/ 	.short	(.L_26 - .L_25)
	.align		4
.L_25:
        /*0058*/ 	.word	index@(_ZN5flash44flash_bwd_dq_dk_dv_loop_seqk_parallel_kernelI23Flash_bwd_kernel_traitsILi256ELi64ELi64ELi8ELi4ELi2ELi2ELb0ELb0EN7cutlass10bfloat16_tE19Flash_kernel_traitsILi256ELi64ELi64ELi8ES3_EELb1ELb1ELb0ELb1ELb0ELb0ELb0EEEvNS_16Flash_bwd_paramsE)
        /*005c*/ 	.word	0x00000068


	//----- nvinfo : EIATTR_REGCOUNT
	.align		4
.L_26:
        /*0060*/ 	.byte	0x04, 0x2f
        /*0062*/ 	.short	(.L_28 - .L_27)
	.align		4
.L_27:
        /*0064*/ 	.word	index@(_ZN5flash44flash_bwd_dq_dk_dv_loop_seqk_parallel_kernelI23Flash_bwd_kernel_traitsILi256ELi64ELi64ELi8ELi4ELi2ELi2ELb0ELb0EN7cutlass10bfloat16_tE19Flash_kernel_traitsILi256ELi64ELi64ELi8ES3_EELb0ELb1ELb0ELb0ELb0ELb1ELb1EEEvNS_16Flash_bwd_paramsE)
        /*0068*/ 	.word	0x000000ff


	//----- nvinfo : EIATTR_FRAME_SIZE
	.align		4
.L_28:
        /*006c*/ 	.byte	0x04, 0x11
        /*006e*/ 	.short	(.L_30 - .L_29)
	.align		4
.L_29:
        /*0070*/ 	.word	index@(_ZN5flash44flash_bwd_dq_dk_dv_loop_seqk_parallel_kernelI23Flash_bwd_kernel_traitsILi256ELi64ELi64ELi8ELi4ELi2ELi2ELb0ELb0EN7cutlass10bfloat16_tE19Flash_kernel_traitsILi256ELi64ELi64ELi8ES3_EELb0ELb1ELb0ELb0ELb0ELb1ELb1EEEvNS_16Flash_bwd_paramsE)
        /*0074*/ 	.word	0x00000000


	//----- nvinfo : EIATTR_REGCOUNT
	.align		4
.L_30:
        /*0078*/ 	.byte	0x04, 0x2f
        /*007a*/ 	.short	(.L_32 - .L_31)
	.align		4
.L_31:
        /*007c*/ 	.word	index@(_ZN5flash44flash_bwd_dq_dk_dv_loop_seqk_parallel_kernelI23Flash_bwd_kernel_traitsILi256ELi64ELi64ELi8ELi4ELi2ELi2ELb0ELb0EN7cutlass10bfloat16_tE19Flash_kernel_traitsILi256ELi64ELi64ELi8ES3_EELb1ELb1ELb0ELb0ELb0ELb1ELb0EEEvNS_16Flash_bwd_paramsE)
        /*0080*/ 	.word	0x000000ff


	//----- nvinfo : EIATTR_FRAME_SIZE
	.align		4
.L_32:
        /*0084*/ 	.byte	0x04, 0x11
        /*0086*/ 	.short	(.L_34 - .L_33)
	.align		4
.L_33:
        /*0088*/ 	.word	index@(_ZN5flash44flash_bwd_dq_dk_dv_loop_seqk_parallel_kernelI23Flash_bwd_kernel_traitsILi256ELi64ELi64ELi8ELi4ELi2ELi2ELb0ELb0EN7cutlass10bfloat16_tE19Flash_kernel_traitsILi256ELi64ELi64ELi8ES3_EELb1ELb1ELb0ELb0ELb0ELb1ELb0EEEvNS_16Flash_bwd_paramsE)
        /*008c*/ 	.word	0x00000000


	//----- nvinfo : EIATTR_REGCOUNT
	.align		4
.L_34:
        /*0090*/ 	.byte	0x04, 0x2f
        /*0092*/ 	.short	(.L_36 - .L_35)
	.align		4
.L_35:
        /*0094*/ 	.word	index@(_ZN5flash44flash_bwd_dq_dk_dv_loop_seqk_parallel_kernelI23Flash_bwd_kernel_traitsILi256ELi64ELi64ELi8ELi4ELi2ELi2ELb0ELb0EN7cutlass10bfloat16_tE19Flash_kernel_traitsILi256ELi64ELi64ELi8ES3_EELb0ELb1ELb0ELb0ELb0ELb0ELb1EEEvNS_16Flash_bwd_paramsE)
        /*0098*/ 	.word	0x000000ff


	//----- nvinfo : EIATTR_FRAME_SIZE
	.align		4
.L_36:
        /*009c*/ 	.byte	0x04, 0x11
        /*009e*/ 	.short	(.L_38 - .L_37)
	.align		4
.L_37:
        /*00a0*/ 	.word	index@(_ZN5flash44flash_bwd_dq_dk_dv_loop_seqk_parallel_kernelI23Flash_bwd_kernel_traitsILi256ELi64ELi64ELi8ELi4ELi2ELi2ELb0ELb0EN7cutlass10bfloat16_tE19Flash_kernel_traitsILi256ELi64ELi64ELi8ES3_EELb0ELb1ELb0ELb0ELb0ELb0ELb1EEEvNS_16Flash_bwd_paramsE)
        /*00a4*/ 	.word	0x00000078


	//----- nvinfo : EIATTR_REGCOUNT
	.align		4
.L_38:
        /*00a8*/ 	.byte	0x04, 0x2f
        /*00aa*/ 	.short	(.L_40 - .L_39)
	.align		4
.L_39:
        /*00ac*/ 	.word	index@(_ZN5flash44flash_bwd_dq_dk_dv_loop_seqk_parallel_kernelI23Flash_bwd_kernel_traitsILi256ELi64ELi64ELi8ELi4ELi2ELi2ELb0ELb0EN7cutlass10bfloat16_tE19Flash_kernel_traitsILi256ELi64ELi64ELi8ES3_EELb1ELb1ELb0ELb0ELb0ELb0ELb0EEEvNS_16Flash_bwd_paramsE)
        /*00b0*/ 	.word	0x000000ff


	//----- nvinfo : EIATTR_FRAME_SIZE
	.align		4
.L_40:
        /*00b4*/ 	.byte	0x04, 0x11
        /*00b6*/ 	.short	(.L_42 - .L_41)
	.align		4
.L_41:
        /*00b8*/ 	.word	index@(_ZN5flash44flash_bwd_dq_dk_dv_loop_seqk_parallel_kernelI23Flash_bwd_kernel_traitsILi256ELi64ELi64ELi8ELi4ELi2ELi2ELb0ELb0EN7cutlass10bfloat16_tE19Flash_kernel_traitsILi256ELi64ELi64ELi8ES3_EELb1ELb1ELb0ELb0ELb0ELb0ELb0EEEvNS_16Flash_bwd_paramsE)
        /*00bc*/ 	.word	0x00000080


	//----- nvinfo : EIATTR_REGCOUNT
	.align		4
.L_42:
        /*00c0*/ 	.byte	0x04, 0x2f
        /*00c2*/ 	.short	(.L_44 - .L_43)
	.align		4
.L_43:
        /*00c4*/ 	.word	index@(_ZN5flash27flash_bwd_convert_dq_kernelI23Flash_bwd_kernel_traitsILi256ELi64ELi64ELi8ELi4ELi2ELi2ELb0ELb0EN7cutlass10bfloat16_tE19Flash_kernel_traitsILi256ELi64ELi64ELi8ES3_EEEEvNS_16Flash_bwd_paramsEi)
        /*00c8*/ 	.word	0x00000060


	//----- nvinfo : EIATTR_FRAME_SIZE
	.align		4
.L_44:
        /*00cc*/ 	.byte	0x04, 0x11
        /*00ce*/ 	.short	(.L_46 - .L_45)
	.align		4
.L_45:
        /*00d0*/ 	.word	index@(_ZN5flash27flash_bwd_convert_dq_kernelI23Flash_bwd_kernel_traitsILi256ELi64ELi64ELi8ELi4ELi2ELi2ELb0ELb0EN7cutlass10bfloat16_tE19Flash_kernel_traitsILi256ELi64ELi64ELi8ES3_EEEEvNS_16Flash_bwd_paramsEi)
        /*00d4*/ 	.word	0x00000000


	//----- nvinfo : EIATTR_REGCOUNT
	.align		4
.L_46:
        /*00d8*/ 	.byte	0x04, 0x2f
        /*00da*/ 	.short	(.L_48 - .L_47)
	.align		4
.L_47:
        /*00dc*/ 	.word	index@(_ZN5flash25flash_bwd_dot_do_o_kernelILb1E23Flash_bwd_kernel_traitsILi256ELi64ELi64ELi8ELi4ELi2ELi2ELb0ELb1EN7cutlass10bfloat16_tE19Flash_kernel_traitsILi256ELi64ELi64ELi8ES3_EEEEvNS_16Flash_bwd_paramsE)
        /*00e0*/ 	.word	0x00000051


	//----- nvinfo : EIATTR_FRAME_SIZE
	.align		4
.L_48:
        /*00e4*/ 	.byte	0x04, 0x11
        /*00e6*/ 	.short	(.L_50 - .L_49)
	.align		4
.L_49:
        /*00e8*/ 	.word	index@(_ZN5flash25flash_bwd_dot_do_o_kernelILb1E23Flash_bwd_kernel_traitsILi256ELi64ELi64ELi8ELi4ELi2ELi2ELb0ELb1EN7cutlass10bfloat16_tE19Flash_kernel_traitsILi256ELi64ELi64ELi8ES3_EEEEvNS_16Flash_bwd_paramsE)
        /*00ec*/ 	.word	0x00000000


	//----- nvinfo : EIATTR_REGCOUNT
	.align		4
.L_50:
        /*00f0*/ 	.byte	0x04, 0x2f
        /*00f2*/ 	.short	(.L_52 - .L_51)
	.align		4
.L_51:
        /*00f4*/ 	.word	index@(_ZN5flash25flash_bwd_dot_do_o_kernelILb0E23Flash_bwd_kernel_traitsILi256ELi64ELi64ELi8ELi4ELi2ELi2ELb0ELb1EN7cutlass10bfloat16_tE19Flash_kernel_traitsILi256ELi64ELi64ELi8ES3_EEEEvNS_16Flash_bwd_paramsE)
        /*00f8*/ 	.word	0x00000050


	//----- nvinfo : EIATTR_FRAME_SIZE
	.align		4
.L_52:
        /*00fc*/ 	.byte	0x04, 0x11
        /*00fe*/ 	.short	(.L_54 - .L_53)
	.align		4
.L_53:
        /*0100*/ 	.word	index@(_ZN5flash25flash_bwd_dot_do_o_kernelILb0E23Flash_bwd_kernel_traitsILi256ELi64ELi64ELi8ELi4ELi2ELi2ELb0ELb1EN7cutlass10bfloat16_tE19Flash_kernel_traitsILi256ELi64ELi64ELi8ES3_EEEEvNS_16Flash_bwd_paramsE)
        /*0104*/ 	.word	0x00000000


	//----- nvinfo : EIATTR_REGCOUNT
	.align		4
.L_54:
        /*0108*/ 	.byte	0x04, 0x2f
        /*010a*/ 	.short	(.L_56 - .L_55)
	.align		4
.L_55:
        /*010c*/ 	.word	index@(_ZN5flash44flash_bwd_dq_dk_dv_loop_seqk_parallel_kernelI23Flash_bwd_kernel_traitsILi256ELi64ELi64ELi8ELi4ELi2ELi2ELb0ELb1EN7cutlass10bfloat16_tE19Flash_kernel_traitsILi256ELi64ELi64ELi8ES3_EELb0ELb1ELb0ELb1ELb0ELb0ELb1EEEvNS_16Flash_bwd_paramsE)
        /*0110*/ 	.word	0x000000ff


	//----- nvinfo : EIATTR_FRAME_SIZE
	.align		4
.L_56:
        /*0114*/ 	.byte	0x04, 0x11
        /*0116*/ 	.short	(.L_58 - .L_57)
	.align		4
.L_57:
        /*0118*/ 	.word	index@(_ZN5flash44flash_bwd_dq_dk_dv_loop_seqk_parallel_kernelI23Flash_bwd_kernel_traitsILi256ELi64ELi64ELi8ELi4ELi2ELi2ELb0ELb1EN7cutlass10bfloat16_tE19Flash_kernel_traitsILi256ELi64ELi64ELi8ES3_EELb0ELb1ELb0ELb1ELb0ELb0ELb1EEEvNS_16Flash_bwd_paramsE)
        /*011c*/ 	.word	0x00000000


	//----- nvinfo : EIATTR_REGCOUNT
	.align		4
.L_58:
        /*0120*/ 	.byte	0x04, 0x2f
        /*0122*/ 	.short	(.L_60 - .L_59)
	.align		4
.L_59:
        /*0124*/ 	.word	index@(_ZN5flash44flash_bwd_dq_dk_dv_loop_seqk_parallel_kernelI23Flash_bwd_kernel_traitsILi256ELi64ELi64ELi8ELi4ELi2ELi2ELb0ELb1EN7cutlass10bfloat16_tE19Flash_kernel_traitsILi256ELi64ELi64ELi8ES3_EELb1ELb1ELb0ELb1ELb0ELb0ELb0EEEvNS_16Flash_bwd_paramsE)
        /*0128*/ 	.word	0x000000ff


	//----- nvinfo : EIATTR_FRAME_SIZE
	.align		4
.L_60:
        /*012c*/ 	.byte	0x04, 0x11
        /*012e*/ 	.short	(.L_62 - .L_61)
	.align		4
.L_61:
        /*0130*/ 	.word	index@(_ZN5flash44flash_bwd_dq_dk_dv_loop_seqk_parallel_kernelI23Flash_bwd_kernel_traitsILi256ELi64ELi64ELi8ELi4ELi2ELi2ELb0ELb1EN7cutlass10bfloat16_tE19Flash_kernel_traitsILi256ELi64ELi64ELi8ES3_EELb1ELb1ELb0ELb1ELb0ELb0ELb0EEEvNS_16Flash_bwd_paramsE)
        /*0134*/ 	.word	0x00000048


	//----- nvinfo : EIATTR_REGCOUNT
	.align		4
.L_62:
        /*0138*/ 	.byte	0x04, 0x2f
        /*013a*/ 	.short	(.L_64 - .L_63)
	.align		4
.L_63:
        /*013c*/ 	.word	index@(_ZN5flash44flash_bwd_dq_dk_dv_loop_seqk_parallel_kernelI23Flash_bwd_kernel_traitsILi256ELi64ELi64ELi8ELi4ELi2ELi2ELb0ELb1EN7cutlass10bfloat16_tE19Flash_kernel_traitsILi256ELi64ELi64ELi8ES3_EELb0ELb1ELb0ELb0ELb0ELb1ELb1EEEvNS_16Flash_bwd_paramsE)
        /*0140*/ 	.word	0x000000ff


	//----- nvinfo : EIATTR_FRAME_SIZE
	.align		4
.L_64:
        /*0144*/ 	.byte	0x04, 0x11
        /*0146*/ 	.short	(.L_66 - .L_65)
	.align		4
.L_65:
        /*0148*/ 	.word	index@(_ZN5flash44flash_bwd_dq_dk_dv_loop_seqk_parallel_kernelI23Flash_bwd_kernel_traitsILi256ELi64ELi64ELi8ELi4ELi2ELi2ELb0ELb1EN7cutlass10bfloat16_tE19Flash_kernel_traitsILi256ELi64ELi64ELi8ES3_EELb0ELb1ELb0ELb0ELb0ELb1ELb1EEEvNS_16Flash_bwd_paramsE)
        /*014c*/ 	.word	0x00000000


	//----- nvinfo : EIATTR_REGCOUNT
	.align		4
.L_66:
        /*0150*/ 	.byte	0x04, 0x2f
        /*0152*/ 	.short	(.L_68 - .L_67)
	.align		4
.L_67:
        /*0154*/ 	.word	index@(_ZN5flash44flash_bwd_dq_dk_dv_loop_seqk_parallel_kernelI23Flash_bwd_kernel_traitsILi256ELi64ELi64ELi8ELi4ELi2ELi2ELb0ELb1EN7cutlass10bfloat16_tE19Flash_kernel_traitsILi256ELi64ELi64ELi8ES3_EELb1ELb1ELb0ELb0ELb0ELb1ELb0EEEvNS_16Flash_bwd_paramsE)
        /*0158*/ 	.word	0x000000ff


	//----- nvinfo : EIATTR_FRAME_SIZE
	.align		4
.L_68:
        /*015c*/ 	.byte	0x04, 0x11
        /*015e*/ 	.short	(.L_70 - .L_69)
	.align		4
.L_69:
        /*0160*/ 	.word	index@(_ZN5flash44flash_bwd_dq_dk_dv_loop_seqk_parallel_kernelI23Flash_bwd_kernel_traitsILi256ELi64ELi64ELi8ELi4ELi2ELi2ELb0ELb1EN7cutlass10bfloat16_tE19Flash_kernel_traitsILi256ELi64ELi64ELi8ES3_EELb1ELb1ELb0ELb0ELb0ELb1ELb0EEEvNS_16Flash_bwd_paramsE)
        /*0164*/ 	.word	0x00000000


	//----- nvinfo : EIATTR_REGCOUNT
	.align		4
.L_70:
        /*0168*/ 	.byte	0x04, 0x2f
        /*016a*/ 	.short	(.L_72 - .L_71)
	.align		4
.L_71:
        /*016c*/ 	.word	index@(_ZN5flash44flash_bwd_dq_dk_dv_loop_seqk_parallel_kernelI23Flash_bwd_kernel_traitsILi256ELi64ELi64ELi8ELi4ELi2ELi2ELb0ELb1EN7cutlass10bfloat16_tE19Flash_kernel_traitsILi256ELi64ELi64ELi8ES3_EELb0ELb1ELb0ELb0ELb0ELb0ELb1EEEvNS_16Flash_bwd_paramsE)
        /*0170*/ 	.word	0x000000ff


	//----- nvinfo : EIATTR_FRAME_SIZE
	.align		4
.L_72:
        /*0174*/ 	.byte	0x04, 0x11
        /*0176*/ 	.short	(.L_74 - .L_73)
	.align		4
.L_73:
        /*0178*/ 	.word	index@(_ZN5flash44flash_bwd_dq_dk_dv_loop_seqk_parallel_kernelI23Flash_bwd_kernel_traitsILi256ELi64ELi64ELi8ELi4ELi2ELi2ELb0ELb1EN7cutlass10bfloat16_tE19Flash_kernel_traitsILi256ELi64ELi64ELi8ES3_EELb0ELb1ELb0ELb0ELb0ELb0ELb1EEEvNS_16Flash_bwd_paramsE)
        /*017c*/ 	.word	0x00000000


	//----- nvinfo : EIATTR_REGCOUNT
	.align		4
.L_74:
        /*0180*/ 	.byte	0x04, 0x2f
        /*0182*/ 	.short	(.L_76 - .L_75)
	.align		4
.L_75:
        /*0184*/ 	.word	index@(_ZN5flash44flash_bwd_dq_dk_dv_loop_seqk_parallel_kernelI23Flash_bwd_kernel_traitsILi256ELi64ELi64ELi8ELi4ELi2ELi2ELb0ELb1EN7cutlass10bfloat16_tE19Flash_kernel_traitsILi256ELi64ELi64ELi8ES3_EELb1ELb1ELb0ELb0ELb0ELb0ELb0EEEvNS_16Flash_bwd_paramsE)
        /*0188*/ 	.word	0x000000ff


	//----- nvinfo : EIATTR_FRAME_SIZE
	.align		4
.L_76:
        /*018c*/ 	.byte	0x04, 0x11
        /*018e*/ 	.short	(.L_78 - .L_77)
	.align		4
.L_77:
        /*0190*/ 	.word	index@(_ZN5flash44flash_bwd_dq_dk_dv_loop_seqk_parallel_kernelI23Flash_bwd_kernel_traitsILi256ELi64ELi64ELi8ELi4ELi2ELi2ELb0ELb1EN7cutlass10bfloat16_tE19Flash_kernel_traitsILi256ELi64ELi64ELi8ES3_EELb1ELb1ELb0ELb0ELb0ELb0ELb0EEEvNS_16Flash_bwd_paramsE)
        /*0194*/ 	.word	0x00000000


	//----- nvinfo : EIATTR_REGCOUNT
	.align		4
.L_78:
        /*0198*/ 	.byte	0x04, 0x2f
        /*019a*/ 	.short	(.L_80 - .L_79)
	.align		4
.L_79:
        /*019c*/ 	.word	index@(_ZN5flash27flash_bwd_convert_dq_kernelI23Flash_bwd_kernel_traitsILi256ELi64ELi64ELi8ELi4ELi2ELi2ELb0ELb1EN7cutlass10bfloat16_tE19Flash_kernel_traitsILi256ELi64ELi64ELi8ES3_EEEEvNS_16Flash_bwd_paramsEi)
        /*01a0*/ 	.word	0x00000060


	//----- nvinfo : EIATTR_FRAME_SIZE
	.align		4
.L_80:
        /*01a4*/ 	.byte	0x04, 0x11
        /*01a6*/ 	.short	(.L_82 - .L_81)
	.align		4
.L_81:
        /*01a8*/ 	.word	index@(_ZN5flash27flash_bwd_convert_dq_kernelI23Flash_bwd_kernel_traitsILi256ELi64ELi64ELi8ELi4ELi2ELi2ELb0ELb1EN7cutlass10bfloat16_tE19Flash_kernel_traitsILi256ELi64ELi64ELi8ES3_EEEEvNS_16Flash_bwd_paramsEi)
        /*01ac*/ 	.word	0x00000000


	//----- nvinfo : EIATTR_REGCOUNT
	.align		4
.L_82:
        /*01b0*/ 	.byte	0x04, 0x2f
        /*01b2*/ 	.short	(.L_84 - .L_83)
	.align		4
.L_83:
        /*01b4*/ 	.word	index@(_ZN5flash44flash_bwd_dq_dk_dv_loop_seqk_parallel_kernelI23Flash_bwd_kernel_traitsILi256ELi64ELi64ELi8ELi4ELi2ELi2ELb0ELb0EN7cutlass10bfloat16_tE19Flash_kernel_traitsILi256ELi64ELi64ELi8ES3_EELb0ELb1ELb0ELb1ELb0ELb0ELb0EEEvNS_16Flash_bwd_paramsE)
        /*01b8*/ 	.word	0x000000ff


	//----- nvinfo : EIATTR_FRAME_SIZE
	.align		4
.L_84:
        /*01bc*/ 	.byte	0x04, 0x11
        /*01be*/ 	.short	(.L_86 - .L_85)
	.align		4
.L_85:
        /*01c0*/ 	.word	index@(_ZN5flash44flash_bwd_dq_dk_dv_loop_seqk_parallel_kernelI23Flash_bwd_kernel_traitsILi256ELi64ELi64ELi8ELi4ELi2ELi2ELb0ELb0EN7cutlass10bfloat16_tE19Flash_kernel_traitsILi256ELi64ELi64ELi8ES3_EELb0ELb1ELb0ELb1ELb0ELb0ELb0EEEvNS_16Flash_bwd_paramsE)
        /*01c4*/ 	.word	0x00000028


	//----- nvinfo : EIATTR_REGCOUNT
	.align		4
.L_86:
        /*01c8*/ 	.byte	0x04, 0x2f
        /*01ca*/ 	.short	(.L_88 - .L_87)
	.align		4
.L_87:
        /*01cc*/ 	.word	index@(_ZN5flash44flash_bwd_dq_dk_dv_loop_seqk_parallel_kernelI23Flash_bwd_kernel_traitsILi256ELi64ELi64ELi8ELi4ELi2ELi2ELb0ELb0EN7cutlass10bfloat16_tE19Flash_kernel_traitsILi256ELi64ELi64ELi8ES3_EELb0ELb1ELb0ELb0ELb0ELb1ELb0EEEvNS_16Flash_bwd_paramsE)
        /*01d0*/ 	.word	0x000000ff


	//----- nvinfo : EIATTR_FRAME_SIZE
	.align		4
.L_88:
        /*01d4*/ 	.byte	0x04, 0x11
        /*01d6*/ 	.short	(.L_90 - .L_89)
	.align		4
.L_89:
        /*01d8*/ 	.word	index@(_ZN5flash44flash_bwd_dq_dk_dv_loop_seqk_parallel_kernelI23Flash_bwd_kernel_traitsILi256ELi64ELi64ELi8ELi4ELi2ELi2ELb0ELb0EN7cutlass10bfloat16_tE19Flash_kernel_traitsILi256ELi64ELi64ELi8ES3_EELb0ELb1ELb0ELb0ELb0ELb1ELb0EEEvNS_16Flash_bwd_paramsE)
        /*01dc*/ 	.word	0x00000000


	//----- nvinfo : EIATTR_REGCOUNT
	.align		4
.L_90:
        /*01e0*/ 	.byte	0x04, 0x2f
        /*01e2*/ 	.short	(.L_92 - .L_91)
	.align		4
.L_91:
        /*01e4*/ 	.word	index@(_ZN5flash44flash_bwd_dq_dk_dv_loop_seqk_parallel_kernelI23Flash_bwd_kernel_traitsILi256ELi64ELi64ELi8ELi4ELi2ELi2ELb0ELb0EN7cutlass10bfloat16_tE19Flash_kernel_traitsILi256ELi64ELi64ELi8ES3_EELb0ELb1ELb0ELb0ELb0ELb0ELb0EEEvNS_16Flash_bwd_paramsE)
        /*01e8*/ 	.word	0x000000ff


	//----- nvinfo : EIATTR_FRAME_SIZE
	.align		4
.L_92:
        /*01ec*/ 	.byte	0x04, 0x11
        /*01ee*/ 	.short	(.L_94 - .L_93)
	.align		4
.L_93:
        /*01f0*/ 	.word	index@(_ZN5flash44flash_bwd_dq_dk_dv_loop_seqk_parallel_kernelI23Flash_bwd_kernel_traitsILi256ELi64ELi64ELi8ELi4ELi2ELi2ELb0ELb0EN7cutlass10bfloat16_tE19Flash_kernel_traitsILi256ELi64ELi64ELi8ES3_EELb0ELb1ELb0ELb0ELb0ELb0ELb0EEEvNS_16Flash_bwd_paramsE)
        /*01f4*/ 	.word	0x00000078


	//----- nvinfo : EIATTR_REGCOUNT
	.align		4
.L_94:
        /*01f8*/ 	.byte	0x04, 0x2f
        /*01fa*/ 	.short	(.L_96 - .L_95)
	.align		4
.L_95:
        /*01fc*/ 	.word	index@(_ZN5flash44flash_bwd_dq_dk_dv_loop_seqk_parallel_kernelI23Flash_bwd_kernel_traitsILi256ELi64ELi64ELi8ELi4ELi2ELi2ELb0ELb1EN7cutlass10bfloat16_tE19Flash_kernel_traitsILi256ELi64ELi64ELi8ES3_EELb0ELb1ELb0ELb1ELb0ELb0ELb0EEEvNS_16Flash_bwd_paramsE)
        /*0200*/ 	.word	0x000000ff


	//----- nvinfo : EIATTR_FRAME_SIZE
	.align		4
.L_96:
        /*0204*/ 	.byte	0x04, 0x11
        /*0206*/ 	.short	(.L_98 - .L_97)
	.align		4
.L_97:
        /*0208*/ 	.word	index@(_ZN5flash44flash_bwd_dq_dk_dv_loop_seqk_parallel_kernelI23Flash_bwd_kernel_traitsILi256ELi64ELi64ELi8ELi4ELi2ELi2ELb0ELb1EN7cutlass10bfloat16_tE19Flash_kernel_traitsILi256ELi64ELi64ELi8ES3_EELb0ELb1ELb0ELb1ELb0ELb0ELb0EEEvNS_16Flash_bwd_paramsE)
        /*020c*/ 	.word	0x00000008


	//----- nvinfo : EIATTR_REGCOUNT
	.align		4
.L_98:
        /*0210*/ 	.byte	0x04, 0x2f
        /*0212*/ 	.short	(.L_100 - .L_99)
	.align		4
.L_99:
        /*0214*/ 	.word	index@(_ZN5flash44flash_bwd_dq_dk_dv_loop_seqk_parallel_kernelI23Flash_bwd_kernel_traitsILi256ELi64ELi64ELi8ELi4ELi2ELi2ELb0ELb1EN7cutlass10bfloat16_tE19Flash_kernel_traitsILi256ELi64ELi64ELi8ES3_EELb0ELb1ELb0ELb0ELb0ELb1ELb0EEEvNS_16Flash_bwd_paramsE)
        /*0218*/ 	.word	0x000000ff


	//----- nvinfo : EIATTR_FRAME_SIZE
	.align		4
.L_100:
        /*021c*/ 	.byte	0x04, 0x11
        /*021e*/ 	.short	(.L_102 - .L_101)
	.align		4
.L_101:
        /*0220*/ 	.word	index@(_ZN5flash44flash_bwd_dq_dk_dv_loop_seqk_parallel_kernelI23Flash_bwd_kernel_traitsILi256ELi64ELi64ELi8ELi4ELi2ELi2ELb0ELb1EN7cutlass10bfloat16_tE19Flash_kernel_traitsILi256ELi64ELi64ELi8ES3_EELb0ELb1ELb0ELb0ELb0ELb1ELb0EEEvNS_16Flash_bwd_paramsE)
        /*0224*/ 	.word	0x00000000


	//----- nvinfo : EIATTR_REGCOUNT
	.align		4
.L_102:
        /*0228*/ 	.byte	0x04, 0x2f
        /*022a*/ 	.short	(.L_104 - .L_103)
	.align		4
.L_103:
        /*022c*/ 	.word	index@(_ZN5flash44flash_bwd_dq_dk_dv_loop_seqk_parallel_kernelI23Flash_bwd_kernel_traitsILi256ELi64ELi64ELi8ELi4ELi2ELi2ELb0ELb1EN7cutlass10bfloat16_tE19Flash_kernel_traitsILi256ELi64ELi64ELi8ES3_EELb0ELb1ELb0ELb0ELb0ELb0ELb0EEEvNS_16Flash_bwd_paramsE)
        /*0230*/ 	.word	0x000000ff


	//----- nvinfo : EIATTR_FRAME_SIZE
	.align		4
.L_104:
        /*0234*/ 	.byte	0x04, 0x11
        /*0236*/ 	.short	(.L_106 - .L_105)
	.align		4
.L_105:
        /*0238*/ 	.word	index@(_ZN5flash44flash_bwd_dq_dk_dv_loop_seqk_parallel_kernelI23Flash_bwd_kernel_traitsILi256ELi64ELi64ELi8ELi4ELi2ELi2ELb0ELb1EN7cutlass10bfloat16_tE19Flash_kernel_traitsILi256ELi64ELi64ELi8ES3_EELb0ELb1ELb0ELb0ELb0ELb0ELb0EEEvNS_16Flash_bwd_paramsE)
        /*023c*/ 	.word	0x00000000


	//----- nvinfo : EIATTR_REGCOUNT
	.align		4
.L_106:
        /*0240*/ 	.byte	0x04, 0x2f
        /*0242*/ 	.short	(.L_108 - .L_107)
	.align		4
.L_107:
        /*0244*/ 	.word	index@(_ZN5flash25flash_bwd_dot_do_o_kernelILb1E23Flash_bwd_kernel_traitsILi256ELi64ELi32ELi8ELi4ELi1ELi2ELb1ELb1EN7cutlass10bfloat16_tE19Flash_kernel_traitsILi256ELi64ELi32ELi8ES3_EEEEvNS_16Flash_bwd_paramsE)
        /*0248*/ 	.word	0x00000051


	//----- nvinfo : EIATTR_FRAME_SIZE
	.align		4
.L_108:
        /*024c*/ 	.byte	0x04, 0x11
        /*024e*/ 	.short	(.L_110 - .L_109)
	.align		4
.L_109:
        /*0250*/ 	.word	index@(_ZN5flash25flash_bwd_dot_do_o_kernelILb1E23Flash_bwd_kernel_traitsILi256ELi64ELi32ELi8ELi4ELi1ELi2ELb1ELb1EN7cutlass10bfloat16_tE19Flash_kernel_traitsILi256ELi64ELi32ELi8ES3_EEEEvNS_16Flash_bwd_paramsE)
        /*0254*/ 	.word	0x00000000


	//----- nvinfo : EIATTR_REGCOUNT
	.align		4
.L_110:
        /*0258*/ 	.byte	0x04, 0x2f
        /*025a*/ 	.short	(.L_112 - .L_111)
	.align		4
.L_111:
        /*025c*/ 	.word	index@(_ZN5flash25flash_bwd_dot_do_o_kernelILb0E23Flash_bwd_kernel_traitsILi256ELi64ELi32ELi8ELi4ELi1ELi2ELb1ELb1EN7cutlass10bfloat16_tE19Flash_kernel_traitsILi256ELi64ELi32ELi8ES3_EEEEvNS_16Flash_bwd_paramsE)
        /*0260*/ 	.word	0x00000050


	//----- nvinfo : EIATTR_FRAME_SIZE
	.align		4
.L_112:
        /*0264*/ 	.byte	0x04, 0x11
        /*0266*/ 	.short	(.L_114 - .L_113)
	.align		4
.L_113:
        /*0268*/ 	.word	index@(_ZN5flash25flash_bwd_dot_do_o_kernelILb0E23Flash_bwd_kernel_traitsILi256ELi64ELi32ELi8ELi4ELi1ELi2ELb1ELb1EN7cutlass10bfloat16_tE19Flash_kernel_traitsILi256ELi64ELi32ELi8ES3_EEEEvNS_16Flash_bwd_paramsE)
        /*026c*/ 	.word	0x00000000


	//----- nvinfo : EIATTR_REGCOUNT
	.align		4
.L_114:
        /*0270*/ 	.byte	0x04, 0x2f
        /*0272*/ 	.short	(.L_116 - .L_115)
	.align		4
.L_115:
        /*0274*/ 	.word	index@(_ZN5flash44flash_bwd_dq_dk_dv_loop_seqk_parallel_kernelI23Flash_bwd_kernel_traitsILi256ELi64ELi32ELi8ELi4ELi1ELi2ELb1ELb1EN7cutlass10bfloat16_tE19Flash_kernel_traitsILi256ELi64ELi32ELi8ES3_EELb0ELb1ELb0ELb1ELb0ELb0ELb1EEEvNS_16Flash_bwd_paramsE)
        /*0278*/ 	.word	0x000000ff


	//----- nvinfo : EIATTR_FRAME_SIZE
	.align		4
.L_116:
        /*027c*/ 	.byte	0x04, 0x11
        /*027e*/ 	.short	(.L_118 - .L_117)
	.align		4
.L_117:
        /*0280*/ 	.word	index@(_ZN5flash44flash_bwd_dq_dk_dv_loop_seqk_parallel_kernelI23Flash_bwd_kernel_traitsILi256ELi64ELi32ELi8ELi4ELi1ELi2ELb1ELb1EN7cutlass10bfloat16_tE19Flash_kernel_traitsILi256ELi64ELi32ELi8ES3_EELb0ELb1ELb0ELb1ELb0ELb0ELb1EEEvNS_16Flash_bwd_paramsE)
        /*0284*/ 	.word	0x00000030


	//----- nvinfo : EIATTR_REGCOUNT
	.align		4
.L_118:
        /*0288*/ 	.byte	0x04, 0x2f
        /*028a*/ 	.short	(.L_120 - .L_119)
	.align		4
.L_119:
        /*028c*/ 	.word	index@(_ZN5flash44flash_bwd_dq_dk_dv_loop_seqk_parallel_kernelI23Flash_bwd_kernel_traitsILi256ELi64ELi32ELi8ELi4ELi1ELi2ELb1ELb1EN7cutlass10bfloat16_tE19Flash_kernel_traitsILi256ELi64ELi32ELi8ES3_EELb0ELb1ELb0ELb1ELb0ELb0ELb0EEEvNS_16Flash_bwd_paramsE)
        /*0290*/ 	.word	0x000000ff


	//----- nvinfo : EIATTR_FRAME_SIZE
	.align		4
.L_120:
        /*0294*/ 	.byte	0x04, 0x11
        /*0296*/ 	.short	(.L_122 - .L_121)
	.align		4
.L_121:
        /*0298*/ 	.word	index@(_ZN5flash44flash_bwd_dq_dk_dv_loop_seqk_parallel_kernelI23Flash_bwd_kernel_traitsILi256ELi64ELi32ELi8ELi4ELi1ELi2ELb1ELb1EN7cutlass10bfloat16_tE19Flash_kernel_traitsILi256ELi64ELi32ELi8ES3_EELb0ELb1ELb0ELb1ELb0ELb0ELb0EEEvNS_16Flash_bwd_paramsE)
        /*029c*/ 	.word	0x00000030


	//----- nvinfo : EIATTR_REGCOUNT
	.align		4
.L_122:
        /*02a0*/ 	.byte	0x04, 0x2f
        /*02a2*/ 	.short	(.L_124 - .L_123)
	.align		4
.L_123:
        /*02a4*/ 	.word	index@(_ZN5flash44flash_bwd_dq_dk_dv_loop_seqk_parallel_kernelI23Flash_bwd_kernel_traitsILi256ELi64ELi32ELi8ELi4ELi1ELi2ELb1ELb1EN7cutlass10bfloat16_tE19Flash_kernel_traitsILi256ELi64ELi32ELi8ES3_EELb0ELb1ELb0ELb0ELb0ELb1ELb1EEEvNS_16Flash_bwd_paramsE)
        /*02a8*/ 	.word	0x000000ff


	//----- nvinfo : EIATTR_FRAME_SIZE
	.align		4
.L_124:
        /*02ac*/ 	.byte	0x04, 0x11
        /*02ae*/ 	.short	(.L_126 - .L_125)
	.align		4
.L_125:
        /*02b0*/ 	.word	index@(_ZN5flash44flash_bwd_dq_dk_dv_loop_seqk_parallel_kernelI23Flash_bwd_kernel_traitsILi256ELi64ELi32ELi8ELi4ELi1ELi2ELb1ELb1EN7cutlass10bfloat16_tE19Flash_kernel_traitsILi256ELi64ELi32ELi8ES3_EELb0ELb1ELb0ELb0ELb0ELb1ELb1EEEvNS_16Flash_bwd_paramsE)
        /*02b4*/ 	.word	0x00000010


	//----- nvinfo : EIATTR_REGCOUNT
	.align		4
.L_126:
        /*02b8*/ 	.byte	0x04, 0x2f
        /*02ba*/ 	.short	(.L_128 - .L_127)
	.align		4
.L_127:
        /*02bc*/ 	.word	index@(_ZN5flash44flash_bwd_dq_dk_dv_loop_seqk_parallel_kernelI23Flash_bwd_kernel_traitsILi256ELi64ELi32ELi8ELi4ELi1ELi2ELb1ELb1EN7cutlass10bfloat16_tE19Flash_kernel_traitsILi256ELi64ELi32ELi8ES3_EELb0ELb1ELb0ELb0ELb0ELb1ELb0EEEvNS_16Flash_bwd_paramsE)
        /*02c0*/ 	.word	0x000000ff


	//----- nvinfo : EIATTR_FRAME_SIZE
	.align		4
.L_128:
        /*02c4*/ 	.byte	0x04, 0x11
        /*02c6*/ 	.short	(.L_130 - .L_129)
	.align		4
.L_129:
        /*02c8*/ 	.word	index@(_ZN5flash44flash_bwd_dq_dk_dv_loop_seqk_parallel_kernelI23Flash_bwd_kernel_traitsILi256ELi64ELi32ELi8ELi4ELi1ELi2ELb1ELb1EN7cutlass10bfloat16_tE19Flash_kernel_traitsILi256ELi64ELi32ELi8ES3_EELb0ELb1ELb0ELb0ELb0ELb1ELb0EEEvNS_16Flash_bwd_paramsE)
        /*02cc*/ 	.word	0x00000010


	//----- nvinfo : EIATTR_REGCOUNT
	.align		4
.L_130:
        /*02d0*/ 	.byte	0x04, 0x2f
        /*02d2*/ 	.short	(.L_132 - .L_131)
	.align		4
.L_131:
        /*02d4*/ 	.word	index@(_ZN5flash44flash_bwd_dq_dk_dv_loop_seqk_parallel_kernelI23Flash_bwd_kernel_traitsILi256ELi64ELi32ELi8ELi4ELi1ELi2ELb1ELb1EN7cutlass10bfloat16_tE19Flash_kernel_traitsILi256ELi64ELi32ELi8ES3_EELb0ELb1ELb0ELb0ELb0ELb0ELb1EEEvNS_16Flash_bwd_paramsE)
        /*02d8*/ 	.word	0x000000ff


	//----- nvinfo : EIATTR_FRAME_SIZE
	.align		4
.L_132:
        /*02dc*/ 	.byte	0x04, 0x11
        /*02de*/ 	.short	(.L_134 - .L_133)
	.align		4
.L_133:
        /*02e0*/ 	.word	index@(_ZN5flash44flash_bwd_dq_dk_dv_loop_seqk_parallel_kernelI23Flash_bwd_kernel_traitsILi256ELi64ELi32ELi8ELi4ELi1ELi2ELb1ELb1EN7cutlass10bfloat16_tE19Flash_kernel_traitsILi256ELi64ELi32ELi8ES3_EELb0ELb1ELb0ELb0ELb0ELb0ELb1EEEvNS_16Flash_bwd_paramsE)
        /*02e4*/ 	.word	0x00000010


	//----- nvinfo : EIATTR_REGCOUNT
	.align		4
.L_134:
        /*02e8*/ 	.byte	0x04, 0x2f
        /*02ea*/ 	.short	(.L_136 - .L_135)
	.align		4
.L_135:
        /*02ec*/ 	.word	index@(_ZN5flash44flash_bwd_dq_dk_dv_loop_seqk_parallel_kernelI23Flash_bwd_kernel_traitsILi256ELi64ELi32ELi8ELi4ELi1ELi2ELb1ELb1EN7cutlass10bfloat16_tE19Flash_kernel_traitsILi256ELi64ELi32ELi8ES3_EELb0ELb1ELb0ELb0ELb0ELb0ELb0EEEvNS_16Flash_bwd_paramsE)
        /*02f0*/ 	.word	0x000000ff


	//----- nvinfo : EIATTR_FRAME_SIZE
	.align		4
.L_136:
        /*02f4*/ 	.byte	0x04, 0x11
        /*02f6*/ 	.short	(.L_138 - .L_137)
	.align		4
.L_137:
        /*02f8*/ 	.word	index@(_ZN5flash44flash_bwd_dq_dk_dv_loop_seqk_parallel_kernelI23Flash_bwd_kernel_traitsILi256ELi64ELi32ELi8ELi4ELi1ELi2ELb1ELb1EN7cutlass10bfloat16_tE19Flash_kernel_traitsILi256ELi64ELi32ELi8ES3_EELb0ELb1ELb0ELb0ELb0ELb0ELb0EEEvNS_16Flash_bwd_paramsE)
        /*02fc*/ 	.word	0x00000010


	//----- nvinfo : EIATTR_REGCOUNT
	.align		4
.L_138:
        /*0300*/ 	.byte	0x04, 0x2f
        /*0302*/ 	.short	(.L_140 - .L_139)
	.align		4
.L_139:
        /*0304*/ 	.word	index@(_ZN5flash27flash_bwd_convert_dq_kernelI23Flash_bwd_kernel_traitsILi256ELi64ELi32ELi8ELi4ELi1ELi2ELb1ELb1EN7cutlass10bfloat16_tE19Flash_kernel_traitsILi256ELi64ELi32ELi8ES3_EEEEvNS_16Flash_bwd_paramsEi)
        /*0308*/ 	.word	0x00000060


	//----- nvinfo : EIATTR_FRAME_SIZE
	.align		4
.L_140:
        /*030c*/ 	.byte	0x04, 0x11
        /*030e*/ 	.short	(.L_142 - .L_141)
	.align		4
.L_141:
        /*0310*/ 	.word	index@(_ZN5flash27flash_bwd_convert_dq_kernelI23Flash_bwd_kernel_traitsILi256ELi64ELi32ELi8ELi4ELi1ELi2ELb1ELb1EN7cutlass10bfloat16_tE19Flash_kernel_traitsILi256ELi64ELi32ELi8ES3_EEEEvNS_16Flash_bwd_paramsEi)
        /*0314*/ 	.word	0x00000000


	//----- nvinfo : EIATTR_MIN_STACK_SIZE
	.align		4
.L_142:
        /*0318*/ 	.byte	0x04, 0x12
        /*031a*/ 	.short	(.L_144 - .L_143)
	.align		4
.L_143:
        /*031c*/ 	.word	index@(_ZN5flash27flash_bwd_convert_dq_kernelI23Flash_bwd_kernel_traitsILi256ELi64ELi32ELi8ELi4ELi1ELi2ELb1ELb1EN7cutlass10bfloat16_tE19Flash_kernel_traitsILi256ELi64ELi32ELi8ES3_EEEEvNS_16Flash_bwd_paramsEi)
        /*0320*/ 	.word	0x00000000


	//----- nvinfo : EIATTR_MIN_STACK_SIZE
	.align		4
.L_144:
        /*0324*/ 	.byte	0x04, 0x12
        /*0326*/ 	.short	(.L_146 - .L_145)
	.align		4
.L_145:
        /*0328*/ 	.word	index@(_ZN5flash44flash_bwd_dq_dk_dv_loop_seqk_parallel_kernelI23Flash_bwd_kernel_traitsILi256ELi64ELi32ELi8ELi4ELi1ELi2ELb1ELb1EN7cutlass10bfloat16_tE19Flash_kernel_traitsILi256ELi64ELi32ELi8ES3_EELb0ELb1ELb0ELb0ELb0ELb0ELb0EEEvNS_16Flash_bwd_paramsE)
        /*032c*/ 	.word	0x00000010


	//----- nvinfo : EIATTR_MIN_STACK_SIZE
	.align		4
.L_146:
        /*0330*/ 	.byte	0x04, 0x12
        /*0332*/ 	.short	(.L_148 - .L_147)
	.align		4
.L_147:
        /*0334*/ 	.word	index@(_ZN5flash44flash_bwd_dq_dk_dv_loop_seqk_parallel_kernelI23Flash_bwd_kernel_traitsILi256ELi64ELi32ELi8ELi4ELi1ELi2ELb1ELb1EN7cutlass10bfloat16_tE19Flash_kernel_traitsILi256ELi64ELi32ELi8ES3_EELb0ELb1ELb0ELb0ELb0ELb0ELb1EEEvNS_16Flash_bwd_paramsE)
        /*0338*/ 	.word	0x00000010


	//----- nvinfo : EIATTR_MIN_STACK_SIZE
	.align		4
.L_148:
        /*033c*/ 	.byte	0x04, 0x12
        /*033e*/ 	.short	(.L_150 - .L_149)
	.align		4
.L_149:
        /*0340*/ 	.word	index@(_ZN5flash44flash_bwd_dq_dk_dv_loop_seqk_parallel_kernelI23Flash_bwd_kernel_traitsILi256ELi64ELi32ELi8ELi4ELi1ELi2ELb1ELb1EN7cutlass10bfloat16_tE19Flash_kernel_traitsILi256ELi64ELi32ELi8ES3_EELb0ELb1ELb0ELb0ELb0ELb1ELb0EEEvNS_16Flash_bwd_paramsE)
        /*0344*/ 	.word	0x00000010


	//----- nvinfo : EIATTR_MIN_STACK_SIZE
	.align		4
.L_150:
        /*0348*/ 	.byte	0x04, 0x12
        /*034a*/ 	.short	(.L_152 - .L_151)
	.align		4
.L_151:
        /*034c*/ 	.word	index@(_ZN5flash44flash_bwd_dq_dk_dv_loop_seqk_parallel_kernelI23Flash_bwd_kernel_traitsILi256ELi64ELi32ELi8ELi4ELi1ELi2ELb1ELb1EN7cutlass10bfloat16_tE19Flash_kernel_traitsILi256ELi64ELi32ELi8ES3_EELb0ELb1ELb0ELb0ELb0ELb1ELb1EEEvNS_16Flash_bwd_paramsE)
        /*0350*/ 	.word	0x00000010


	//----- nvinfo : EIATTR_MIN_STACK_SIZE
	.align		4
.L_152:
        /*0354*/ 	.byte	0x04, 0x12
        /*0356*/ 	.short	(.L_154 - .L_153)
	.align		4
.L_153:
        /*0358*/ 	.word	index@(_ZN5flash44flash_bwd_dq_dk_dv_loop_seqk_parallel_kernelI23Flash_bwd_kernel_traitsILi256ELi64ELi32ELi8ELi4ELi1ELi2ELb1ELb1EN7cutlass10bfloat16_tE19Flash_kernel_traitsILi256ELi64ELi32ELi8ES3_EELb0ELb1ELb0ELb1ELb0ELb0ELb0EEEvNS_16Flash_bwd_paramsE)
        /*035c*/ 	.word	0x00000030


	//----- nvinfo : EIATTR_MIN_STACK_SIZE
	.align		4
.L_154:
        /*0360*/ 	.byte	0x04, 0x12
        /*0362*/ 	.short	(.L_156 - .L_155)
	.align		4
.L_155:
        /*0364*/ 	.word	index@(_ZN5flash44flash_bwd_dq_dk_dv_loop_seqk_parallel_kernelI23Flash_bwd_kernel_traitsILi256ELi64ELi32ELi8ELi4ELi1ELi2ELb1ELb1EN7cutlass10bfloat16_tE19Flash_kernel_traitsILi256ELi64ELi32ELi8ES3_EELb0ELb1ELb0ELb1ELb0ELb0ELb1EEEvNS_16Flash_bwd_paramsE)
        /*0368*/ 	.word	0x00000030


	//----- nvinfo : EIATTR_MIN_STACK_SIZE
	.align		4
.L_156:
        /*036c*/ 	.byte	0x04, 0x12
        /*036e*/ 	.short	(.L_158 - .L_157)
	.align		4
.L_157:
        /*0370*/ 	.word	index@(_ZN5flash25flash_bwd_dot_do_o_kernelILb0E23Flash_bwd_kernel_traitsILi256ELi64ELi32ELi8ELi4ELi1ELi2ELb1ELb1EN7cutlass10bfloat16_tE19Flash_kernel_traitsILi256ELi64ELi32ELi8ES3_EEEEvNS_16Flash_bwd_paramsE)
        /*0374*/ 	.word	0x00000000


	//----- nvinfo : EIATTR_MIN_STACK_SIZE
	.align		4
.L_158:
        /*0378*/ 	.byte	0x04, 0x12
        /*037a*/ 	.short	(.L_160 - .L_159)
	.align		4
.L_159:
        /*037c*/ 	.word	index@(_ZN5flash25flash_bwd_dot_do_o_kernelILb1E23Flash_bwd_kernel_traitsILi256ELi64ELi32ELi8ELi4ELi1ELi2ELb1ELb1EN7cutlass10bfloat16_tE19Flash_kernel_traitsILi256ELi64ELi32ELi8ES3_EEEEvNS_16Flash_bwd_paramsE)
        /*0380*/ 	.word	0x00000000


	//----- nvinfo : EIATTR_MIN_STACK_SIZE
	.align		4
.L_160:
        /*0384*/ 	.byte	0x04, 0x12
        /*0386*/ 	.short	(.L_162 - .L_161)
	.align		4
.L_161:
        /*0388*/ 	.word	index@(_ZN5flash44flash_bwd_dq_dk_dv_loop_seqk_parallel_kernelI23Flash_bwd_kernel_traitsILi256ELi64ELi64ELi8ELi4ELi2ELi2ELb0ELb1EN7cutlass10bfloat16_tE19Flash_kernel_traitsILi256ELi64ELi64ELi8ES3_EELb0ELb1ELb0ELb0ELb0ELb0ELb0EEEvNS_16Flash_bwd_paramsE)
        /*038c*/ 	.word	0x00000000


	//----- nvinfo : EIATTR_MIN_STACK_SIZE
	.align		4
.L_162:
        /*0390*/ 	.byte	0x04, 0x12
        /*0392*/ 	.short	(.L_164 - .L_163)
	.align		4
.L_163:
        /*0394*/ 	.word	index@(_ZN5flash44flash_bwd_dq_dk_dv_loop_seqk_parallel_kernelI23Flash_bwd_kernel_traitsILi256ELi64ELi64ELi8ELi4ELi2ELi2ELb0ELb1EN7cutlass10bfloat16_tE19Flash_kernel_traitsILi256ELi64ELi64ELi8ES3_EELb0ELb1ELb0ELb0ELb0ELb1ELb0EEEvNS_16Flash_bwd_paramsE)
        /*0398*/ 	.word	0x00000000


	//----- nvinfo : EIATTR_MIN_STACK_SIZE
	.align		4
.L_164:
        /*039c*/ 	.byte	0x04, 0x12
        /*039e*/ 	.short	(.L_166 - .L_165)
	.align		4
.L_165:
        /*03a0*/ 	.word	index@(_ZN5flash44flash_bwd_dq_dk_dv_loop_seqk_parallel_kernelI23Flash_bwd_kernel_traitsILi256ELi64ELi64ELi8ELi4ELi2ELi2ELb0ELb1EN7cutlass10bfloat16_tE19Flash_kernel_traitsILi256ELi64ELi64ELi8ES3_EELb0ELb1ELb0ELb1ELb0ELb0ELb0EEEvNS_16Flash_bwd_paramsE)
        /*03a4*/ 	.word	0x00000008


	//----- nvinfo : EIATTR_MIN_STACK_SIZE
	.align		4
.L_166:
        /*03a8*/ 	.byte	0x04, 0x12
        /*03aa*/ 	.short	(.L_168 - .L_167)
	.align		4
.L_167:
        /*03ac*/ 	.word	index@(_ZN5flash44flash_bwd_dq_dk_dv_loop_seqk_parallel_kernelI23Flash_bwd_kernel_traitsILi256ELi64ELi64ELi8ELi4ELi2ELi2ELb0ELb0EN7cutlass10bfloat16_tE19Flash_kernel_traitsILi256ELi64ELi64ELi8ES3_EELb0ELb1ELb0ELb0ELb0ELb0ELb0EEEvNS_16Flash_bwd_paramsE)
        /*03b0*/ 	.word	0x00000078


	//----- nvinfo : EIATTR_MIN_STACK_SIZE
	.align		4
.L_168:
        /*03b4*/ 	.byte	0x04, 0x12
        /*03b6*/ 	.short	(.L_170 - .L_169)
	.align		4
.L_169:
        /*03b8*/ 	.word	index@(_ZN5flash44flash_bwd_dq_dk_dv_loop_seqk_parallel_kernelI23Flash_bwd_kernel_traitsILi256ELi64ELi64ELi8ELi4ELi2ELi2ELb0ELb0EN7cutlass10bfloat16_tE19Flash_kernel_traitsILi256ELi64ELi64ELi8ES3_EELb0ELb1ELb0ELb0ELb0ELb1ELb0EEEvNS_16Flash_bwd_paramsE)
        /*03bc*/ 	.word	0x00000000


	//----- nvinfo : EIATTR_MIN_STACK_SIZE
	.align		4
.L_170:
        /*03c0*/ 	.byte	0x04, 0x12
        /*03c2*/ 	.short	(.L_172 - .L_171)
	.align		4
.L_171:
        /*03c4*/ 	.word	index@(_ZN5flash44flash_bwd_dq_dk_dv_loop_seqk_parallel_kernelI23Flash_bwd_kernel_traitsILi256ELi64ELi64ELi8ELi4ELi2ELi2ELb0ELb0EN7cutlass10bfloat16_tE19Flash_kernel_traitsILi256ELi64ELi64ELi8ES3_EELb0ELb1ELb0ELb1ELb0ELb0ELb0EEEvNS_16Flash_bwd_paramsE)
        /*03c8*/ 	.word	0x00000028


	//----- nvinfo : EIATTR_MIN_STACK_SIZE
	.align		4
.L_172:
        /*03cc*/ 	.byte	0x04, 0x12
        /*03ce*/ 	.short	(.L_174 - .L_173)
	.align		4
.L_173:
        /*03d0*/ 	.word	index@(_ZN5flash27flash_bwd_convert_dq_kernelI23Flash_bwd_kernel_traitsILi256ELi64ELi64ELi8ELi4ELi2ELi2ELb0ELb1EN7cutlass10bfloat16_tE19Flash_kernel_traitsILi256ELi64ELi64ELi8ES3_EEEEvNS_16Flash_bwd_paramsEi)
        /*03d4*/ 	.word	0x00000000


	//----- nvinfo : EIATTR_MIN_STACK_SIZE
	.align		4
.L_174:
        /*03d8*/ 	.byte	0x04, 0x12
        /*03da*/ 	.short	(.L_176 - .L_175)
	.align		4
.L_175:
        /*03dc*/ 	.word	index@(_ZN5flash44flash_bwd_dq_dk_dv_loop_seqk_parallel_kernelI23Flash_bwd_kernel_traitsILi256ELi64ELi64ELi8ELi4ELi2ELi2ELb0ELb1EN7cutlass10bfloat16_tE19Flash_kernel_traitsILi256ELi64ELi64ELi8ES3_EELb1ELb1ELb0ELb0ELb0ELb0ELb0EEEvNS_16Flash_bwd_paramsE)
        /*03e0*/ 	.word	0x00000000


	//----- nvinfo : EIATTR_MIN_STACK_SIZE
	.align		4
.L_176:
        /*03e4*/ 	.byte	0x04, 0x12
        /*03e6*/ 	.short	(.L_178 - .L_177)
	.align		4
.L_177:
        /*03e8*/ 	.word	index@(_ZN5flash44flash_bwd_dq_dk_dv_loop_seqk_parallel_kernelI23Flash_bwd_kernel_traitsILi256ELi64ELi64ELi8ELi4ELi2ELi2ELb0ELb1EN7cutlass10bfloat16_tE19Flash_kernel_traitsILi256ELi64ELi64ELi8ES3_EELb0ELb1ELb0ELb0ELb0ELb0ELb1EEEvNS_16Flash_bwd_paramsE)
        /*03ec*/ 	.word	0x00000000


	//----- nvinfo : EIATTR_MIN_STACK_SIZE
	.align		4
.L_178:
        /*03f0*/ 	.byte	0x04, 0x12
        /*03f2*/ 	.short	(.L_180 - .L_179)
	.align		4
.L_179:
        /*03f4*/ 	.word	index@(_ZN5flash44flash_bwd_dq_dk_dv_loop_seqk_parallel_kernelI23Flash_bwd_kernel_traitsILi256ELi64ELi64ELi8ELi4ELi2ELi2ELb0ELb1EN7cutlass10bfloat16_tE19Flash_kernel_traitsILi256ELi64ELi64ELi8ES3_EELb1ELb1ELb0ELb0ELb0ELb1ELb0EEEvNS_16Flash_bwd_paramsE)
        /*03f8*/ 	.word	0x00000000


	//----- nvinfo : EIATTR_MIN_STACK_SIZE
	.align		4
.L_180:
        /*03fc*/ 	.byte	0x04, 0x12
        /*03fe*/ 	.short	(.L_182 - .L_181)
	.align		4
.L_181:
        /*0400*/ 	.word	index@(_ZN5flash44flash_bwd_dq_dk_dv_loop_seqk_parallel_kernelI23Flash_bwd_kernel_traitsILi256ELi64ELi64ELi8ELi4ELi2ELi2ELb0ELb1EN7cutlass10bfloat16_tE19Flash_kernel_traitsILi256ELi64ELi64ELi8ES3_EELb0ELb1ELb0ELb0ELb0ELb1ELb1EEEvNS_16Flash_bwd_paramsE)
        /*0404*/ 	.word	0x00000000


	//----- nvinfo : EIATTR_MIN_STACK_SIZE
	.align		4
.L_182:
        /*0408*/ 	.byte	0x04, 0x12
        /*040a*/ 	.short	(.L_184 - .L_183)
	.align		4
.L_183:
        /*040c*/ 	.word	index@(_ZN5flash44flash_bwd_dq_dk_dv_loop_seqk_parallel_kernelI23Flash_bwd_kernel_traitsILi256ELi64ELi64ELi8ELi4ELi2ELi2ELb0ELb1EN7cutlass10bfloat16_tE19Flash_kernel_traitsILi256ELi64ELi64ELi8ES3_EELb1ELb1ELb0ELb1ELb0ELb0ELb0EEEvNS_16Flash_bwd_paramsE)
        /*0410*/ 	.word	0x00000048


	//----- nvinfo : EIATTR_MIN_STACK_SIZE
	.align		4
.L_184:
        /*0414*/ 	.byte	0x04, 0x12
        /*0416*/ 	.short	(.L_186 - .L_185)
	.align		4
.L_185:
        /*0418*/ 	.word	index@(_ZN5flash44flash_bwd_dq_dk_dv_loop_seqk_parallel_kernelI23Flash_bwd_kernel_traitsILi256ELi64ELi64ELi8ELi4ELi2ELi2ELb0ELb1EN7cutlass10bfloat16_tE19Flash_kernel_traitsILi256ELi64ELi64ELi8ES3_EELb0ELb1ELb0ELb1ELb0ELb0ELb1EEEvNS_16Flash_bwd_paramsE)
        /*041c*/ 	.word	0x00000000


	//----- nvinfo : EIATTR_MIN_STACK_SIZE
	.align		4
.L_186:
        /*0420*/ 	.byte	0x04, 0x12
        /*0422*/ 	.short	(.L_188 - .L_187)
	.align		4
.L_187:
        /*0424*/ 	.word	index@(_ZN5flash25flash_bwd_dot_do_o_kernelILb0E23Flash_bwd_kernel_traitsILi256ELi64ELi64ELi8ELi4ELi2ELi2ELb0ELb1EN7cutlass10bfloat16_tE19Flash_kernel_traitsILi256ELi64ELi64ELi8ES3_EEEEvNS_16Flash_bwd_paramsE)
        /*0428*/ 	.word	0x00000000


	//----- nvinfo : EIATTR_MIN_STACK_SIZE
	.align		4
.L_188:
        /*042c*/ 	.byte	0x04, 0x12
        /*042e*/ 	.short	(.L_190 - .L_189)
	.align		4
.L_189:
        /*0430*/ 	.word	index@(_ZN5flash25flash_bwd_dot_do_o_kernelILb1E23Flash_bwd_kernel_traitsILi256ELi64ELi64ELi8ELi4ELi2ELi2ELb0ELb1EN7cutlass10bfloat16_tE19Flash_kernel_traitsILi256ELi64ELi64ELi8ES3_EEEEvNS_16Flash_bwd_paramsE)
        /*0434*/ 	.word	0x00000000


	//----- nvinfo : EIATTR_MIN_STACK_SIZE
	.align		4
.L_190:
        /*0438*/ 	.byte	0x04, 0x12
        /*043a*/ 	.short	(.L_192 - .L_191)
	.align		4
.L_191:
        /*043c*/ 	.word	index@(_ZN5flash27flash_bwd_convert_dq_kernelI23Flash_bwd_kernel_traitsILi256ELi64ELi64ELi8ELi4ELi2ELi2ELb0ELb0EN7cutlass10bfloat16_tE19Flash_kernel_traitsILi256ELi64ELi64ELi8ES3_EEEEvNS_16Flash_bwd_paramsEi)
        /*0440*/ 	.word	0x00000000


	//----- nvinfo : EIATTR_MIN_STACK_SIZE
	.align		4
.L_192:
        /*0444*/ 	.byte	0x04, 0x12
        /*0446*/ 	.short	(.L_194 - .L_193)
	.align		4
.L_193:
        /*0448*/ 	.word	index@(_ZN5flash44flash_bwd_dq_dk_dv_loop_seqk_parallel_kernelI23Flash_bwd_kernel_traitsILi256ELi64ELi64ELi8ELi4ELi2ELi2ELb0ELb0EN7cutlass10bfloat16_tE19Flash_kernel_traitsILi256ELi64ELi64ELi8ES3_EELb1ELb1ELb0ELb0ELb0ELb0ELb0EEEvNS_16Flash_bwd_paramsE)
        /*044c*/ 	.word	0x00000080


	//----- nvinfo : EIATTR_MIN_STACK_SIZE
	.align		4
.L_194:
        /*0450*/ 	.byte	0x04, 0x12
        /*0452*/ 	.short	(.L_196 - .L_195)
	.align		4
.L_195:
        /*0454*/ 	.word	index@(_ZN5flash44flash_bwd_dq_dk_dv_loop_seqk_parallel_kernelI23Flash_bwd_kernel_traitsILi256ELi64ELi64ELi8ELi4ELi2ELi2ELb0ELb0EN7cutlass10bfloat16_tE19Flash_kernel_traitsILi256ELi64ELi64ELi8ES3_EELb0ELb1ELb0ELb0ELb0ELb0ELb1EEEvNS_16Flash_bwd_paramsE)
        /*0458*/ 	.word	0x00000078


	//----- nvinfo : EIATTR_MIN_STACK_SIZE
	.align		4
.L_196:
        /*045c*/ 	.byte	0x04, 0x12
        /*045e*/ 	.short	(.L_198 - .L_197)
	.align		4
.L_197:
        /*0460*/ 	.word	index@(_ZN5flash44flash_bwd_dq_dk_dv_loop_seqk_parallel_kernelI23Flash_bwd_kernel_traitsILi256ELi64ELi64ELi8ELi4ELi2ELi2ELb0ELb0EN7cutlass10bfloat16_tE19Flash_kernel_traitsILi256ELi64ELi64ELi8ES3_EELb1ELb1ELb0ELb0ELb0ELb1ELb0EEEvNS_16Flash_bwd_paramsE)
        /*0464*/ 	.word	0x00000000


	//----- nvinfo : EIATTR_MIN_STACK_SIZE
	.align		4
.L_198:
        /*0468*/ 	.byte	0x04, 0x12
        /*046a*/ 	.short	(.L_200 - .L_199)
	.align		4
.L_199:
        /*046c*/ 	.word	index@(_ZN5flash44flash_bwd_dq_dk_dv_loop_seqk_parallel_kernelI23Flash_bwd_kernel_traitsILi256ELi64ELi64ELi8ELi4ELi2ELi2ELb0ELb0EN7cutlass10bfloat16_tE19Flash_kernel_traitsILi256ELi64ELi64ELi8ES3_EELb0ELb1ELb0ELb0ELb0ELb1ELb1EEEvNS_16Flash_bwd_paramsE)
        /*0470*/ 	.word	0x00000000


	//----- nvinfo : EIATTR_MIN_STACK_SIZE
	.align		4
.L_200:
        /*0474*/ 	.byte	0x04, 0x12
        /*0476*/ 	.short	(.L_202 - .L_201)
	.align		4
.L_201:
        /*0478*/ 	.word	index@(_ZN5flash44flash_bwd_dq_dk_dv_loop_seqk_parallel_kernelI23Flash_bwd_kernel_traitsILi256ELi64ELi64ELi8ELi4ELi2ELi2ELb0ELb0EN7cutlass10bfloat16_tE19Flash_kernel_traitsILi256ELi64ELi64ELi8ES3_EELb1ELb1ELb0ELb1ELb0ELb0ELb0EEEvNS_16Flash_bwd_paramsE)
        /*047c*/ 	.word	0x00000068


	//----- nvinfo : EIATTR_MIN_STACK_SIZE
	.align		4
.L_202:
        /*0480*/ 	.byte	0x04, 0x12
        /*0482*/ 	.short	(.L_204 - .L_203)
	.align		4
.L_203:
        /*0484*/ 	.word	index@(_ZN5flash44flash_bwd_dq_dk_dv_loop_seqk_parallel_kernelI23Flash_bwd_kernel_traitsILi256ELi64ELi64ELi8ELi4ELi2ELi2ELb0ELb0EN7cutlass10bfloat16_tE19Flash_kernel_traitsILi256ELi64ELi64ELi8ES3_EELb0ELb1ELb0ELb1ELb0ELb0ELb1EEEvNS_16Flash_bwd_paramsE)
        /*0488*/ 	.word	0x00000028


	//----- nvinfo : EIATTR_MIN_STACK_SIZE
	.align		4
.L_204:
        /*048c*/ 	.byte	0x04, 0x12
        /*048e*/ 	.short	(.L_206 - .L_205)
	.align		4
.L_205:
        /*0490*/ 	.word	index@(_ZN5flash25flash_bwd_dot_do_o_kernelILb0E23Flash_bwd_kernel_traitsILi256ELi64ELi64ELi8ELi4ELi2ELi2ELb0ELb0EN7cutlass10bfloat16_tE19Flash_kernel_traitsILi256ELi64ELi64ELi8ES3_EEEEvNS_16Flash_bwd_paramsE)
        /*0494*/ 	.word	0x00000000


	//----- nvinfo : EIATTR_MIN_STACK_SIZE
	.align		4
.L_206:
        /*0498*/ 	.byte	0x04, 0x12
        /*049a*/ 	.short	(.L_208 - .L_207)
	.align		4
.L_207:
        /*049c*/ 	.word	index@(_ZN5flash25flash_bwd_dot_do_o_kernelILb1E23Flash_bwd_kernel_traitsILi256ELi64ELi64ELi8ELi4ELi2ELi2ELb0ELb0EN7cutlass10bfloat16_tE19Flash_kernel_traitsILi256ELi64ELi64ELi8ES3_EEEEvNS_16Flash_bwd_paramsE)
        /*04a0*/ 	.word	0x00000000
.L_208:


//--------------------- .nv.compat                --------------------------
	.section	.nv.compat,"",@"SHT_CUDA_COMPAT_INFO"
	.align	4
        /*0000*/ 	.byte	0x02, 0x09, 0x01, 0x00, 0x02, 0x02, 0x01, 0x00, 0x02, 0x05, 0x05, 0x00, 0x03, 0x07, 0x01, 0x01
        /*0010*/ 	.byte	0x02, 0x03, 0x00, 0x00, 0x02, 0x06, 0x01, 0x00, 0x04, 0x0b, 0x08, 0x00, 0x00, 0x00, 0x00, 0x00
        /*0020*/ 	.byte	0x00, 0x00, 0x00, 0x00


//--------------------- .nv.info._ZN5flash27flash_bwd_convert_dq_kernelI23Flash_bwd_kernel_traitsILi256ELi64ELi32ELi8ELi4ELi1ELi2ELb1ELb1EN7cutlass10bfloat16_tE19Flash_kernel_traitsILi256ELi64ELi32ELi8ES3_EEEEvNS_16Flash_bwd_paramsEi --------------------------
	.section	.nv.info._ZN5flash27flash_bwd_convert_dq_kernelI23Flash_bwd_kernel_traitsILi256ELi64ELi32ELi8ELi4ELi1ELi2ELb1ELb1EN7cutlass10bfloat16_tE19Flash_kernel_traitsILi256ELi64ELi32ELi8ES3_EEEEvNS_16Flash_bwd_paramsEi,"",@"SHT_CUDA_INFO"
	.sectionflags	@""
	.align	4


	//----- nvinfo : EIATTR_CUDA_API_VERSION
	.align		4
        /*0000*/ 	.byte	0x04, 0x37
        /*0002*/ 	.short	(.L_210 - .L_209)
.L_209:
        /*0004*/ 	.word	0x00000082


	//----- nvinfo : EIATTR_KPARAM_INFO
	.align		4
.L_210:
        /*0008*/ 	.byte	0x04, 0x17
        /*000a*/ 	.short	(.L_212 - .L_211)
.L_211:
        /*000c*/ 	.word	0x00000000
        /*0010*/ 	.short	0x0001
        /*0012*/ 	.short	0x0280
        /*0014*/ 	.byte	0x00, 0xf0, 0x11, 0x00


	//----- nvinfo : EIATTR_KPARAM_INFO
	.align		4
.L_212:
        /*0018*/ 	.byte	0x04, 0x17
        /*001a*/ 	.short	(.L_214 - .L_213)
.L_213:
        /*001c*/ 	.word	0x00000000
        /*0020*/ 	.short	0x0000
        /*0022*/ 	.short	0x0000
        /*0024*/ 	.byte	0x00, 0xf0, 0x01, 0x0a


	//----- nvinfo : EIATTR_SPARSE_MMA_MASK
	.align		4
.L_214:
        /*0028*/ 	.byte	0x03, 0x50
        /*002a*/ 	.short	0x0000


	//----- nvinfo : EIATTR_MAXREG_COUNT
	.align		4
        /*002c*/ 	.byte	0x03, 0x1b
        /*002e*/ 	.short	0x00ff


	//----- nvinfo : EIATTR_NUM_BARRIERS
	.align		4
        /*0030*/ 	.byte	0x02, 0x4c
        /*0032*/ 	.byte	0x01
	.zero		1


	//----- nvinfo : EIATTR_MERCURY_ISA_VERSION
	.align		4
        /*0034*/ 	.byte	0x03, 0x5f
        /*0036*/ 	.short	0x0101


	//----- nvinfo : EIATTR_EXIT_INSTR_OFFSETS
	.align		4
        /*0038*/ 	.byte	0x04, 0x1c
        /*003a*/ 	.short	(.L_216 - .L_215)


	//   ....[0]....
.L_215:
        /*003c*/ 	.word	0x00000100


	//   ....[1]....
        /*0040*/ 	.word	0x000020f0


	//   ....[2]....
        /*0044*/ 	.word	0x00002230


	//   ....[3]....
        /*0048*/ 	.word	0x00002250


	//----- nvinfo : EIATTR_CRS_STACK_SIZE
	.align		4
.L_216:
        /*004c*/ 	.byte	0x04, 0x1e
        /*004e*/ 	.short	(.L_218 - .L_217)
.L_217:
        /*0050*/ 	.word	0x00000000


	//----- nvinfo : EIATTR_CBANK_PARAM_SIZE
	.align		4
.L_218:
        /*0054*/ 	.byte	0x03, 0x19
        /*0056*/ 	.short	0x0284


	//----- nvinfo : EIATTR_PARAM_CBANK
	.align		4
        /*0058*/ 	.byte	0x04, 0x0a
        /*005a*/ 	.short	(.L_220 - .L_219)
	.align		4
.L_219:
        /*005c*/ 	.word	index@(.nv.constant0._ZN5flash27flash_bwd_convert_dq_kernelI23Flash_bwd_kernel_traitsILi256ELi64ELi32ELi8ELi4ELi1ELi2ELb1ELb1EN7cutlass10bfloat16_tE19Flash_kernel_traitsILi256ELi64ELi32ELi8ES3_EEEEvNS_16Flash_bwd_paramsEi)
        /*0060*/ 	.short	0x0210
        /*0062*/ 	.short	0x0284


	//----- nvinfo : EIATTR_SW_WAR
	.align		4
.L_220:
        /*0064*/ 	.byte	0x04, 0x36
        /*0066*/ 	.short	(.L_222 - .L_221)
.L_221:
        /*0068*/ 	.word	0x00000008
.L_222:


//--------------------- .nv.info._ZN5flash44flash_bwd_dq_dk_dv_loop_seqk_parallel_kernelI23Flash_bwd_kernel_traitsILi256ELi64ELi32ELi8ELi4ELi1ELi2ELb1ELb1EN7cutlass10bfloat16_tE19Flash_kernel_traitsILi256ELi64ELi32ELi8ES3_EELb0ELb1ELb0ELb0ELb0ELb0ELb0EEEvNS_16Flash_bwd_paramsE --------------------------
	.section	.nv.info._ZN5flash44flash_bwd_dq_dk_dv_loop_seqk_parallel_kernelI23Flash_bwd_kernel_traitsILi256ELi64ELi32ELi8ELi4ELi1ELi2ELb1ELb1EN7cutlass10bfloat16_tE19Flash_kernel_traitsILi256ELi64ELi32ELi8ES3_EELb0ELb1ELb0ELb0ELb0ELb0ELb0EEEvNS_16Flash_bwd_paramsE,"",@"SHT_CUDA_INFO"
	.sectionflags	@""
	.align	4


	//----- nvinfo : EIATTR_CUDA_API_VERSION
	.align		4
        /*0000*/ 	.byte	0x04, 0x37
        /*0002*/ 	.short	(.L_224 - .L_223)
.L_223:
        /*0004*/ 	.word	0x00000082


	//----- nvinfo : EIATTR_KPARAM_INFO
	.align		4
.L_224:
        /*0008*/ 	.byte	0x04, 0x17
        /*000a*/ 	.short	(.L_226 - .L_225)
.L_225:
        /*000c*/ 	.word	0x00000000
        /*0010*/ 	.short	0x0000
        /*0012*/ 	.short	0x0000
        /*0014*/ 	.byte	0x00, 0xf0, 0x01, 0x0a


	//----- nvinfo : EIATTR_SPARSE_MMA_MASK
	.align		4
.L_226:
        /*0018*/ 	.byte	0x03, 0x50
        /*001a*/ 	.short	0x0000


	//----- nvinfo : EIATTR_MAXREG_COUNT
	.align		4
        /*001c*/ 	.byte	0x03, 0x1b
        /*001e*/ 	.short	0x00ff


	//----- nvinfo : EIATTR_NUM_BARRIERS
	.align		4
        /*0020*/ 	.byte	0x02, 0x4c
        /*0022*/ 	.byte	0x01
	.zero		1


	//----- nvinfo : EIATTR_ANNOTATIONS
	.align		4
        /*0024*/ 	.byte	0x04, 0x55
        /*0026*/ 	.short	(.L_228 - .L_227)


	//   ....[0]....
.L_227:
        /*0028*/ 	.word	0x00000001
        /*002c*/ 	.byte	0x80, 0x05, 0x00, 0x00, 0x01, 0x00, 0x00, 0x00, 0xc0, 0x09, 0x00, 0x00, 0x01, 0x00, 0x00, 0x00
        /*003c*/ 	.byte	0x80, 0x25, 0x00, 0x00, 0x01, 0x00, 0x00, 0x00, 0xb0, 0x3a, 0x00, 0x00, 0x01, 0x00, 0x00, 0x00
        /*004c*/ 	.byte	0x00, 0x3e, 0x00, 0x00, 0x01, 0x00, 0x00, 0x00, 0x30, 0x3e, 0x00, 0x00


	//----- nvinfo : EIATTR_MERCURY_ISA_VERSION
	.align		4
.L_228:
        /*0058*/ 	.byte	0x03, 0x5f
        /*005a*/ 	.short	0x0101


	//----- nvinfo : EIATTR_EXIT_INSTR_OFFSETS
	.align		4
        /*005c*/ 	.byte	0x04, 0x1c
        /*005e*/ 	.short	(.L_230 - .L_229)


	//   ....[0]....
.L_229:
        /*0060*/ 	.word	0x000000a0


	//   ....[1]....
        /*0064*/ 	.word	0x00007be0


	//----- nvinfo : EIATTR_CRS_STACK_SIZE
	.align		4
.L_230:
        /*0068*/ 	.byte	0x04, 0x1e
        /*006a*/ 	.short	(.L_232 - .L_231)
.L_231:
        /*006c*/ 	.word	0x00000000


	//----- nvinfo : EIATTR_CBANK_PARAM_SIZE
	.align		4
.L_232:
        /*0070*/ 	.byte	0x03, 0x19
        /*0072*/ 	.short	0x0280


	//----- nvinfo : EIATTR_PARAM_CBANK
	.align		4
        /*0074*/ 	.byte	0x04, 0x0a
        /*0076*/ 	.short	(.L_234 - .L_233)
	.align		4
.L_233:
        /*0078*/ 	.word	index@(.nv.constant0._ZN5flash44flash_bwd_dq_dk_dv_loop_seqk_parallel_kernelI23Flash_bwd_kernel_traitsILi256ELi64ELi32ELi8ELi4ELi1ELi2ELb1ELb1EN7cutlass10bfloat16_tE19Flash_kernel_traitsILi256ELi64ELi32ELi8ES3_EELb0ELb1ELb0ELb0ELb0ELb0ELb0EEEvNS_16Flash_bwd_paramsE)
        /*007c*/ 	.short	0x0210
        /*007e*/ 	.short	0x0280


	//----- nvinfo : EIATTR_SW_WAR
	.align		4
.L_234:
        /*0080*/ 	.byte	0x04, 0x36
        /*0082*/ 	.short	(.L_236 - .L_235)
.L_235:
        /*0084*/ 	.word	0x00000008
.L_236:


//--------------------- .nv.info._ZN5flash44flash_bwd_dq_dk_dv_loop_seqk_parallel_kernelI23Flash_bwd_kernel_traitsILi256ELi64ELi32ELi8ELi4ELi1ELi2ELb1ELb1EN7cutlass10bfloat16_tE19Flash_kernel_traitsILi256ELi64ELi32ELi8ES3_EELb0ELb1ELb0ELb0ELb0ELb0ELb1EEEvNS_16Flash_bwd_paramsE --------------------------
	.section	.nv.info._ZN5flash44flash_bwd_dq_dk_dv_loop_seqk_parallel_kernelI23Flash_bwd_kernel_traitsILi256ELi64ELi32ELi8ELi4ELi1ELi2ELb1ELb1EN7cutlass10bfloat16_tE19Flash_kernel_traitsILi256ELi64ELi32ELi8ES3_EELb0ELb1ELb0ELb0ELb0ELb0ELb1EEEvNS_16Flash_bwd_paramsE,"",@"SHT_CUDA_INFO"
	.sectionflags	@""
	.align	4


	//----- nvinfo : EIATTR_CUDA_API_VERSION
	.align		4
        /*0000*/ 	.byte	0x04, 0x37
        /*0002*/ 	.short	(.L_238 - .L_237)
.L_237:
        /*0004*/ 	.word	0x00000082


	//----- nvinfo : EIATTR_KPARAM_INFO
	.align		4
.L_238:
        /*0008*/ 	.byte	0x04, 0x17
        /*000a*/ 	.short	(.L_240 - .L_239)
.L_239:
        /*000c*/ 	.word	0x00000000
        /*0010*/ 	.short	0x0000
        /*0012*/ 	.short	0x0000
        /*0014*/ 	.byte	0x00, 0xf0, 0x01, 0x0a


	//----- nvinfo : EIATTR_SPARSE_MMA_MASK
	.align		4
.L_240:
        /*0018*/ 	.byte	0x03, 0x50
        /*001a*/ 	.short	0x0000


	//----- nvinfo : EIATTR_MAXREG_COUNT
	.align		4
        /*001c*/ 	.byte	0x03, 0x1b
        /*001e*/ 	.short	0x00ff


	//----- nvinfo : EIATTR_NUM_BARRIERS
	.align		4
        /*0020*/ 	.byte	0x02, 0x4c
        /*0022*/ 	.byte	0x01
	.zero		1


	//----- nvinfo : EIATTR_ANNOTATIONS
	.align		4
        /*0024*/ 	.byte	0x04, 0x55
        /*0026*/ 	.short	(.L_242 - .L_241)


	//   ....[0]....
.L_241:
        /*0028*/ 	.word	0x00000001
        /*002c*/ 	.byte	0x80, 0x05, 0x00, 0x00, 0x01, 0x00, 0x00, 0x00, 0xc0, 0x09, 0x00, 0x00, 0x01, 0x00, 0x00, 0x00
        /*003c*/ 	.byte	0x70, 0x25, 0x00, 0x00, 0x01, 0x00, 0x00, 0x00, 0xa0, 0x3a, 0x00, 0x00, 0x01, 0x00, 0x00, 0x00
        /*004c*/ 	.byte	0x00, 0x3e, 0x00, 0x00, 0x01, 0x00, 0x00, 0x00, 0x30, 0x3e, 0x00, 0x00


	//----- nvinfo : EIATTR_MERCURY_ISA_VERSION
	.align		4
.L_242:
        /*0058*/ 	.byte	0x03, 0x5f
        /*005a*/ 	.short	0x0101


	//----- nvinfo : EIATTR_EXIT_INSTR_OFFSETS
	.align		4
        /*005c*/ 	.byte	0x04, 0x1c
        /*005e*/ 	.short	(.L_244 - .L_243)


	//   ....[0]....
.L_243:
        /*0060*/ 	.word	0x000000a0


	//   ....[1]....
        /*0064*/ 	.word	0x00007ee0


	//----- nvinfo : EIATTR_CRS_STACK_SIZE
	.align		4
.L_244:
        /*0068*/ 	.byte	0x04, 0x1e
        /*006a*/ 	.short	(.L_246 - .L_245)
.L_245:
        /*006c*/ 	.word	0x00000000


	//----- nvinfo : EIATTR_CBANK_PARAM_SIZE
	.align		4
.L_246:
        /*0070*/ 	.byte	0x03, 0x19
        /*0072*/ 	.short	0x0280


	//----- nvinfo : EIATTR_PARAM_CBANK
	.align		4
        /*0074*/ 	.byte	0x04, 0x0a
        /*0076*/ 	.short	(.L_248 - .L_247)
	.align		4
.L_247:
        /*0078*/ 	.word	index@(.nv.constant0._ZN5flash44flash_bwd_dq_dk_dv_loop_seqk_parallel_kernelI23Flash_bwd_kernel_traitsILi256ELi64ELi32ELi8ELi4ELi1ELi2ELb1ELb1EN7cutlass10bfloat16_tE19Flash_kernel_traitsILi256ELi64ELi32ELi8ES3_EELb0ELb1ELb0ELb0ELb0ELb0ELb1EEEvNS_16Flash_bwd_paramsE)
        /*007c*/ 	.short	0x0210
        /*007e*/ 	.short	0x0280


	//----- nvinfo : EIATTR_SW_WAR
	.align		4
.L_248:
        /*0080*/ 	.byte	0x04, 0x36
        /*0082*/ 	.short	(.L_250 - .L_249)
.L_249:
        /*0084*/ 	.word	0x00000008
.L_250:


//--------------------- .nv.info._ZN5flash44flash_bwd_dq_dk_dv_loop_seqk_parallel_kernelI23Flash_bwd_kernel_traitsILi256ELi64ELi32ELi8ELi4ELi1ELi2ELb1ELb1EN7cutlass10bfloat16_tE19Flash_kernel_traitsILi256ELi64ELi32ELi8ES3_EELb0ELb1ELb0ELb0ELb0ELb1ELb0EEEvNS_16Flash_bwd_paramsE --------------------------
	.section	.nv.info._ZN5flash44flash_bwd_dq_dk_dv_loop_seqk_parallel_kernelI23Flash_bwd_kernel_traitsILi256ELi64ELi32ELi8ELi4ELi1ELi2ELb1ELb1EN7cutlass10bfloat16_tE19Flash_kernel_traitsILi256ELi64ELi32ELi8ES3_EELb0ELb1ELb0ELb0ELb0ELb1ELb0EEEvNS_16Flash_bwd_paramsE,"",@"SHT_CUDA_INFO"
	.sectionflags	@""
	.align	4


	//----- nvinfo : EIATTR_CUDA_API_VERSION
	.align		4
        /*0000*/ 	.byte	0x04, 0x37
        /*0002*/ 	.short	(.L_252 - .L_251)
.L_251:
        /*0004*/ 	.word	0x00000082


	//----- nvinfo : EIATTR_KPARAM_INFO
	.align		4
.L_252:
        /*0008*/ 	.byte	0x04, 0x17
        /*000a*/ 	.short	(.L_254 - .L_253)
.L_253:
        /*000c*/ 	.word	0x00000000
        /*0010*/ 	.short	0x0000
        /*0012*/ 	.short	0x0000
        /*0014*/ 	.byte	0x00, 0xf0, 0x01, 0x0a


	//----- nvinfo : EIATTR_SPARSE_MMA_MASK
	.align		4
.L_254:
        /*0018*/ 	.byte	0x03, 0x50
        /*001a*/ 	.short	0x0000


	//----- nvinfo : EIATTR_MAXREG_COUNT
	.align		4
        /*001c*/ 	.byte	0x03, 0x1b
        /*001e*/ 	.short	0x00ff


	//----- nvinfo : EIATTR_NUM_BARRIERS
	.align		4
        /*0020*/ 	.byte	0x02, 0x4c
        /*0022*/ 	.byte	0x01
	.zero		1


	//----- nvinfo : EIATTR_ANNOTATIONS
	.align		4
        /*0024*/ 	.byte	0x04, 0x55
        /*0026*/ 	.short	(.L_256 - .L_255)


	//   ....[0]....
.L_255:
        /*0028*/ 	.word	0x00000001
        /*002c*/ 	.byte	0xa0, 0x00, 0x00, 0x00, 0x01, 0x00, 0x00, 0x00, 0xe0, 0x05, 0x00, 0x00, 0x01, 0x00, 0x00, 0x00
        /*003c*/ 	.byte	0x10, 0x09, 0x00, 0x00, 0x01, 0x00, 0x00, 0x00, 0xc0, 0x25, 0x00, 0x00, 0x01, 0x00, 0x00, 0x00
        /*004c*/ 	.byte	0x00, 0x2d, 0x00, 0x00, 0x01, 0x00, 0x00, 0x00, 0xd0, 0x30, 0x00, 0x00, 0x01, 0x00, 0x00, 0x00
        /*005c*/ 	.byte	0x00, 0x31, 0x00, 0x00, 0x01, 0x00, 0x00, 0x00, 0x80, 0x66, 0x00, 0x00


	//----- nvinfo : EIATTR_MERCURY_ISA_VERSION
	.align		4
.L_256:
        /*0068*/ 	.byte	0x03, 0x5f
        /*006a*/ 	.short	0x0101


	//----- nvinfo : EIATTR_EXIT_INSTR_OFFSETS
	.align		4
        /*006c*/ 	.byte	0x04, 0x1c
        /*006e*/ 	.short	(.L_258 - .L_257)


	//   ....[0]....
.L_257:
        /*0070*/ 	.word	0x000000c0


	//   ....[1]....
        /*0074*/ 	.word	0x00006700


	//----- nvinfo : EIATTR_CRS_STACK_SIZE
	.align		4
.L_258:
        /*0078*/ 	.byte	0x04, 0x1e
        /*007a*/ 	.short	(.L_260 - .L_259)
.L_259:
        /*007c*/ 	.word	0x00000000


	//----- nvinfo : EIATTR_CBANK_PARAM_SIZE
	.align		4
.L_260:
        /*0080*/ 	.byte	0x03, 0x19
        /*0082*/ 	.short	0x0280


	//----- nvinfo : EIATTR_PARAM_CBANK
	.align		4
        /*0084*/ 	.byte	0x04, 0x0a
        /*0086*/ 	.short	(.L_262 - .L_261)
	.align		4
.L_261:
        /*0088*/ 	.word	index@(.nv.constant0._ZN5flash44flash_bwd_dq_dk_dv_loop_seqk_parallel_kernelI23Flash_bwd_kernel_traitsILi256ELi64ELi32ELi8ELi4ELi1ELi2ELb1ELb1EN7cutlass10bfloat16_tE19Flash_kernel_traitsILi256ELi64ELi32ELi8ES3_EELb0ELb1ELb0ELb0ELb0ELb1ELb0EEEvNS_16Flash_bwd_paramsE)
        /*008c*/ 	.short	0x0210
        /*008e*/ 	.short	0x0280


	//----- nvinfo : EIATTR_SW_WAR
	.align		4
.L_262:
        /*0090*/ 	.byte	0x04, 0x36
        /*0092*/ 	.short	(.L_264 - .L_263)
.L_263:
        /*0094*/ 	.word	0x00000008
.L_264:


//--------------------- .nv.info._ZN5flash44flash_bwd_dq_dk_dv_loop_seqk_parallel_kernelI23Flash_bwd_kernel_traitsILi256ELi64ELi32ELi8ELi4ELi1ELi2ELb1ELb1EN7cutlass10bfloat16_tE19Flash_kernel_traitsILi256ELi64ELi32ELi8ES3_EELb0ELb1ELb0ELb0ELb0ELb1ELb1EEEvNS_16Flash_bwd_paramsE --------------------------
	.section	.nv.info._ZN5flash44flash_bwd_dq_dk_dv_loop_seqk_parallel_kernelI23Flash_bwd_kernel_traitsILi256ELi64ELi32ELi8ELi4ELi1ELi2ELb1ELb1EN7cutlass10bfloat16_tE19Flash_kernel_traitsILi256ELi64ELi32ELi8ES3_EELb0ELb1ELb0ELb0ELb0ELb1ELb1EEEvNS_16Flash_bwd_paramsE,"",@"SHT_CUDA_INFO"
	.sectionflags	@""
	.align	4


	//----- nvinfo : EIATTR_CUDA_API_VERSION
	.align		4
        /*0000*/ 	.byte	0x04, 0x37
        /*0002*/ 	.short	(.L_266 - .L_265)
.L_265:
        /*0004*/ 	.word	0x00000082


	//----- nvinfo : EIATTR_KPARAM_INFO
	.align		4
.L_266:
        /*0008*/ 	.byte	0x04, 0x17
        /*000a*/ 	.short	(.L_268 - .L_267)
.L_267:
        /*000c*/ 	.word	0x00000000
        /*0010*/ 	.short	0x0000
        /*0012*/ 	.short	0x0000
        /*0014*/ 	.byte	0x00, 0xf0, 0x01, 0x0a


	//----- nvinfo : EIATTR_SPARSE_MMA_MASK
	.align		4
.L_268:
        /*0018*/ 	.byte	0x03, 0x50
        /*001a*/ 	.short	0x0000


	//----- nvinfo : EIATTR_MAXREG_COUNT
	.align		4
        /*001c*/ 	.byte	0x03, 0x1b
        /*001e*/ 	.short	0x00ff


	//----- nvinfo : EIATTR_NUM_BARRIERS
	.align		4
        /*0020*/ 	.byte	0x02, 0x4c
        /*0022*/ 	.byte	0x01
	.zero		1


	//----- nvinfo : EIATTR_ANNOTATIONS
	.align		4
        /*0024*/ 	.byte	0x04, 0x55
        /*0026*/ 	.short	(.L_270 - .L_269)


	//   ....[0]....
.L_269:
        /*0028*/ 	.word	0x00000001
        /*002c*/ 	.byte	0xa0, 0x00, 0x00, 0x00, 0x01, 0x00, 0x00, 0x00, 0xe0, 0x05, 0x00, 0x00, 0x01, 0x00, 0x00, 0x00
        /*003c*/ 	.byte	0x10, 0x09, 0x00, 0x00, 0x01, 0x00, 0x00, 0x00, 0xc0, 0x25, 0x00, 0x00, 0x01, 0x00, 0x00, 0x00
        /*004c*/ 	.byte	0x00, 0x2d, 0x00, 0x00, 0x01, 0x00, 0x00, 0x00, 0xe0, 0x30, 0x00, 0x00, 0x01, 0x00, 0x00, 0x00
        /*005c*/ 	.byte	0x10, 0x31, 0x00, 0x00, 0x01, 0x00, 0x00, 0x00, 0xa0, 0x69, 0x00, 0x00


	//----- nvinfo : EIATTR_MERCURY_ISA_VERSION
	.align		4
.L_270:
        /*0068*/ 	.byte	0x03, 0x5f
        /*006a*/ 	.short	0x0101


	//----- nvinfo : EIATTR_EXIT_INSTR_OFFSETS
	.align		4
        /*006c*/ 	.byte	0x04, 0x1c
        /*006e*/ 	.short	(.L_272 - .L_271)


	//   ....[0]....
.L_271:
        /*0070*/ 	.word	0x000000c0


	//   ....[1]....
        /*0074*/ 	.word	0x00006a20


	//----- nvinfo : EIATTR_CRS_STACK_SIZE
	.align		4
.L_272:
        /*0078*/ 	.byte	0x04, 0x1e
        /*007a*/ 	.short	(.L_274 - .L_273)
.L_273:
        /*007c*/ 	.word	0x00000000


	//----- nvinfo : EIATTR_CBANK_PARAM_SIZE
	.align		4
.L_274:
        /*0080*/ 	.byte	0x03, 0x19
        /*0082*/ 	.short	0x0280


	//----- nvinfo : EIATTR_PARAM_CBANK
	.align		4
        /*0084*/ 	.byte	0x04, 0x0a
        /*0086*/ 	.short	(.L_276 - .L_275)
	.align		4
.L_275:
        /*0088*/ 	.word	index@(.nv.constant0._ZN5flash44flash_bwd_dq_dk_dv_loop_seqk_parallel_kernelI23Flash_bwd_kernel_traitsILi256ELi64ELi32ELi8ELi4ELi1ELi2ELb1ELb1EN7cutlass10bfloat16_tE19Flash_kernel_traitsILi256ELi64ELi32ELi8ES3_EELb0ELb1ELb0ELb0ELb0ELb1ELb1EEEvNS_16Flash_bwd_paramsE)
        /*008c*/ 	.short	0x0210
        /*008e*/ 	.short	0x0280


	//----- nvinfo : EIATTR_SW_WAR
	.align		4
.L_276:
        /*0090*/ 	.byte	0x04, 0x36
        /*0092*/ 	.short	(.L_278 - .L_277)
.L_277:
        /*0094*/ 	.word	0x00000008
.L_278:


//--------------------- .nv.info._ZN5flash44flash_bwd_dq_dk_dv_loop_seqk_parallel_kernelI23Flash_bwd_kernel_traitsILi256ELi64ELi32ELi8ELi4ELi1ELi2ELb1ELb1EN7cutlass10bfloat16_tE19Flash_kernel_traitsILi256ELi64ELi32ELi8ES3_EELb0ELb1ELb0ELb1ELb0ELb0ELb0EEEvNS_16Flash_bwd_paramsE --------------------------
	.section	.nv.info._ZN5flash44flash_bwd_dq_dk_dv_loop_seqk_parallel_kernelI23Flash_bwd_kernel_traitsILi256ELi64ELi32ELi8ELi4ELi1ELi2ELb1ELb1EN7cutlass10bfloat16_tE19Flash_kernel_traitsILi256ELi64ELi32ELi8ES3_EELb0ELb1ELb0ELb1ELb0ELb0ELb0EEEvNS_16Flash_bwd_paramsE,"",@"SHT_CUDA_INFO"
	.sectionflags	@""
	.align	4


	//----- nvinfo : EIATTR_CUDA_API_VERSION
	.align		4
        /*0000*/ 	.byte	0x04, 0x37
        /*0002*/ 	.short	(.L_280 - .L_279)
.L_279:
        /*0004*/ 	.word	0x00000082


	//----- nvinfo : EIATTR_KPARAM_INFO
	.align		4
.L_280:
        /*0008*/ 	.byte	0x04, 0x17
        /*000a*/ 	.short	(.L_282 - .L_281)
.L_281:
        /*000c*/ 	.word	0x00000000
        /*0010*/ 	.short	0x0000
        /*0012*/ 	.short	0x0000
        /*0014*/ 	.byte	0x00, 0xf0, 0x01, 0x0a


	//----- nvinfo : EIATTR_SPARSE_MMA_MASK
	.align		4
.L_282:
        /*0018*/ 	.byte	0x03, 0x50
        /*001a*/ 	.short	0x0000


	//----- nvinfo : EIATTR_MAXREG_COUNT
	.align		4
        /*001c*/ 	.byte	0x03, 0x1b
        /*001e*/ 	.short	0x00ff


	//----- nvinfo : EIATTR_NUM_BARRIERS
	.align		4
        /*0020*/ 	.byte	0x02, 0x4c
        /*0022*/ 	.byte	0x01
	.zero		1


	//----- nvinfo : EIATTR_ANNOTATIONS
	.align		4
        /*0024*/ 	.byte	0x04, 0x55
        /*0026*/ 	.short	(.L_284 - .L_283)


	//   ....[0]....
.L_283:
        /*0028*/ 	.word	0x00000001
        /*002c*/ 	.byte	0x70, 0x04, 0x00, 0x00, 0x01, 0x00, 0x00, 0x00, 0x60, 0x05, 0x00, 0x00, 0x01, 0x00, 0x00, 0x00
        /* <DEDUP_REMOVED lines=11> */
        /*00ec*/ 	.byte	0xf0, 0x58, 0x00, 0x00, 0x01, 0x00, 0x00, 0x00, 0x00, 0x59, 0x00, 0x00


	//----- nvinfo : EIATTR_MERCURY_ISA_VERSION
	.align		4
.L_284:
        /*00f8*/ 	.byte	0x03, 0x5f
        /*00fa*/ 	.short	0x0101


	//----- nvinfo : EIATTR_EXIT_INSTR_OFFSETS
	.align		4
        /*00fc*/ 	.byte	0x04, 0x1c
        /*00fe*/ 	.short	(.L_286 - .L_285)


	//   ....[0]....
.L_285:
        /*0100*/ 	.word	0x000000a0


	//   ....[1]....
        /*0104*/ 	.word	0x00007f40


	//----- nvinfo : EIATTR_CRS_STACK_SIZE
	.align		4
.L_286:
        /*0108*/ 	.byte	0x04, 0x1e
        /*010a*/ 	.short	(.L_288 - .L_287)
.L_287:
        /*010c*/ 	.word	0x00000000


	//----- nvinfo : EIATTR_CBANK_PARAM_SIZE
	.align		4
.L_288:
        /*0110*/ 	.byte	0x03, 0x19
        /*0112*/ 	.short	0x0280


	//----- nvinfo : EIATTR_PARAM_CBANK
	.align		4
        /*0114*/ 	.byte	0x04, 0x0a
        /*0116*/ 	.short	(.L_290 - .L_289)
	.align		4
.L_289:
        /*0118*/ 	.word	index@(.nv.constant0._ZN5flash44flash_bwd_dq_dk_dv_loop_seqk_parallel_kernelI23Flash_bwd_kernel_traitsILi256ELi64ELi32ELi8ELi4ELi1ELi2ELb1ELb1EN7cutlass10bfloat16_tE19Flash_kernel_traitsILi256ELi64ELi32ELi8ES3_EELb0ELb1ELb0ELb1ELb0ELb0ELb0EEEvNS_16Flash_bwd_paramsE)
        /*011c*/ 	.short	0x0210
        /*011e*/ 	.short	0x0280


	//----- nvinfo : EIATTR_SW_WAR
	.align		4
.L_290:
        /*0120*/ 	.byte	0x04, 0x36
        /*0122*/ 	.short	(.L_292 - .L_291)
.L_291:
        /*0124*/ 	.word	0x00000008
.L_292:


//--------------------- .nv.info._ZN5flash44flash_bwd_dq_dk_dv_loop_seqk_parallel_kernelI23Flash_bwd_kernel_traitsILi256ELi64ELi32ELi8ELi4ELi1ELi2ELb1ELb1EN7cutlass10bfloat16_tE19Flash_kernel_traitsILi256ELi64ELi32ELi8ES3_EELb0ELb1ELb0ELb1ELb0ELb0ELb1EEEvNS_16Flash_bwd_paramsE --------------------------
	.section	.nv.info._ZN5flash44flash_bwd_dq_dk_dv_loop_seqk_parallel_kernelI23Flash_bwd_kernel_traitsILi256ELi64ELi32ELi8ELi4ELi1ELi2ELb1ELb1EN7cutlass10bfloat16_tE19Flash_kernel_traitsILi256ELi64ELi32ELi8ES3_EELb0ELb1ELb0ELb1ELb0ELb0ELb1EEEvNS_16Flash_bwd_paramsE,"",@"SHT_CUDA_INFO"
	.sectionflags	@""
	.align	4


	//----- nvinfo : EIATTR_CUDA_API_VERSION
	.align		4
        /*0000*/ 	.byte	0x04, 0x37
        /*0002*/ 	.short	(.L_294 - .L_293)
.L_293:
        /*0004*/ 	.word	0x00000082


	//----- nvinfo : EIATTR_KPARAM_INFO
	.align		4
.L_294:
        /*0008*/ 	.byte	0x04, 0x17
        /*000a*/ 	.short	(.L_296 - .L_295)
.L_295:
        /*000c*/ 	.word	0x00000000
        /*0010*/ 	.short	0x0000
        /*0012*/ 	.short	0x0000
        /*0014*/ 	.byte	0x00, 0xf0, 0x01, 0x0a


	//----- nvinfo : EIATTR_SPARSE_MMA_MASK
	.align		4
.L_296:
        /*0018*/ 	.byte	0x03, 0x50
        /*001a*/ 	.short	0x0000


	//----- nvinfo : EIATTR_MAXREG_COUNT
	.align		4
        /*001c*/ 	.byte	0x03, 0x1b
        /*001e*/ 	.short	0x00ff


	//----- nvinfo : EIATTR_NUM_BARRIERS
	.align		4
        /*0020*/ 	.byte	0x02, 0x4c
        /*0022*/ 	.byte	0x01
	.zero		1


	//----- nvinfo : EIATTR_ANNOTATIONS
	.align		4
        /*0024*/ 	.byte	0x04, 0x55
        /*0026*/ 	.short	(.L_298 - .L_297)


	//   ....[0]....
.L_297:
        /* <DEDUP_REMOVED lines=14> */


	//----- nvinfo : EIATTR_MERCURY_ISA_VERSION
	.align		4
.L_298:
        /*00f8*/ 	.byte	0x03, 0x5f
        /*00fa*/ 	.short	0x0101


	//----- nvinfo : EIATTR_EXIT_INSTR_OFFSETS
	.align		4
        /*00fc*/ 	.byte	0x04, 0x1c
        /*00fe*/ 	.short	(.L_300 - .L_299)


	//   ....[0]....
.L_299:
        /*0100*/ 	.word	0x000000c0


	//   ....[1]....
        /*0104*/ 	.word	0x00008260


	//----- nvinfo : EIATTR_CRS_STACK_SIZE
	.align		4
.L_300:
        /*0108*/ 	.byte	0x04, 0x1e
        /*010a*/ 	.short	(.L_302 - .L_301)
.L_301:
        /*010c*/ 	.word	0x00000000


	//----- nvinfo : EIATTR_CBANK_PARAM_SIZE
	.align		4
.L_302:
        /*0110*/ 	.byte	0x03, 0x19
        /*0112*/ 	.short	0x0280


	//----- nvinfo : EIATTR_PARAM_CBANK
	.align		4
        /*0114*/ 	.byte	0x04, 0x0a
        /*0116*/ 	.short	(.L_304 - .L_303)
	.align		4
.L_303:
        /*0118*/ 	.word	index@(.nv.constant0._ZN5flash44flash_bwd_dq_dk_dv_loop_seqk_parallel_kernelI23Flash_bwd_kernel_traitsILi256ELi64ELi32ELi8ELi4ELi1ELi2ELb1ELb1EN7cutlass10bfloat16_tE19Flash_kernel_traitsILi256ELi64ELi32ELi8ES3_EELb0ELb1ELb0ELb1ELb0ELb0ELb1EEEvNS_16Flash_bwd_paramsE)
        /*011c*/ 	.short	0x0210
        /*011e*/ 	.short	0x0280


	//----- nvinfo : EIATTR_SW_WAR
	.align		4
.L_304:
        /*0120*/ 	.byte	0x04, 0x36
        /*0122*/ 	.short	(.L_306 - .L_305)
.L_305:
        /*0124*/ 	.word	0x00000008
.L_306:


//--------------------- .nv.info._ZN5flash25flash_bwd_dot_do_o_kernelILb0E23Flash_bwd_kernel_traitsILi256ELi64ELi32ELi8ELi4ELi1ELi2ELb1ELb1EN7cutlass10bfloat16_tE19Flash_kernel_traitsILi256ELi64ELi32ELi8ES3_EEEEvNS_16Flash_bwd_paramsE --------------------------
	.section	.nv.info._ZN5flash25flash_bwd_dot_do_o_kernelILb0E23Flash_bwd_kernel_traitsILi256ELi64ELi32ELi8ELi4ELi1ELi2ELb1ELb1EN7cutlass10bfloat16_tE19Flash_kernel_traitsILi256ELi64ELi32ELi8ES3_EEEEvNS_16Flash_bwd_paramsE,"",@"SHT_CUDA_INFO"
	.sectionflags	@""
	.align	4


	//----- nvinfo : EIATTR_CUDA_API_VERSION
	.align		4
        /*0000*/ 	.byte	0x04, 0x37
        /*0002*/ 	.short	(.L_308 - .L_307)
.L_307:
        /*0004*/ 	.word	0x00000082


	//----- nvinfo : EIATTR_KPARAM_INFO
	.align		4
.L_308:
        /*0008*/ 	.byte	0x04, 0x17
        /*000a*/ 	.short	(.L_310 - .L_309)
.L_309:
        /*000c*/ 	.word	0x00000000
        /*0010*/ 	.short	0x0000
        /*0012*/ 	.short	0x0000
        /*0014*/ 	.byte	0x00, 0xf0, 0x01, 0x0a


	//----- nvinfo : EIATTR_SPARSE_MMA_MASK
	.align		4
.L_310:
        /*0018*/ 	.byte	0x03, 0x50
        /*001a*/ 	.short	0x0000


	//----- nvinfo : EIATTR_MAXREG_COUNT
	.align		4
        /*001c*/ 	.byte	0x03, 0x1b
        /*001e*/ 	.short	0x00ff


	//----- nvinfo : EIATTR_MERCURY_ISA_VERSION
	.align		4
        /*0020*/ 	.byte	0x03, 0x5f
        /*0022*/ 	.short	0x0101


	//----- nvinfo : EIATTR_COOP_GROUP_MASK_REGIDS
	.align		4
        /*0024*/ 	.byte	0x04, 0x29
        /*0026*/ 	.short	(.L_312 - .L_311)


	//   ....[0]....
.L_311:
        /*0028*/ 	.word	0xffffffff


	//   ....[1]....
        /*002c*/ 	.word	0xffffffff


	//   ....[2]....
        /*0030*/ 	.word	0xffffffff


	//   ....[3]....
        /*0034*/ 	.word	0xffffffff


	//   ....[4]....
        /*0038*/ 	.word	0xffffffff


	//   ....[5]....
        /*003c*/ 	.word	0xffffffff


	//----- nvinfo : EIATTR_COOP_GROUP_INSTR_OFFSETS
	.align		4
.L_312:
        /*0040*/ 	.byte	0x04, 0x28
        /*0042*/ 	.short	(.L_314 - .L_313)


	//   ....[0]....
.L_313:
        /*0044*/ 	.word	0x00001a10


	//   ....[1]....
        /*0048*/ 	.word	0x00001a20


	//   ....[2]....
        /*004c*/ 	.word	0x00001a60


	//   ....[3]....
        /*0050*/ 	.word	0x00001a80


	//   ....[4]....
        /*0054*/ 	.word	0x00001ae0


	//   ....[5]....
        /*0058*/ 	.word	0x00001b00


	//----- nvinfo : EIATTR_EXIT_INSTR_OFFSETS
	.align		4
.L_314:
        /*005c*/ 	.byte	0x04, 0x1c
        /*005e*/ 	.short	(.L_316 - .L_315)


	//   ....[0]....
.L_315:
        /*0060*/ 	.word	0x00000130


	//   ....[1]....
        /*0064*/ 	.word	0x00001b60


	//   ....[2]....
        /*0068*/ 	.word	0x00001b80


	//----- nvinfo : EIATTR_CRS_STACK_SIZE
	.align		4
.L_316:
        /*006c*/ 	.byte	0x04, 0x1e
        /*006e*/ 	.short	(.L_318 - .L_317)
.L_317:
        /*0070*/ 	.word	0x00000000


	//----- nvinfo : EIATTR_CBANK_PARAM_SIZE
	.align		4
.L_318:
        /*0074*/ 	.byte	0x03, 0x19
        /*0076*/ 	.short	0x0280


	//----- nvinfo : EIATTR_PARAM_CBANK
	.align		4
        /*0078*/ 	.byte	0x04, 0x0a
        /*007a*/ 	.short	(.L_320 - .L_319)
	.align		4
.L_319:
        /*007c*/ 	.word	index@(.nv.constant0._ZN5flash25flash_bwd_dot_do_o_kernelILb0E23Flash_bwd_kernel_traitsILi256ELi64ELi32ELi8ELi4ELi1ELi2ELb1ELb1EN7cutlass10bfloat16_tE19Flash_kernel_traitsILi256ELi64ELi32ELi8ES3_EEEEvNS_16Flash_bwd_paramsE)
        /*0080*/ 	.short	0x0210
        /*0082*/ 	.short	0x0280


	//----- nvinfo : EIATTR_SW_WAR
	.align		4
.L_320:
        /*0084*/ 	.byte	0x04, 0x36
        /*0086*/ 	.short	(.L_322 - .L_321)
.L_321:
        /*0088*/ 	.word	0x00000008
.L_322:


//--------------------- .nv.info._ZN5flash25flash_bwd_dot_do_o_kernelILb1E23Flash_bwd_kernel_traitsILi256ELi64ELi32ELi8ELi4ELi1ELi2ELb1ELb1EN7cutlass10bfloat16_tE19Flash_kernel_traitsILi256ELi64ELi32ELi8ES3_EEEEvNS_16Flash_bwd_paramsE --------------------------
	.section	.nv.info._ZN5flash25flash_bwd_dot_do_o_kernelILb1E23Flash_bwd_kernel_traitsILi256ELi64ELi32ELi8ELi4ELi1ELi2ELb1ELb1EN7cutlass10bfloat16_tE19Flash_kernel_traitsILi256ELi64ELi32ELi8ES3_EEEEvNS_16Flash_bwd_paramsE,"",@"SHT_CUDA_INFO"
	.sectionflags	@""
	.align	4


	//----- nvinfo : EIATTR_CUDA_API_VERSION
	.align		4
        /*0000*/ 	.byte	0x04, 0x37
        /*0002*/ 	.short	(.L_324 - .L_323)
.L_323:
        /*0004*/ 	.word	0x00000082


	//----- nvinfo : EIATTR_KPARAM_INFO
	.align		4
.L_324:
        /*0008*/ 	.byte	0x04, 0x17
        /*000a*/ 	.short	(.L_326 - .L_325)
.L_325:
        /*000c*/ 	.word	0x00000000
        /*0010*/ 	.short	0x0000
        /*0012*/ 	.short	0x0000
        /*0014*/ 	.byte	0x00, 0xf0, 0x01, 0x0a


	//----- nvinfo : EIATTR_SPARSE_MMA_MASK
	.align		4
.L_326:
        /*0018*/ 	.byte	0x03, 0x50
        /*001a*/ 	.short	0x0000


	//----- nvinfo : EIATTR_MAXREG_COUNT
	.align		4
        /*001c*/ 	.byte	0x03, 0x1b
        /*001e*/ 	.short	0x00ff


	//----- nvinfo : EIATTR_MERCURY_ISA_VERSION
	.align		4
        /*0020*/ 	.byte	0x03, 0x5f
        /*0022*/ 	.short	0x0101


	//----- nvinfo : EIATTR_COOP_GROUP_MASK_REGIDS
	.align		4
        /*0024*/ 	.byte	0x04, 0x29
        /*0026*/ 	.short	(.L_328 - .L_327)


	//   ....[0]....
.L_327:
        /*0028*/ 	.word	0xffffffff


	//   ....[1]....
        /*002c*/ 	.word	0xffffffff


	//   ....[2]....
        /*0030*/ 	.word	0xffffffff


	//   ....[3]....
        /*0034*/ 	.word	0xffffffff


	//   ....[4]....
        /*0038*/ 	.word	0xffffffff


	//   ....[5]....
        /*003c*/ 	.word	0xffffffff


	//----- nvinfo : EIATTR_COOP_GROUP_INSTR_OFFSETS
	.align		4
.L_328:
        /*0040*/ 	.byte	0x04, 0x28
        /*0042*/ 	.short	(.L_330 - .L_329)


	//   ....[0]....
.L_329:
        /*0044*/ 	.word	0x00001d30


	//   ....[1]....
        /*0048*/ 	.word	0x00001d60


	//   ....[2]....
        /*004c*/ 	.word	0x00001d80


	//   ....[3]....
        /*0050*/ 	.word	0x00001da0


	//   ....[4]....
        /*0054*/ 	.word	0x00001dc0


	//   ....[5]....
        /*0058*/ 	.word	0x00001de0


	//----- nvinfo : EIATTR_EXIT_INSTR_OFFSETS
	.align		4
.L_330:
        /*005c*/ 	.byte	0x04, 0x1c
        /*005e*/ 	.short	(.L_332 - .L_331)


	//   ....[0]....
.L_331:
        /*0060*/ 	.word	0x00000130


	//   ....[1]....
        /*0064*/ 	.word	0x00001fd0


	//----- nvinfo : EIATTR_CRS_STACK_SIZE
	.align		4
.L_332:
        /*0068*/ 	.byte	0x04, 0x1e
        /*006a*/ 	.short	(.L_334 - .L_333)
.L_333:
        /*006c*/ 	.word	0x00000000


	//----- nvinfo : EIATTR_CBANK_PARAM_SIZE
	.align		4
.L_334:
        /*0070*/ 	.byte	0x03, 0x19
        /*0072*/ 	.short	0x0280


	//----- nvinfo : EIATTR_PARAM_CBANK
	.align		4
        /*0074*/ 	.byte	0x04, 0x0a
        /*0076*/ 	.short	(.L_336 - .L_335)
	.align		4
.L_335:
        /*0078*/ 	.word	index@(.nv.constant0._ZN5flash25flash_bwd_dot_do_o_kernelILb1E23Flash_bwd_kernel_traitsILi256ELi64ELi32ELi8ELi4ELi1ELi2ELb1ELb1EN7cutlass10bfloat16_tE19Flash_kernel_traitsILi256ELi64ELi32ELi8ES3_EEEEvNS_16Flash_bwd_paramsE)
        /*007c*/ 	.short	0x0210
        /*007e*/ 	.short	0x0280


	//----- nvinfo : EIATTR_SW_WAR
	.align		4
.L_336:
        /*0080*/ 	.byte	0x04, 0x36
        /*0082*/ 	.short	(.L_338 - .L_337)
.L_337:
        /*0084*/ 	.word	0x00000008
.L_338:


//--------------------- .nv.info._ZN5flash44flash_bwd_dq_dk_dv_loop_seqk_parallel_kernelI23Flash_bwd_kernel_traitsILi256ELi64ELi64ELi8ELi4ELi2ELi2ELb0ELb1EN7cutlass10bfloat16_tE19Flash_kernel_traitsILi256ELi64ELi64ELi8ES3_EELb0ELb1ELb0ELb0ELb0ELb0ELb0EEEvNS_16Flash_bwd_paramsE --------------------------
	.section	.nv.info._ZN5flash44flash_bwd_dq_dk_dv_loop_seqk_parallel_kernelI23Flash_bwd_kernel_traitsILi256ELi64ELi64ELi8ELi4ELi2ELi2ELb0ELb1EN7cutlass10bfloat16_tE19Flash_kernel_traitsILi256ELi64ELi64ELi8ES3_EELb0ELb1ELb0ELb0ELb0ELb0ELb0EEEvNS_16Flash_bwd_paramsE,"",@"SHT_CUDA_INFO"
	.sectionflags	@""
	.align	4


	//----- nvinfo : EIATTR_CUDA_API_VERSION
	.align		4
        /*0000*/ 	.byte	0x04, 0x37
        /*0002*/ 	.short	(.L_340 - .L_339)
.L_339:
        /*0004*/ 	.word	0x00000082


	//----- nvinfo : EIATTR_KPARAM_INFO
	.align		4
.L_340:
        /*0008*/ 	.byte	0x04, 0x17
        /*000a*/ 	.short	(.L_342 - .L_341)
.L_341:
        /*000c*/ 	.word	0x00000000
        /*0010*/ 	.short	0x0000
        /*0012*/ 	.short	0x0000
        /*0014*/ 	.byte	0x00, 0xf0, 0x01, 0x0a


	//----- nvinfo : EIATTR_SPARSE_MMA_MASK
	.align		4
.L_342:
        /*0018*/ 	.byte	0x03, 0x50
        /*001a*/ 	.short	0x0000


	//----- nvinfo : EIATTR_MAXREG_COUNT
	.align		4
        /*001c*/ 	.byte	0x03, 0x1b
        /*001e*/ 	.short	0x00ff


	//----- nvinfo : EIATTR_NUM_BARRIERS
	.align		4
        /*0020*/ 	.byte	0x02, 0x4c
        /*0022*/ 	.byte	0x01
	.zero		1


	//----- nvinfo : EIATTR_MERCURY_ISA_VERSION
	.align		4
        /*0024*/ 	.byte	0x03, 0x5f
        /*0026*/ 	.short	0x0101


	//----- nvinfo : EIATTR_EXIT_INSTR_OFFSETS
	.align		4
        /*0028*/ 	.byte	0x04, 0x1c
        /*002a*/ 	.short	(.L_344 - .L_343)


	//   ....[0]....
.L_343:
        /*002c*/ 	.word	0x000000a0


	//   ....[1]....
        /*0030*/ 	.word	0x0000a170


	//----- nvinfo : EIATTR_CRS_STACK_SIZE
	.align		4
.L_344:
        /*0034*/ 	.byte	0x04, 0x1e
        /*0036*/ 	.short	(.L_346 - .L_345)
.L_345:
        /*0038*/ 	.word	0x00000000


	//----- nvinfo : EIATTR_CBANK_PARAM_SIZE
	.align		4
.L_346:
        /*003c*/ 	.byte	0x03, 0x19
        /*003e*/ 	.short	0x0280


	//----- nvinfo : EIATTR_PARAM_CBANK
	.align		4
        /*0040*/ 	.byte	0x04, 0x0a
        /*0042*/ 	.short	(.L_348 - .L_347)
	.align		4
.L_347:
        /*0044*/ 	.word	index@(.nv.constant0._ZN5flash44flash_bwd_dq_dk_dv_loop_seqk_parallel_kernelI23Flash_bwd_kernel_traitsILi256ELi64ELi64ELi8ELi4ELi2ELi2ELb0ELb1EN7cutlass10bfloat16_tE19Flash_kernel_traitsILi256ELi64ELi64ELi8ES3_EELb0ELb1ELb0ELb0ELb0ELb0ELb0EEEvNS_16Flash_bwd_paramsE)
        /*0048*/ 	.short	0x0210
        /*004a*/ 	.short	0x0280


	//----- nvinfo : EIATTR_SW_WAR
	.align		4
.L_348:
        /*004c*/ 	.byte	0x04, 0x36
        /*004e*/ 	.short	(.L_350 - .L_349)
.L_349:
        /*0050*/ 	.word	0x00000008
.L_350:


//--------------------- .nv.info._ZN5flash44flash_bwd_dq_dk_dv_loop_seqk_parallel_kernelI23Flash_bwd_kernel_traitsILi256ELi64ELi64ELi8ELi4ELi2ELi2ELb0ELb1EN7cutlass10bfloat16_tE19Flash_kernel_traitsILi256ELi64ELi64ELi8ES3_EELb0ELb1ELb0ELb0ELb0ELb1ELb0EEEvNS_16Flash_bwd_paramsE --------------------------
	.section	.nv.info._ZN5flash44flash_bwd_dq_dk_dv_loop_seqk_parallel_kernelI23Flash_bwd_kernel_traitsILi256ELi64ELi64ELi8ELi4ELi2ELi2ELb0ELb1EN7cutlass10bfloat16_tE19Flash_kernel_traitsILi256ELi64ELi64ELi8ES3_EELb0ELb1ELb0ELb0ELb0ELb1ELb0EEEvNS_16Flash_bwd_paramsE,"",@"SHT_CUDA_INFO"
	.sectionflags	@""
	.align	4


	//----- nvinfo : EIATTR_CUDA_API_VERSION
	.align		4
        /*0000*/ 	.byte	0x04, 0x37
        /*0002*/ 	.short	(.L_352 - .L_351)
.L_351:
        /*0004*/ 	.word	0x00000082


	//----- nvinfo : EIATTR_KPARAM_INFO
	.align		4
.L_352:
        /*0008*/ 	.byte	0x04, 0x17
        /*000a*/ 	.short	(.L_354 - .L_353)
.L_353:
        /*000c*/ 	.word	0x00000000
        /*0010*/ 	.short	0x0000
        /*0012*/ 	.short	0x0000
        /*0014*/ 	.byte	0x00, 0xf0, 0x01, 0x0a


	//----- nvinfo : EIATTR_SPARSE_MMA_MASK
	.align		4
.L_354:
        /*0018*/ 	.byte	0x03, 0x50
        /*001a*/ 	.short	0x0000


	//----- nvinfo : EIATTR_MAXREG_COUNT
	.align		4
        /*001c*/ 	.byte	0x03, 0x1b
        /*001e*/ 	.short	0x00ff


	//----- nvinfo : EIATTR_NUM_BARRIERS
	.align		4
        /*0020*/ 	.byte	0x02, 0x4c
        /*0022*/ 	.byte	0x01
	.zero		1


	//----- nvinfo : EIATTR_MERCURY_ISA_VERSION
	.align		4
        /*0024*/ 	.byte	0x03, 0x5f
        /*0026*/ 	.short	0x0101


	//----- nvinfo : EIATTR_EXIT_INSTR_OFFSETS
	.align		4
        /*0028*/ 	.byte	0x04, 0x1c
        /*002a*/ 	.short	(.L_356 - .L_355)


	//   ....[0]....
.L_355:
        /*002c*/ 	.word	0x000000a0


	//   ....[1]....
        /*0030*/ 	.word	0x00008760


	//----- nvinfo : EIATTR_CRS_STACK_SIZE
	.align		4
.L_356:
        /*0034*/ 	.byte	0x04, 0x1e
        /*0036*/ 	.short	(.L_358 - .L_357)
.L_357:
        /*0038*/ 	.word	0x00000000


	//----- nvinfo : EIATTR_CBANK_PARAM_SIZE
	.align		4
.L_358:
        /*003c*/ 	.byte	0x03, 0x19
        /*003e*/ 	.short	0x0280


	//----- nvinfo : EIATTR_PARAM_CBANK
	.align		4
        /*0040*/ 	.byte	0x04, 0x0a
        /*0042*/ 	.short	(.L_360 - .L_359)
	.align		4
.L_359:
        /*0044*/ 	.word	index@(.nv.constant0._ZN5flash44flash_bwd_dq_dk_dv_loop_seqk_parallel_kernelI23Flash_bwd_kernel_traitsILi256ELi64ELi64ELi8ELi4ELi2ELi2ELb0ELb1EN7cutlass10bfloat16_tE19Flash_kernel_traitsILi256ELi64ELi64ELi8ES3_EELb0ELb1ELb0ELb0ELb0ELb1ELb0EEEvNS_16Flash_bwd_paramsE)
        /*0048*/ 	.short	0x0210
        /*004a*/ 	.short	0x0280


	//----- nvinfo : EIATTR_SW_WAR
	.align		4
.L_360:
        /*004c*/ 	.byte	0x04, 0x36
        /*004e*/ 	.short	(.L_362 - .L_361)
.L_361:
        /*0050*/ 	.word	0x00000008
.L_362:


//--------------------- .nv.info._ZN5flash44flash_bwd_dq_dk_dv_loop_seqk_parallel_kernelI23Flash_bwd_kernel_traitsILi256ELi64ELi64ELi8ELi4ELi2ELi2ELb0ELb1EN7cutlass10bfloat16_tE19Flash_kernel_traitsILi256ELi64ELi64ELi8ES3_EELb0ELb1ELb0ELb1ELb0ELb0ELb0EEEvNS_16Flash_bwd_paramsE --------------------------
	.section	.nv.info._ZN5flash44flash_bwd_dq_dk_dv_loop_seqk_parallel_kernelI23Flash_bwd_kernel_traitsILi256ELi64ELi64ELi8ELi4ELi2ELi2ELb0ELb1EN7cutlass10bfloat16_tE19Flash_kernel_traitsILi256ELi64ELi64ELi8ES3_EELb0ELb1ELb0ELb1ELb0ELb0ELb0EEEvNS_16Flash_bwd_paramsE,"",@"SHT_CUDA_INFO"
	.sectionflags	@""
	.align	4


	//----- nvinfo : EIATTR_CUDA_API_VERSION
	.align		4
        /*0000*/ 	.byte	0x04, 0x37
        /*0002*/ 	.short	(.L_364 - .L_363)
.L_363:
        /*0004*/ 	.word	0x00000082


	//----- nvinfo : EIATTR_KPARAM_INFO
	.align		4
.L_364:
        /*0008*/ 	.byte	0x04, 0x17
        /*000a*/ 	.short	(.L_366 - .L_365)
.L_365:
        /*000c*/ 	.word	0x00000000
        /*0010*/ 	.short	0x0000
        /*0012*/ 	.short	0x0000
        /*0014*/ 	.byte	0x00, 0xf0, 0x01, 0x0a


	//----- nvinfo : EIATTR_SPARSE_MMA_MASK
	.align		4
.L_366:
        /*0018*/ 	.byte	0x03, 0x50
        /*001a*/ 	.short	0x0000


	//----- nvinfo : EIATTR_MAXREG_COUNT
	.align		4
        /*001c*/ 	.byte	0x03, 0x1b
        /*001e*/ 	.short	0x00ff


	//----- nvinfo : EIATTR_NUM_BARRIERS
	.align		4
        /*0020*/ 	.byte	0x02, 0x4c
        /*0022*/ 	.byte	0x01
	.zero		1


	//----- nvinfo : EIATTR_ANNOTATIONS
	.align		4
        /*0024*/ 	.byte	0x04, 0x55
        /*0026*/ 	.short	(.L_368 - .L_367)


	//   ....[0]....
.L_367:
        /*0028*/ 	.word	0x00000001
        /*002c*/ 	.byte	0xa0, 0x00, 0x00, 0x00, 0x01, 0x00, 0x00, 0x00, 0x00, 0xa4, 0x00, 0x00


	//----- nvinfo : EIATTR_MERCURY_ISA_VERSION
	.align		4
.L_368:
        /*0038*/ 	.byte	0x03, 0x5f
        /*003a*/ 	.short	0x0101


	//----- nvinfo : EIATTR_EXIT_INSTR_OFFSETS
	.align		4
        /*003c*/ 	.byte	0x04, 0x1c
        /*003e*/ 	.short	(.L_370 - .L_369)


	//   ....[0]....
.L_369:
        /*0040*/ 	.word	0x000000c0


	//   ....[1]....
        /*0044*/ 	.word	0x0000a490


	//----- nvinfo : EIATTR_CRS_STACK_SIZE
	.align		4
.L_370:
        /*0048*/ 	.byte	0x04, 0x1e
        /*004a*/ 	.short	(.L_372 - .L_371)
.L_371:
        /*004c*/ 	.word	0x00000000


	//----- nvinfo : EIATTR_CBANK_PARAM_SIZE
	.align		4
.L_372:
        /*0050*/ 	.byte	0x03, 0x19
        /*0052*/ 	.short	0x0280


	//----- nvinfo : EIATTR_PARAM_CBANK
	.align		4
        /*0054*/ 	.byte	0x04, 0x0a
        /*0056*/ 	.short	(.L_374 - .L_373)
	.align		4
.L_373:
        /*0058*/ 	.word	index@(.nv.constant0._ZN5flash44flash_bwd_dq_dk_dv_loop_seqk_parallel_kernelI23Flash_bwd_kernel_traitsILi256ELi64ELi64ELi8ELi4ELi2ELi2ELb0ELb1EN7cutlass10bfloat16_tE19Flash_kernel_traitsILi256ELi64ELi64ELi8ES3_EELb0ELb1ELb0ELb1ELb0ELb0ELb0EEEvNS_16Flash_bwd_paramsE)
        /*005c*/ 	.short	0x0210
        /*005e*/ 	.short	0x0280


	//----- nvinfo : EIATTR_SW_WAR
	.align		4
.L_374:
        /*0060*/ 	.byte	0x04, 0x36
        /*0062*/ 	.short	(.L_376 - .L_375)
.L_375:
        /*0064*/ 	.word	0x00000008
.L_376:


//--------------------- .nv.info._ZN5flash44flash_bwd_dq_dk_dv_loop_seqk_parallel_kernelI23Flash_bwd_kernel_traitsILi256ELi64ELi64ELi8ELi4ELi2ELi2ELb0ELb0EN7cutlass10bfloat16_tE19Flash_kernel_traitsILi256ELi64ELi64ELi8ES3_EELb0ELb1ELb0ELb0ELb0ELb0ELb0EEEvNS_16Flash_bwd_paramsE --------------------------
	.section	.nv.info._ZN5flash44flash_bwd_dq_dk_dv_loop_seqk_parallel_kernelI23Flash_bwd_kernel_traitsILi256ELi64ELi64ELi8ELi4ELi2ELi2ELb0ELb0EN7cutlass10bfloat16_tE19Flash_kernel_traitsILi256ELi64ELi64ELi8ES3_EELb0ELb1ELb0ELb0ELb0ELb0ELb0EEEvNS_16Flash_bwd_paramsE,"",@"SHT_CUDA_INFO"
	.sectionflags	@""
	.align	4


	//----- nvinfo : EIATTR_CUDA_API_VERSION
	.align		4
        /*0000*/ 	.byte	0x04, 0x37
        /*0002*/ 	.short	(.L_378 - .L_377)
.L_377:
        /*0004*/ 	.word	0x00000082


	//----- nvinfo : EIATTR_KPARAM_INFO
	.align		4
.L_378:
        /*0008*/ 	.byte	0x04, 0x17
        /*000a*/ 	.short	(.L_380 - .L_379)
.L_379:
        /*000c*/ 	.word	0x00000000
        /*0010*/ 	.short	0x0000
        /*0012*/ 	.short	0x0000
        /*0014*/ 	.byte	0x00, 0xf0, 0x01, 0x0a


	//----- nvinfo : EIATTR_SPARSE_MMA_MASK
	.align		4
.L_380:
        /*0018*/ 	.byte	0x03, 0x50
        /*001a*/ 	.short	0x0000


	//----- nvinfo : EIATTR_MAXREG_COUNT
	.align		4
        /*001c*/ 	.byte	0x03, 0x1b
        /*001e*/ 	.short	0x00ff


	//----- nvinfo : EIATTR_NUM_BARRIERS
	.align		4
        /*0020*/ 	.byte	0x02, 0x4c
        /*0022*/ 	.byte	0x01
	.zero		1


	//----- nvinfo : EIATTR_ANNOTATIONS
	.align		4
        /*0024*/ 	.byte	0x04, 0x55
        /*0026*/ 	.short	(.L_382 - .L_381)


	//   ....[0]....
.L_381:
        /* <DEDUP_REMOVED lines=37> */
        /*026c*/ 	.byte	0xe0, 0xa2, 0x00, 0x00


	//----- nvinfo : EIATTR_MERCURY_ISA_VERSION
	.align		4
.L_382:
        /*0270*/ 	.byte	0x03, 0x5f
        /*0272*/ 	.short	0x0101


	//----- nvinfo : EIATTR_EXIT_INSTR_OFFSETS
	.align		4
        /*0274*/ 	.byte	0x04, 0x1c
        /*0276*/ 	.short	(.L_384 - .L_383)


	//   ....[0]....
.L_383:
        /*0278*/ 	.word	0x000000a0


	//   ....[1]....
        /*027c*/ 	.word	0x0000acb0


	//----- nvinfo : EIATTR_CRS_STACK_SIZE
	.align		4
.L_384:
        /*0280*/ 	.byte	0x04, 0x1e
        /*0282*/ 	.short	(.L_386 - .L_385)
.L_385:
        /*0284*/ 	.word	0x00000000


	//----- nvinfo : EIATTR_CBANK_PARAM_SIZE
	.align		4
.L_386:
        /*0288*/ 	.byte	0x03, 0x19
        /*028a*/ 	.short	0x0280


	//----- nvinfo : EIATTR_PARAM_CBANK
	.align		4
        /*028c*/ 	.byte	0x04, 0x0a
        /*028e*/ 	.short	(.L_388 - .L_387)
	.align		4
.L_387:
        /*0290*/ 	.word	index@(.nv.constant0._ZN5flash44flash_bwd_dq_dk_dv_loop_seqk_parallel_kernelI23Flash_bwd_kernel_traitsILi256ELi64ELi64ELi8ELi4ELi2ELi2ELb0ELb0EN7cutlass10bfloat16_tE19Flash_kernel_traitsILi256ELi64ELi64ELi8ES3_EELb0ELb1ELb0ELb0ELb0ELb0ELb0EEEvNS_16Flash_bwd_paramsE)
        /*0294*/ 	.short	0x0210
        /*0296*/ 	.short	0x0280


	//----- nvinfo : EIATTR_SW_WAR
	.align		4
.L_388:
        /*0298*/ 	.byte	0x04, 0x36
        /*029a*/ 	.short	(.L_390 - .L_389)
.L_389:
        /*029c*/ 	.word	0x00000008
.L_390:


//--------------------- .nv.info._ZN5flash44flash_bwd_dq_dk_dv_loop_seqk_parallel_kernelI23Flash_bwd_kernel_traitsILi256ELi64ELi64ELi8ELi4ELi2ELi2ELb0ELb0EN7cutlass10bfloat16_tE19Flash_kernel_traitsILi256ELi64ELi64ELi8ES3_EELb0ELb1ELb0ELb0ELb0ELb1ELb0EEEvNS_16Flash_bwd_paramsE --------------------------
	.section	.nv.info._ZN5flash44flash_bwd_dq_dk_dv_loop_seqk_parallel_kernelI23Flash_bwd_kernel_traitsILi256ELi64ELi64ELi8ELi4ELi2ELi2ELb0ELb0EN7cutlass10bfloat16_tE19Flash_kernel_traitsILi256ELi64ELi64ELi8ES3_EELb0ELb1ELb0ELb0ELb0ELb1ELb0EEEvNS_16Flash_bwd_paramsE,"",@"SHT_CUDA_INFO"
	.sectionflags	@""
	.align	4


	//----- nvinfo : EIATTR_CUDA_API_VERSION
	.align		4
        /*0000*/ 	.byte	0x04, 0x37
        /*0002*/ 	.short	(.L_392 - .L_391)
.L_391:
        /*0004*/ 	.word	0x00000082


	//----- nvinfo : EIATTR_KPARAM_INFO
	.align		4
.L_392:
        /*0008*/ 	.byte	0x04, 0x17
        /*000a*/ 	.short	(.L_394 - .L_393)
.L_393:
        /*000c*/ 	.word	0x00000000
        /*0010*/ 	.short	0x0000
        /*0012*/ 	.short	0x0000
        /*0014*/ 	.byte	0x00, 0xf0, 0x01, 0x0a


	//----- nvinfo : EIATTR_SPARSE_MMA_MASK
	.align		4
.L_394:
        /*0018*/ 	.byte	0x03, 0x50
        /*001a*/ 	.short	0x0000


	//----- nvinfo : EIATTR_MAXREG_COUNT
	.align		4
        /*001c*/ 	.byte	0x03, 0x1b
        /*001e*/ 	.short	0x00ff


	//----- nvinfo : EIATTR_NUM_BARRIERS
	.align		4
        /*0020*/ 	.byte	0x02, 0x4c
        /*0022*/ 	.byte	0x01
	.zero		1


	//----- nvinfo : EIATTR_MERCURY_ISA_VERSION
	.align		4
        /*0024*/ 	.byte	0x03, 0x5f
        /*0026*/ 	.short	0x0101


	//----- nvinfo : EIATTR_EXIT_INSTR_OFFSETS
	.align		4
        /*0028*/ 	.byte	0x04, 0x1c
        /*002a*/ 	.short	(.L_396 - .L_395)


	//   ....[0]....
.L_395:
        /*002c*/ 	.word	0x000000a0


	//   ....[1]....
        /*0030*/ 	.word	0x00008b40


	//----- nvinfo : EIATTR_CRS_STACK_SIZE
	.align		4
.L_396:
        /*0034*/ 	.byte	0x04, 0x1e
        /*0036*/ 	.short	(.L_398 - .L_397)
.L_397:
        /*0038*/ 	.word	0x00000000


	//----- nvinfo : EIATTR_CBANK_PARAM_SIZE
	.align		4
.L_398:
        /*003c*/ 	.byte	0x03, 0x19
        /*003e*/ 	.short	0x0280


	//----- nvinfo : EIATTR_PARAM_CBANK
	.align		4
        /*0040*/ 	.byte	0x04, 0x0a
        /*0042*/ 	.short	(.L_400 - .L_399)
	.align		4
.L_399:
        /*0044*/ 	.word	index@(.nv.constant0._ZN5flash44flash_bwd_dq_dk_dv_loop_seqk_parallel_kernelI23Flash_bwd_kernel_traitsILi256ELi64ELi64ELi8ELi4ELi2ELi2ELb0ELb0EN7cutlass10bfloat16_tE19Flash_kernel_traitsILi256ELi64ELi64ELi8ES3_EELb0ELb1ELb0ELb0ELb0ELb1ELb0EEEvNS_16Flash_bwd_paramsE)
        /*0048*/ 	.short	0x0210
        /*004a*/ 	.short	0x0280


	//----- nvinfo : EIATTR_SW_WAR
	.align		4
.L_400:
        /*004c*/ 	.byte	0x04, 0x36
        /*004e*/ 	.short	(.L_402 - .L_401)
.L_401:
        /*0050*/ 	.word	0x00000008
.L_402:


//--------------------- .nv.info._ZN5flash44flash_bwd_dq_dk_dv_loop_seqk_parallel_kernelI23Flash_bwd_kernel_traitsILi256ELi64ELi64ELi8ELi4ELi2ELi2ELb0ELb0EN7cutlass10bfloat16_tE19Flash_kernel_traitsILi256ELi64ELi64ELi8ES3_EELb0ELb1ELb0ELb1ELb0ELb0ELb0EEEvNS_16Flash_bwd_paramsE --------------------------
	.section	.nv.info._ZN5flash44flash_bwd_dq_dk_dv_loop_seqk_parallel_kernelI23Flash_bwd_kernel_traitsILi256ELi64ELi64ELi8ELi4ELi2ELi2ELb0ELb0EN7cutlass10bfloat16_tE19Flash_kernel_traitsILi256ELi64ELi64ELi8ES3_EELb0ELb1ELb0ELb1ELb0ELb0ELb0EEEvNS_16Flash_bwd_paramsE,"",@"SHT_CUDA_INFO"
	.sectionflags	@""
	.align	4


	//----- nvinfo : EIATTR_CUDA_API_VERSION
	.align		4
        /*0000*/ 	.byte	0x04, 0x37
        /*0002*/ 	.short	(.L_404 - .L_403)
.L_403:
        /*0004*/ 	.word	0x00000082


	//----- nvinfo : EIATTR_KPARAM_INFO
	.align		4
.L_404:
        /*0008*/ 	.byte	0x04, 0x17
        /*000a*/ 	.short	(.L_406 - .L_405)
.L_405:
        /*000c*/ 	.word	0x00000000
        /*0010*/ 	.short	0x0000
        /*0012*/ 	.short	0x0000
        /*0014*/ 	.byte	0x00, 0xf0, 0x01, 0x0a


	//----- nvinfo : EIATTR_SPARSE_MMA_MASK
	.align		4
.L_406:
        /*0018*/ 	.byte	0x03, 0x50
        /*001a*/ 	.short	0x0000


	//----- nvinfo : EIATTR_MAXREG_COUNT
	.align		4
        /*001c*/ 	.byte	0x03, 0x1b
        /*001e*/ 	.short	0x00ff


	//----- nvinfo : EIATTR_NUM_BARRIERS
	.align		4
        /*0020*/ 	.byte	0x02, 0x4c
        /*0022*/ 	.byte	0x01
	.zero		1


	//----- nvinfo : EIATTR_ANNOTATIONS
	.align		4
        /*0024*/ 	.byte	0x04, 0x55
        /*0026*/ 	.short	(.L_408 - .L_407)


	//   ....[0]....
.L_407:
        /* <DEDUP_REMOVED lines=12> */


	//----- nvinfo : EIATTR_MERCURY_ISA_VERSION
	.align		4
.L_408:
        /*00d0*/ 	.byte	0x03, 0x5f
        /*00d2*/ 	.short	0x0101


	//----- nvinfo : EIATTR_EXIT_INSTR_OFFSETS
	.align		4
        /*00d4*/ 	.byte	0x04, 0x1c
        /*00d6*/ 	.short	(.L_410 - .L_409)


	//   ....[0]....
.L_409:
        /*00d8*/ 	.word	0x000000c0


	//   ....[1]....
        /*00dc*/ 	.word	0x0000acc0


	//----- nvinfo : EIATTR_CRS_STACK_SIZE
	.align		4
.L_410:
        /*00e0*/ 	.byte	0x04, 0x1e
        /*00e2*/ 	.short	(.L_412 - .L_411)
.L_411:
        /*00e4*/ 	.word	0x00000000


	//----- nvinfo : EIATTR_CBANK_PARAM_SIZE
	.align		4
.L_412:
        /*00e8*/ 	.byte	0x03, 0x19
        /*00ea*/ 	.short	0x0280


	//----- nvinfo : EIATTR_PARAM_CBANK
	.align		4
        /*00ec*/ 	.byte	0x04, 0x0a
        /*00ee*/ 	.short	(.L_414 - .L_413)
	.align		4
.L_413:
        /*00f0*/ 	.word	index@(.nv.constant0._ZN5flash44flash_bwd_dq_dk_dv_loop_seqk_parallel_kernelI23Flash_bwd_kernel_traitsILi256ELi64ELi64ELi8ELi4ELi2ELi2ELb0ELb0EN7cutlass10bfloat16_tE19Flash_kernel_traitsILi256ELi64ELi64ELi8ES3_EELb0ELb1ELb0ELb1ELb0ELb0ELb0EEEvNS_16Flash_bwd_paramsE)
        /*00f4*/ 	.short	0x0210
        /*00f6*/ 	.short	0x0280


	//----- nvinfo : EIATTR_SW_WAR
	.align		4
.L_414:
        /*00f8*/ 	.byte	0x04, 0x36
        /*00fa*/ 	.short	(.L_416 - .L_415)
.L_415:
        /*00fc*/ 	.word	0x00000008
.L_416:


//--------------------- .nv.info._ZN5flash27flash_bwd_convert_dq_kernelI23Flash_bwd_kernel_traitsILi256ELi64ELi64ELi8ELi4ELi2ELi2ELb0ELb1EN7cutlass10bfloat16_tE19Flash_kernel_traitsILi256ELi64ELi64ELi8ES3_EEEEvNS_16Flash_bwd_paramsEi --------------------------
	.section	.nv.info._ZN5flash27flash_bwd_convert_dq_kernelI23Flash_bwd_kernel_traitsILi256ELi64ELi64ELi8ELi4ELi2ELi2ELb0ELb1EN7cutlass10bfloat16_tE19Flash_kernel_traitsILi256ELi64ELi64ELi8ES3_EEEEvNS_16Flash_bwd_paramsEi,"",@"SHT_CUDA_INFO"
	.sectionflags	@""
	.align	4


	//----- nvinfo : EIATTR_CUDA_API_VERSION
	.align		4
        /*0000*/ 	.byte	0x04, 0x37
        /*0002*/ 	.short	(.L_418 - .L_417)
.L_417:
        /*0004*/ 	.word	0x00000082


	//----- nvinfo : EIATTR_KPARAM_INFO
	.align		4
.L_418:
        /*0008*/ 	.byte	0x04, 0x17
        /*000a*/ 	.short	(.L_420 - .L_419)
.L_419:
        /*000c*/ 	.word	0x00000000
        /*0010*/ 	.short	0x0001
        /*0012*/ 	.short	0x0280
        /*0014*/ 	.byte	0x00, 0xf0, 0x11, 0x00


	//----- nvinfo : EIATTR_KPARAM_INFO
	.align		4
.L_420:
        /*0018*/ 	.byte	0x04, 0x17
        /*001a*/ 	.short	(.L_422 - .L_421)
.L_421:
        /*001c*/ 	.word	0x00000000
        /*0020*/ 	.short	0x0000
        /*0022*/ 	.short	0x0000
        /*0024*/ 	.byte	0x00, 0xf0, 0x01, 0x0a


	//----- nvinfo : EIATTR_SPARSE_MMA_MASK
	.align		4
.L_422:
        /*0028*/ 	.byte	0x03, 0x50
        /*002a*/ 	.short	0x0000


	//----- nvinfo : EIATTR_MAXREG_COUNT
	.align		4
        /*002c*/ 	.byte	0x03, 0x1b
        /*002e*/ 	.short	0x00ff


	//----- nvinfo : EIATTR_NUM_BARRIERS
	.align		4
        /*0030*/ 	.byte	0x02, 0x4c
        /*0032*/ 	.byte	0x01
	.zero		1


	//----- nvinfo : EIATTR_MERCURY_ISA_VERSION
	.align		4
        /*0034*/ 	.byte	0x03, 0x5f
        /*0036*/ 	.short	0x0101


	//----- nvinfo : EIATTR_EXIT_INSTR_OFFSETS
	.align		4
        /*0038*/ 	.byte	0x04, 0x1c
        /*003a*/ 	.short	(.L_424 - .L_423)


	//   ....[0]....
.L_423:
        /*003c*/ 	.word	0x00000100


	//   ....[1]....
        /*0040*/ 	.word	0x000020f0


	//   ....[2]....
        /*0044*/ 	.word	0x00002230


	//   ....[3]....
        /*0048*/ 	.word	0x00002250


	//----- nvinfo : EIATTR_CRS_STACK_SIZE
	.align		4
.L_424:
        /*004c*/ 	.byte	0x04, 0x1e
        /*004e*/ 	.short	(.L_426 - .L_425)
.L_425:
        /*0050*/ 	.word	0x00000000


	//----- nvinfo : EIATTR_CBANK_PARAM_SIZE
	.align		4
.L_426:
        /*0054*/ 	.byte	0x03, 0x19
        /*0056*/ 	.short	0x0284


	//----- nvinfo : EIATTR_PARAM_CBANK
	.align		4
        /*0058*/ 	.byte	0x04, 0x0a
        /*005a*/ 	.short	(.L_428 - .L_427)
	.align		4
.L_427:
        /*005c*/ 	.word	index@(.nv.constant0._ZN5flash27flash_bwd_convert_dq_kernelI23Flash_bwd_kernel_traitsILi256ELi64ELi64ELi8ELi4ELi2ELi2ELb0ELb1EN7cutlass10bfloat16_tE19Flash_kernel_traitsILi256ELi64ELi64ELi8ES3_EEEEvNS_16Flash_bwd_paramsEi)
        /*0060*/ 	.short	0x0210
        /*0062*/ 	.short	0x0284


	//----- nvinfo : EIATTR_SW_WAR
	.align		4
.L_428:
        /*0064*/ 	.byte	0x04, 0x36
        /*0066*/ 	.short	(.L_430 - .L_429)
.L_429:
        /*0068*/ 	.word	0x00000008
.L_430:


//--------------------- .nv.info._ZN5flash44flash_bwd_dq_dk_dv_loop_seqk_parallel_kernelI23Flash_bwd_kernel_traitsILi256ELi64ELi64ELi8ELi4ELi2ELi2ELb0ELb1EN7cutlass10bfloat16_tE19Flash_kernel_traitsILi256ELi64ELi64ELi8ES3_EELb1ELb1ELb0ELb0ELb0ELb0ELb0EEEvNS_16Flash_bwd_paramsE --------------------------
	.section	.nv.info._ZN5flash44flash_bwd_dq_dk_dv_loop_seqk_parallel_kernelI23Flash_bwd_kernel_traitsILi256ELi64ELi64ELi8ELi4ELi2ELi2ELb0ELb1EN7cutlass10bfloat16_tE19Flash_kernel_traitsILi256ELi64ELi64ELi8ES3_EELb1ELb1ELb0ELb0ELb0ELb0ELb0EEEvNS_16Flash_bwd_paramsE,"",@"SHT_CUDA_INFO"
	.sectionflags	@""
	.align	4


	//----- nvinfo : EIATTR_CUDA_API_VERSION
	.align		4
        /*0000*/ 	.byte	0x04, 0x37
        /*0002*/ 	.short	(.L_432 - .L_431)
.L_431:
        /*0004*/ 	.word	0x00000082


	//----- nvinfo : EIATTR_KPARAM_INFO
	.align		4
.L_432:
        /*0008*/ 	.byte	0x04, 0x17
        /*000a*/ 	.short	(.L_434 - .L_433)
.L_433:
        /*000c*/ 	.word	0x00000000
        /*0010*/ 	.short	0x0000
        /*0012*/ 	.short	0x0000
        /*0014*/ 	.byte	0x00, 0xf0, 0x01, 0x0a


	//----- nvinfo : EIATTR_SPARSE_MMA_MASK
	.align		4
.L_434:
        /*0018*/ 	.byte	0x03, 0x50
        /*001a*/ 	.short	0x0000


	//----- nvinfo : EIATTR_MAXREG_COUNT
	.align		4
        /*001c*/ 	.byte	0x03, 0x1b
        /*001e*/ 	.short	0x00ff


	//----- nvinfo : EIATTR_NUM_BARRIERS
	.align		4
        /*0020*/ 	.byte	0x02, 0x4c
        /*0022*/ 	.byte	0x01
	.zero		1


	//----- nvinfo : EIATTR_MERCURY_ISA_VERSION
	.align		4
        /*0024*/ 	.byte	0x03, 0x5f
        /*0026*/ 	.short	0x0101


	//----- nvinfo : EIATTR_EXIT_INSTR_OFFSETS
	.align		4
        /*0028*/ 	.byte	0x04, 0x1c
        /*002a*/ 	.short	(.L_436 - .L_435)


	//   ....[0]....
.L_435:
        /*002c*/ 	.word	0x000000a0


	//   ....[1]....
        /*0030*/ 	.word	0x0000ae20


	//----- nvinfo : EIATTR_CRS_STACK_SIZE
	.align		4
.L_436:
        /*0034*/ 	.byte	0x04, 0x1e
        /*0036*/ 	.short	(.L_438 - .L_437)
.L_437:
        /*0038*/ 	.word	0x00000000


	//----- nvinfo : EIATTR_CBANK_PARAM_SIZE
	.align		4
.L_438:
        /*003c*/ 	.byte	0x03, 0x19
        /*003e*/ 	.short	0x0280


	//----- nvinfo : EIATTR_PARAM_CBANK
	.align		4
        /*0040*/ 	.byte	0x04, 0x0a
        /*0042*/ 	.short	(.L_440 - .L_439)
	.align		4
.L_439:
        /*0044*/ 	.word	index@(.nv.constant0._ZN5flash44flash_bwd_dq_dk_dv_loop_seqk_parallel_kernelI23Flash_bwd_kernel_traitsILi256ELi64ELi64ELi8ELi4ELi2ELi2ELb0ELb1EN7cutlass10bfloat16_tE19Flash_kernel_traitsILi256ELi64ELi64ELi8ES3_EELb1ELb1ELb0ELb0ELb0ELb0ELb0EEEvNS_16Flash_bwd_paramsE)
        /*0048*/ 	.short	0x0210
        /*004a*/ 	.short	0x0280


	//----- nvinfo : EIATTR_SW_WAR
	.align		4
.L_440:
        /*004c*/ 	.byte	0x04, 0x36
        /*004e*/ 	.short	(.L_442 - .L_441)
.L_441:
        /*0050*/ 	.word	0x00000008
.L_442:


//--------------------- .nv.info._ZN5flash44flash_bwd_dq_dk_dv_loop_seqk_parallel_kernelI23Flash_bwd_kernel_traitsILi256ELi64ELi64ELi8ELi4ELi2ELi2ELb0ELb1EN7cutlass10bfloat16_tE19Flash_kernel_traitsILi256ELi64ELi64ELi8ES3_EELb0ELb1ELb0ELb0ELb0ELb0ELb1EEEvNS_16Flash_bwd_paramsE --------------------------
	.section	.nv.info._ZN5flash44flash_bwd_dq_dk_dv_loop_seqk_parallel_kernelI23Flash_bwd_kernel_traitsILi256ELi64ELi64ELi8ELi4ELi2ELi2ELb0ELb1EN7cutlass10bfloat16_tE19Flash_kernel_traitsILi256ELi64ELi64ELi8ES3_EELb0ELb1ELb0ELb0ELb0ELb0ELb1EEEvNS_16Flash_bwd_paramsE,"",@"SHT_CUDA_INFO"
	.sectionflags	@""
	.align	4


	//----- nvinfo : EIATTR_CUDA_API_VERSION
	.align		4
        /*0000*/ 	.byte	0x04, 0x37
        /*0002*/ 	.short	(.L_444 - .L_443)
.L_443:
        /*0004*/ 	.word	0x00000082


	//----- nvinfo : EIATTR_KPARAM_INFO
	.align		4
.L_444:
        /*0008*/ 	.byte	0x04, 0x17
        /*000a*/ 	.short	(.L_446 - .L_445)
.L_445:
        /*000c*/ 	.word	0x00000000
        /*0010*/ 	.short	0x0000
        /*0012*/ 	.short	0x0000
        /*0014*/ 	.byte	0x00, 0xf0, 0x01, 0x0a


	//----- nvinfo : EIATTR_SPARSE_MMA_MASK
	.align		4
.L_446:
        /*0018*/ 	.byte	0x03, 0x50
        /*001a*/ 	.short	0x0000


	//----- nvinfo : EIATTR_MAXREG_COUNT
	.align		4
        /*001c*/ 	.byte	0x03, 0x1b
        /*001e*/ 	.short	0x00ff


	//----- nvinfo : EIATTR_NUM_BARRIERS
	.align		4
        /*0020*/ 	.byte	0x02, 0x4c
        /*0022*/ 	.byte	0x01
	.zero		1


	//----- nvinfo : EIATTR_MERCURY_ISA_VERSION
	.align		4
        /*0024*/ 	.byte	0x03, 0x5f
        /*0026*/ 	.short	0x0101


	//----- nvinfo : EIATTR_EXIT_INSTR_OFFSETS
	.align		4
        /*0028*/ 	.byte	0x04, 0x1c
        /*002a*/ 	.short	(.L_448 - .L_447)


	//   ....[0]....
.L_447:
        /*002c*/ 	.word	0x000000a0


	//   ....[1]....
        /*0030*/ 	.word	0x0000a770


	//----- nvinfo : EIATTR_CRS_STACK_SIZE
	.align		4
.L_448:
        /*0034*/ 	.byte	0x04, 0x1e
        /*0036*/ 	.short	(.L_450 - .L_449)
.L_449:
        /*0038*/ 	.word	0x00000000


	//----- nvinfo : EIATTR_CBANK_PARAM_SIZE
	.align		4
.L_450:
        /*003c*/ 	.byte	0x03, 0x19
        /*003e*/ 	.short	0x0280


	//----- nvinfo : EIATTR_PARAM_CBANK
	.align		4
        /*0040*/ 	.byte	0x04, 0x0a
        /*0042*/ 	.short	(.L_452 - .L_451)
	.align		4
.L_451:
        /*0044*/ 	.word	index@(.nv.constant0._ZN5flash44flash_bwd_dq_dk_dv_loop_seqk_parallel_kernelI23Flash_bwd_kernel_traitsILi256ELi64ELi64ELi8ELi4ELi2ELi2ELb0ELb1EN7cutlass10bfloat16_tE19Flash_kernel_traitsILi256ELi64ELi64ELi8ES3_EELb0ELb1ELb0ELb0ELb0ELb0ELb1EEEvNS_16Flash_bwd_paramsE)
        /*0048*/ 	.short	0x0210
        /*004a*/ 	.short	0x0280


	//----- nvinfo : EIATTR_SW_WAR
	.align		4
.L_452:
        /*004c*/ 	.byte	0x04, 0x36
        /*004e*/ 	.short	(.L_454 - .L_453)
.L_453:
        /*0050*/ 	.word	0x00000008
.L_454:


//--------------------- .nv.info._ZN5flash44flash_bwd_dq_dk_dv_loop_seqk_parallel_kernelI23Flash_bwd_kernel_traitsILi256ELi64ELi64ELi8ELi4ELi2ELi2ELb0ELb1EN7cutlass10bfloat16_tE19Flash_kernel_traitsILi256ELi64ELi64ELi8ES3_EELb1ELb1ELb0ELb0ELb0ELb1ELb0EEEvNS_16Flash_bwd_paramsE --------------------------
	.section	.nv.info._ZN5flash44flash_bwd_dq_dk_dv_loop_seqk_parallel_kernelI23Flash_bwd_kernel_traitsILi256ELi64ELi64ELi8ELi4ELi2ELi2ELb0ELb1EN7cutlass10bfloat16_tE19Flash_kernel_traitsILi256ELi64ELi64ELi8ES3_EELb1ELb1ELb0ELb0ELb0ELb1ELb0EEEvNS_16Flash_bwd_paramsE,"",@"SHT_CUDA_INFO"
	.sectionflags	@""
	.align	4


	//----- nvinfo : EIATTR_CUDA_API_VERSION
	.align		4
        /*0000*/ 	.byte	0x04, 0x37
        /*0002*/ 	.short	(.L_456 - .L_455)
.L_455:
        /*0004*/ 	.word	0x00000082


	//----- nvinfo : EIATTR_KPARAM_INFO
	.align		4
.L_456:
        /*0008*/ 	.byte	0x04, 0x17
        /*000a*/ 	.short	(.L_458 - .L_457)
.L_457:
        /*000c*/ 	.word	0x00000000
        /*0010*/ 	.short	0x0000
        /*0012*/ 	.short	0x0000
        /*0014*/ 	.byte	0x00, 0xf0, 0x01, 0x0a


	//----- nvinfo : EIATTR_SPARSE_MMA_MASK
	.align		4
.L_458:
        /*0018*/ 	.byte	0x03, 0x50
        /*001a*/ 	.short	0x0000


	//----- nvinfo : EIATTR_MAXREG_COUNT
	.align		4
        /*001c*/ 	.byte	0x03, 0x1b
        /*001e*/ 	.short	0x00ff


	//----- nvinfo : EIATTR_NUM_BARRIERS
	.align		4
        /*0020*/ 	.byte	0x02, 0x4c
        /*0022*/ 	.byte	0x01
	.zero		1


	//----- nvinfo : EIATTR_MERCURY_ISA_VERSION
	.align		4
        /*0024*/ 	.byte	0x03, 0x5f
        /*0026*/ 	.short	0x0101


	//----- nvinfo : EIATTR_EXIT_INSTR_OFFSETS
	.align		4
        /*0028*/ 	.byte	0x04, 0x1c
        /*002a*/ 	.short	(.L_460 - .L_459)


	//   ....[0]....
.L_459:
        /*002c*/ 	.word	0x000000a0


	//   ....[1]....
        /*0030*/ 	.word	0x00009460


	//----- nvinfo : EIATTR_CRS_STACK_SIZE
	.align		4
.L_460:
        /*0034*/ 	.byte	0x04, 0x1e
        /*0036*/ 	.short	(.L_462 - .L_461)
.L_461:
        /*0038*/ 	.word	0x00000000


	//----- nvinfo : EIATTR_CBANK_PARAM_SIZE
	.align		4
.L_462:
        /*003c*/ 	.byte	0x03, 0x19
        /*003e*/ 	.short	0x0280


	//----- nvinfo : EIATTR_PARAM_CBANK
	.align		4
        /*0040*/ 	.byte	0x04, 0x0a
        /*0042*/ 	.short	(.L_464 - .L_463)
	.align		4
.L_463:
        /*0044*/ 	.word	index@(.nv.constant0._ZN5flash44flash_bwd_dq_dk_dv_loop_seqk_parallel_kernelI23Flash_bwd_kernel_traitsILi256ELi64ELi64ELi8ELi4ELi2ELi2ELb0ELb1EN7cutlass10bfloat16_tE19Flash_kernel_traitsILi256ELi64ELi64ELi8ES3_EELb1ELb1ELb0ELb0ELb0ELb1ELb0EEEvNS_16Flash_bwd_paramsE)
        /*0048*/ 	.short	0x0210
        /*004a*/ 	.short	0x0280


	//----- nvinfo : EIATTR_SW_WAR
	.align		4
.L_464:
        /*004c*/ 	.byte	0x04, 0x36
        /*004e*/ 	.short	(.L_466 - .L_465)
.L_465:
        /*0050*/ 	.word	0x00000008
.L_466:


//--------------------- .nv.info._ZN5flash44flash_bwd_dq_dk_dv_loop_seqk_parallel_kernelI23Flash_bwd_kernel_traitsILi256ELi64ELi64ELi8ELi4ELi2ELi2ELb0ELb1EN7cutlass10bfloat16_tE19Flash_kernel_traitsILi256ELi64ELi64ELi8ES3_EELb0ELb1ELb0ELb0ELb0ELb1ELb1EEEvNS_16Flash_bwd_paramsE --------------------------
	.section	.nv.info._ZN5flash44flash_bwd_dq_dk_dv_loop_seqk_parallel_kernelI23Flash_bwd_kernel_traitsILi256ELi64ELi64ELi8ELi4ELi2ELi2ELb0ELb1EN7cutlass10bfloat16_tE19Flash_kernel_traitsILi256ELi64ELi64ELi8ES3_EELb0ELb1ELb0ELb0ELb0ELb1ELb1EEEvNS_16Flash_bwd_paramsE,"",@"SHT_CUDA_INFO"
	.sectionflags	@""
	.align	4


	//----- nvinfo : EIATTR_CUDA_API_VERSION
	.align		4
        /*0000*/ 	.byte	0x04, 0x37
        /*0002*/ 	.short	(.L_468 - .L_467)
.L_467:
        /*0004*/ 	.word	0x00000082


	//----- nvinfo : EIATTR_KPARAM_INFO
	.align		4
.L_468:
        /*0008*/ 	.byte	0x04, 0x17
        /*000a*/ 	.short	(.L_470 - .L_469)
.L_469:
        /*000c*/ 	.word	0x00000000
        /*0010*/ 	.short	0x0000
        /*0012*/ 	.short	0x0000
        /*0014*/ 	.byte	0x00, 0xf0, 0x01, 0x0a


	//----- nvinfo : EIATTR_SPARSE_MMA_MASK
	.align		4
.L_470:
        /*0018*/ 	.byte	0x03, 0x50
        /*001a*/ 	.short	0x0000


	//----- nvinfo : EIATTR_MAXREG_COUNT
	.align		4
        /*001c*/ 	.byte	0x03, 0x1b
        /*001e*/ 	.short	0x00ff


	//----- nvinfo : EIATTR_NUM_BARRIERS
	.align		4
        /*0020*/ 	.byte	0x02, 0x4c
        /*0022*/ 	.byte	0x01
	.zero		1


	//----- nvinfo : EIATTR_MERCURY_ISA_VERSION
	.align		4
        /*0024*/ 	.byte	0x03, 0x5f
        /*0026*/ 	.short	0x0101


	//----- nvinfo : EIATTR_EXIT_INSTR_OFFSETS
	.align		4
        /*0028*/ 	.byte	0x04, 0x1c
        /*002a*/ 	.short	(.L_472 - .L_471)


	//   ....[0]....
.L_471:
        /*002c*/ 	.word	0x000000a0


	//   ....[1]....
        /*0030*/ 	.word	0x00008d60


	//----- nvinfo : EIATTR_CRS_STACK_SIZE
	.align		4
.L_472:
        /*0034*/ 	.byte	0x04, 0x1e
        /*0036*/ 	.short	(.L_474 - .L_473)
.L_473:
        /*0038*/ 	.word	0x00000000


	//----- nvinfo : EIATTR_CBANK_PARAM_SIZE
	.align		4
.L_474:
        /*003c*/ 	.byte	0x03, 0x19
        /*003e*/ 	.short	0x0280


	//----- nvinfo : EIATTR_PARAM_CBANK
	.align		4
        /*0040*/ 	.byte	0x04, 0x0a
        /*0042*/ 	.short	(.L_476 - .L_475)
	.align		4
.L_475:
        /*0044*/ 	.word	index@(.nv.constant0._ZN5flash44flash_bwd_dq_dk_dv_loop_seqk_parallel_kernelI23Flash_bwd_kernel_traitsILi256ELi64ELi64ELi8ELi4ELi2ELi2ELb0ELb1EN7cutlass10bfloat16_tE19Flash_kernel_traitsILi256ELi64ELi64ELi8ES3_EELb0ELb1ELb0ELb0ELb0ELb1ELb1EEEvNS_16Flash_bwd_paramsE)
        /*0048*/ 	.short	0x0210
        /*004a*/ 	.short	0x0280


	//----- nvinfo : EIATTR_SW_WAR
	.align		4
.L_476:
        /*004c*/ 	.byte	0x04, 0x36
        /*004e*/ 	.short	(.L_478 - .L_477)
.L_477:
        /*0050*/ 	.word	0x00000008
.L_478:


//--------------------- .nv.info._ZN5flash44flash_bwd_dq_dk_dv_loop_seqk_parallel_kernelI23Flash_bwd_kernel_traitsILi256ELi64ELi64ELi8ELi4ELi2ELi2ELb0ELb1EN7cutlass10bfloat16_tE19Flash_kernel_traitsILi256ELi64ELi64ELi8ES3_EELb1ELb1ELb0ELb1ELb0ELb0ELb0EEEvNS_16Flash_bwd_paramsE --------------------------
	.section	.nv.info._ZN5flash44flash_bwd_dq_dk_dv_loop_seqk_parallel_kernelI23Flash_bwd_kernel_traitsILi256ELi64ELi64ELi8ELi4ELi2ELi2ELb0ELb1EN7cutlass10bfloat16_tE19Flash_kernel_traitsILi256ELi64ELi64ELi8ES3_EELb1ELb1ELb0ELb1ELb0ELb0ELb0EEEvNS_16Flash_bwd_paramsE,"",@"SHT_CUDA_INFO"
	.sectionflags	@""
	.align	4


	//----- nvinfo : EIATTR_CUDA_API_VERSION
	.align		4
        /*0000*/ 	.byte	0x04, 0x37
        /*0002*/ 	.short	(.L_480 - .L_479)
.L_479:
        /*0004*/ 	.word	0x00000082


	//----- nvinfo : EIATTR_KPARAM_INFO
	.align		4
.L_480:
        /*0008*/ 	.byte	0x04, 0x17
        /*000a*/ 	.short	(.L_482 - .L_481)
.L_481:
        /*000c*/ 	.word	0x00000000
        /*0010*/ 	.short	0x0000
        /*0012*/ 	.short	0x0000
        /*0014*/ 	.byte	0x00, 0xf0, 0x01, 0x0a


	//----- nvinfo : EIATTR_SPARSE_MMA_MASK
	.align		4
.L_482:
        /*0018*/ 	.byte	0x03, 0x50
        /*001a*/ 	.short	0x0000


	//----- nvinfo : EIATTR_MAXREG_COUNT
	.align		4
        /*001c*/ 	.byte	0x03, 0x1b
        /*001e*/ 	.short	0x00ff


	//----- nvinfo : EIATTR_NUM_BARRIERS
	.align		4
        /*0020*/ 	.byte	0x02, 0x4c
        /*0022*/ 	.byte	0x01
	.zero		1


	//----- nvinfo : EIATTR_ANNOTATIONS
	.align		4
        /*0024*/ 	.byte	0x04, 0x55
        /*0026*/ 	.short	(.L_484 - .L_483)


	//   ....[0]....
.L_483:
        /* <DEDUP_REMOVED lines=19> */


	//----- nvinfo : EIATTR_MERCURY_ISA_VERSION
	.align		4
.L_484:
        /*0148*/ 	.byte	0x03, 0x5f
        /*014a*/ 	.short	0x0101


	//----- nvinfo : EIATTR_EXIT_INSTR_OFFSETS
	.align		4
        /*014c*/ 	.byte	0x04, 0x1c
        /*014e*/ 	.short	(.L_486 - .L_485)


	//   ....[0]....
.L_485:
        /*0150*/ 	.word	0x000000c0


	//   ....[1]....
        /*0154*/ 	.word	0x0000b470


	//----- nvinfo : EIATTR_CRS_STACK_SIZE
	.align		4
.L_486:
        /*0158*/ 	.byte	0x04, 0x1e
        /*015a*/ 	.short	(.L_488 - .L_487)
.L_487:
        /*015c*/ 	.word	0x00000000


	//----- nvinfo : EIATTR_CBANK_PARAM_SIZE
	.align		4
.L_488:
        /*0160*/ 	.byte	0x03, 0x19
        /*0162*/ 	.short	0x0280


	//----- nvinfo : EIATTR_PARAM_CBANK
	.align		4
        /*0164*/ 	.byte	0x04, 0x0a
        /*0166*/ 	.short	(.L_490 - .L_489)
	.align		4
.L_489:
        /*0168*/ 	.word	index@(.nv.constant0._ZN5flash44flash_bwd_dq_dk_dv_loop_seqk_parallel_kernelI23Flash_bwd_kernel_traitsILi256ELi64ELi64ELi8ELi4ELi2ELi2ELb0ELb1EN7cutlass10bfloat16_tE19Flash_kernel_traitsILi256ELi64ELi64ELi8ES3_EELb1ELb1ELb0ELb1ELb0ELb0ELb0EEEvNS_16Flash_bwd_paramsE)
        /*016c*/ 	.short	0x0210
        /*016e*/ 	.short	0x0280


	//----- nvinfo : EIATTR_SW_WAR
	.align		4
.L_490:
        /*0170*/ 	.byte	0x04, 0x36
        /*0172*/ 	.short	(.L_492 - .L_491)
.L_491:
        /*0174*/ 	.word	0x00000008
.L_492:


//--------------------- .nv.info._ZN5flash44flash_bwd_dq_dk_dv_loop_seqk_parallel_kernelI23Flash_bwd_kernel_traitsILi256ELi64ELi64ELi8ELi4ELi2ELi2ELb0ELb1EN7cutlass10bfloat16_tE19Flash_kernel_traitsILi256ELi64ELi64ELi8ES3_EELb0ELb1ELb0ELb1ELb0ELb0ELb1EEEvNS_16Flash_bwd_paramsE --------------------------
	.section	.nv.info._ZN5flash44flash_bwd_dq_dk_dv_loop_seqk_parallel_kernelI23Flash_bwd_kernel_traitsILi256ELi64ELi64ELi8ELi4ELi2ELi2ELb0ELb1EN7cutlass10bfloat16_tE19Flash_kernel_traitsILi256ELi64ELi64ELi8ES3_EELb0ELb1ELb0ELb1ELb0ELb0ELb1EEEvNS_16Flash_bwd_paramsE,"",@"SHT_CUDA_INFO"
	.sectionflags	@""
	.align	4


	//----- nvinfo : EIATTR_CUDA_API_VERSION
	.align		4
        /*0000*/ 	.byte	0x04, 0x37
        /*0002*/ 	.short	(.L_494 - .L_493)
.L_493:
        /*0004*/ 	.word	0x00000082


	//----- nvinfo : EIATTR_KPARAM_INFO
	.align		4
.L_494:
        /*0008*/ 	.byte	0x04, 0x17
        /*000a*/ 	.short	(.L_496 - .L_495)
.L_495:
        /*000c*/ 	.word	0x00000000
        /*0010*/ 	.short	0x0000
        /*0012*/ 	.short	0x0000
        /*0014*/ 	.byte	0x00, 0xf0, 0x01, 0x0a


	//----- nvinfo : EIATTR_SPARSE_MMA_MASK
	.align		4
.L_496:
        /*0018*/ 	.byte	0x03, 0x50
        /*001a*/ 	.short	0x0000


	//----- nvinfo : EIATTR_MAXREG_COUNT
	.align		4
        /*001c*/ 	.byte	0x03, 0x1b
        /*001e*/ 	.short	0x00ff


	//----- nvinfo : EIATTR_NUM_BARRIERS
	.align		4
        /*0020*/ 	.byte	0x02, 0x4c
        /*0022*/ 	.byte	0x01
	.zero		1


	//----- nvinfo : EIATTR_MERCURY_ISA_VERSION
	.align		4
        /*0024*/ 	.byte	0x03, 0x5f
        /*0026*/ 	.short	0x0101


	//----- nvinfo : EIATTR_EXIT_INSTR_OFFSETS
	.align		4
        /*0028*/ 	.byte	0x04, 0x1c
        /*002a*/ 	.short	(.L_498 - .L_497)


	//   ....[0]....
.L_497:
        /*002c*/ 	.word	0x00000090


	//   ....[1]....
        /*0030*/ 	.word	0x0000a950


	//----- nvinfo : EIATTR_CRS_STACK_SIZE
	.align		4
.L_498:
        /*0034*/ 	.byte	0x04, 0x1e
        /*0036*/ 	.short	(.L_500 - .L_499)
.L_499:
        /*0038*/ 	.word	0x00000000


	//----- nvinfo : EIATTR_CBANK_PARAM_SIZE
	.align		4
.L_500:
        /*003c*/ 	.byte	0x03, 0x19
        /*003e*/ 	.short	0x0280


	//----- nvinfo : EIATTR_PARAM_CBANK
	.align		4
        /*0040*/ 	.byte	0x04, 0x0a
        /*0042*/ 	.short	(.L_502 - .L_501)
	.align		4
.L_501:
        /*0044*/ 	.word	index@(.nv.constant0._ZN5flash44flash_bwd_dq_dk_dv_loop_seqk_parallel_kernelI23Flash_bwd_kernel_traitsILi256ELi64ELi64ELi8ELi4ELi2ELi2ELb0ELb1EN7cutlass10bfloat16_tE19Flash_kernel_traitsILi256ELi64ELi64ELi8ES3_EELb0ELb1ELb0ELb1ELb0ELb0ELb1EEEvNS_16Flash_bwd_paramsE)
        /*0048*/ 	.short	0x0210
        /*004a*/ 	.short	0x0280


	//----- nvinfo : EIATTR_SW_WAR
	.align		4
.L_502:
        /*004c*/ 	.byte	0x04, 0x36
        /*004e*/ 	.short	(.L_504 - .L_503)
.L_503:
        /*0050*/ 	.word	0x00000008
.L_504:


//--------------------- .nv.info._ZN5flash25flash_bwd_dot_do_o_kernelILb0E23Flash_bwd_kernel_traitsILi256ELi64ELi64ELi8ELi4ELi2ELi2ELb0ELb1EN7cutlass10bfloat16_tE19Flash_kernel_traitsILi256ELi64ELi64ELi8ES3_EEEEvNS_16Flash_bwd_paramsE --------------------------
	.section	.nv.info._ZN5flash25flash_bwd_dot_do_o_kernelILb0E23Flash_bwd_kernel_traitsILi256ELi64ELi64ELi8ELi4ELi2ELi2ELb0ELb1EN7cutlass10bfloat16_tE19Flash_kernel_traitsILi256ELi64ELi64ELi8ES3_EEEEvNS_16Flash_bwd_paramsE,"",@"SHT_CUDA_INFO"
	.sectionflags	@""
	.align	4


	//----- nvinfo : EIATTR_CUDA_API_VERSION
	.align		4
        /*0000*/ 	.byte	0x04, 0x37
        /*0002*/ 	.short	(.L_506 - .L_505)
.L_505:
        /*0004*/ 	.word	0x00000082


	//----- nvinfo : EIATTR_KPARAM_INFO
	.align		4
.L_506:
        /*0008*/ 	.byte	0x04, 0x17
        /*000a*/ 	.short	(.L_508 - .L_507)
.L_507:
        /*000c*/ 	.word	0x00000000
        /*0010*/ 	.short	0x0000
        /*0012*/ 	.short	0x0000
        /*0014*/ 	.byte	0x00, 0xf0, 0x01, 0x0a


	//----- nvinfo : EIATTR_SPARSE_MMA_MASK
	.align		4
.L_508:
        /*0018*/ 	.byte	0x03, 0x50
        /*001a*/ 	.short	0x0000


	//----- nvinfo : EIATTR_MAXREG_COUNT
	.align		4
        /*001c*/ 	.byte	0x03, 0x1b
        /*001e*/ 	.short	0x00ff


	//----- nvinfo : EIATTR_MERCURY_ISA_VERSION
	.align		4
        /*0020*/ 	.byte	0x03, 0x5f
        /*0022*/ 	.short	0x0101


	//----- nvinfo : EIATTR_COOP_GROUP_MASK_REGIDS
	.align		4
        /*0024*/ 	.byte	0x04, 0x29
        /*0026*/ 	.short	(.L_510 - .L_509)


	//   ....[0]....
.L_509:
        /*0028*/ 	.word	0xffffffff


	//   ....[1]....
        /*002c*/ 	.word	0xffffffff


	//   ....[2]....
        /*0030*/ 	.word	0xffffffff


	//   ....[3]....
        /*0034*/ 	.word	0xffffffff


	//   ....[4]....
        /*0038*/ 	.word	0xffffffff


	//   ....[5]....
        /*003c*/ 	.word	0xffffffff


	//----- nvinfo : EIATTR_COOP_GROUP_INSTR_OFFSETS
	.align		4
.L_510:
        /*0040*/ 	.byte	0x04, 0x28
        /*0042*/ 	.short	(.L_512 - .L_511)


	//   ....[0]....
.L_511:
        /*0044*/ 	.word	0x00001a10


	//   ....[1]....
        /*0048*/ 	.word	0x00001a20


	//   ....[2]....
        /*004c*/ 	.word	0x00001a60


	//   ....[3]....
        /*0050*/ 	.word	0x00001a80


	//   ....[4]....
        /*0054*/ 	.word	0x00001ae0


	//   ....[5]....
        /*0058*/ 	.word	0x00001b00


	//----- nvinfo : EIATTR_EXIT_INSTR_OFFSETS
	.align		4
.L_512:
        /*005c*/ 	.byte	0x04, 0x1c
        /*005e*/ 	.short	(.L_514 - .L_513)


	//   ....[0]....
.L_513:
        /*0060*/ 	.word	0x00000130


	//   ....[1]....
        /*0064*/ 	.word	0x00001b60


	//   ....[2]....
        /*0068*/ 	.word	0x00001b80


	//----- nvinfo : EIATTR_CRS_STACK_SIZE
	.align		4
.L_514:
        /*006c*/ 	.byte	0x04, 0x1e
        /*006e*/ 	.short	(.L_516 - .L_515)
.L_515:
        /*0070*/ 	.word	0x00000000


	//----- nvinfo : EIATTR_CBANK_PARAM_SIZE
	.align		4
.L_516:
        /*0074*/ 	.byte	0x03, 0x19
        /*0076*/ 	.short	0x0280


	//----- nvinfo : EIATTR_PARAM_CBANK
	.align		4
        /*0078*/ 	.byte	0x04, 0x0a
        /*007a*/ 	.short	(.L_518 - .L_517)
	.align		4
.L_517:
        /*007c*/ 	.word	index@(.nv.constant0._ZN5flash25flash_bwd_dot_do_o_kernelILb0E23Flash_bwd_kernel_traitsILi256ELi64ELi64ELi8ELi4ELi2ELi2ELb0ELb1EN7cutlass10bfloat16_tE19Flash_kernel_traitsILi256ELi64ELi64ELi8ES3_EEEEvNS_16Flash_bwd_paramsE)
        /*0080*/ 	.short	0x0210
        /*0082*/ 	.short	0x0280


	//----- nvinfo : EIATTR_SW_WAR
	.align		4
.L_518:
        /*0084*/ 	.byte	0x04, 0x36
        /*0086*/ 	.short	(.L_520 - .L_519)
.L_519:
        /*0088*/ 	.word	0x00000008
.L_520:


//--------------------- .nv.info._ZN5flash25flash_bwd_dot_do_o_kernelILb1E23Flash_bwd_kernel_traitsILi256ELi64ELi64ELi8ELi4ELi2ELi2ELb0ELb1EN7cutlass10bfloat16_tE19Flash_kernel_traitsILi256ELi64ELi64ELi8ES3_EEEEvNS_16Flash_bwd_paramsE --------------------------
	.section	.nv.info._ZN5flash25flash_bwd_dot_do_o_kernelILb1E23Flash_bwd_kernel_traitsILi256ELi64ELi64ELi8ELi4ELi2ELi2ELb0ELb1EN7cutlass10bfloat16_tE19Flash_kernel_traitsILi256ELi64ELi64ELi8ES3_EEEEvNS_16Flash_bwd_paramsE,"",@"SHT_CUDA_INFO"
	.sectionflags	@""
	.align	4


	//----- nvinfo : EIATTR_CUDA_API_VERSION
	.align		4
        /*0000*/ 	.byte	0x04, 0x37
        /*0002*/ 	.short	(.L_522 - .L_521)
.L_521:
        /*0004*/ 	.word	0x00000082


	//----- nvinfo : EIATTR_KPARAM_INFO
	.align		4
.L_522:
        /*0008*/ 	.byte	0x04, 0x17
        /*000a*/ 	.short	(.L_524 - .L_523)
.L_523:
        /*000c*/ 	.word	0x00000000
        /*0010*/ 	.short	0x0000
        /*0012*/ 	.short	0x0000
        /*0014*/ 	.byte	0x00, 0xf0, 0x01, 0x0a


	//----- nvinfo : EIATTR_SPARSE_MMA_MASK
	.align		4
.L_524:
        /*0018*/ 	.byte	0x03, 0x50
        /*001a*/ 	.short	0x0000


	//----- nvinfo : EIATTR_MAXREG_COUNT
	.align		4
        /*001c*/ 	.byte	0x03, 0x1b
        /*001e*/ 	.short	0x00ff


	//----- nvinfo : EIATTR_MERCURY_ISA_VERSION
	.align		4
        /*0020*/ 	.byte	0x03, 0x5f
        /*0022*/ 	.short	0x0101


	//----- nvinfo : EIATTR_COOP_GROUP_MASK_REGIDS
	.align		4
        /*0024*/ 	.byte	0x04, 0x29
        /*0026*/ 	.short	(.L_526 - .L_525)


	//   ....[0]....
.L_525:
        /*0028*/ 	.word	0xffffffff


	//   ....[1]....
        /*002c*/ 	.word	0xffffffff


	//   ....[2]....
        /*0030*/ 	.word	0xffffffff


	//   ....[3]....
        /*0034*/ 	.word	0xffffffff


	//   ....[4]....
        /*0038*/ 	.word	0xffffffff


	//   ....[5]....
        /*003c*/ 	.word	0xffffffff


	//----- nvinfo : EIATTR_COOP_GROUP_INSTR_OFFSETS
	.align		4
.L_526:
        /*0040*/ 	.byte	0x04, 0x28
        /*0042*/ 	.short	(.L_528 - .L_527)


	//   ....[0]....
.L_527:
        /*0044*/ 	.word	0x00001d30


	//   ....[1]....
        /*0048*/ 	.word	0x00001d60


	//   ....[2]....
        /*004c*/ 	.word	0x00001d80


	//   ....[3]....
        /*0050*/ 	.word	0x00001da0


	//   ....[4]....
        /*0054*/ 	.word	0x00001dc0


	//   ....[5]....
        /*0058*/ 	.word	0x00001de0


	//----- nvinfo : EIATTR_EXIT_INSTR_OFFSETS
	.align		4
.L_528:
        /*005c*/ 	.byte	0x04, 0x1c
        /*005e*/ 	.short	(.L_530 - .L_529)


	//   ....[0]....
.L_529:
        /*0060*/ 	.word	0x00000130


	//   ....[1]....
        /*0064*/ 	.word	0x00001fd0


	//----- nvinfo : EIATTR_CRS_STACK_SIZE
	.align		4
.L_530:
        /*0068*/ 	.byte	0x04, 0x1e
        /*006a*/ 	.short	(.L_532 - .L_531)
.L_531:
        /*006c*/ 	.word	0x00000000


	//----- nvinfo : EIATTR_CBANK_PARAM_SIZE
	.align		4
.L_532:
        /*0070*/ 	.byte	0x03, 0x19
        /*0072*/ 	.short	0x0280


	//----- nvinfo : EIATTR_PARAM_CBANK
	.align		4
        /*0074*/ 	.byte	0x04, 0x0a
        /*0076*/ 	.short	(.L_534 - .L_533)
	.align		4
.L_533:
        /*0078*/ 	.word	index@(.nv.constant0._ZN5flash25flash_bwd_dot_do_o_kernelILb1E23Flash_bwd_kernel_traitsILi256ELi64ELi64ELi8ELi4ELi2ELi2ELb0ELb1EN7cutlass10bfloat16_tE19Flash_kernel_traitsILi256ELi64ELi64ELi8ES3_EEEEvNS_16Flash_bwd_paramsE)
        /*007c*/ 	.short	0x0210
        /*007e*/ 	.short	0x0280


	//----- nvinfo : EIATTR_SW_WAR
	.align		4
.L_534:
        /*0080*/ 	.byte	0x04, 0x36
        /*0082*/ 	.short	(.L_536 - .L_535)
.L_535:
        /*0084*/ 	.word	0x00000008
.L_536:


//--------------------- .nv.info._ZN5flash27flash_bwd_convert_dq_kernelI23Flash_bwd_kernel_traitsILi256ELi64ELi64ELi8ELi4ELi2ELi2ELb0ELb0EN7cutlass10bfloat16_tE19Flash_kernel_traitsILi256ELi64ELi64ELi8ES3_EEEEvNS_16Flash_bwd_paramsEi --------------------------
	.section	.nv.info._ZN5flash27flash_bwd_convert_dq_kernelI23Flash_bwd_kernel_traitsILi256ELi64ELi64ELi8ELi4ELi2ELi2ELb0ELb0EN7cutlass10bfloat16_tE19Flash_kernel_traitsILi256ELi64ELi64ELi8ES3_EEEEvNS_16Flash_bwd_paramsEi,"",@"SHT_CUDA_INFO"
	.sectionflags	@""
	.align	4


	//----- nvinfo : EIATTR_CUDA_API_VERSION
	.align		4
        /*0000*/ 	.byte	0x04, 0x37
        /*0002*/ 	.short	(.L_538 - .L_537)
.L_537:
        /*0004*/ 	.word	0x00000082


	//----- nvinfo : EIATTR_KPARAM_INFO
	.align		4
.L_538:
        /*0008*/ 	.byte	0x04, 0x17
        /*000a*/ 	.short	(.L_540 - .L_539)
.L_539:
        /*000c*/ 	.word	0x00000000
        /*0010*/ 	.short	0x0001
        /*0012*/ 	.short	0x0280
        /*0014*/ 	.byte	0x00, 0xf0, 0x11, 0x00


	//----- nvinfo : EIATTR_KPARAM_INFO
	.align		4
.L_540:
        /*0018*/ 	.byte	0x04, 0x17
        /*001a*/ 	.short	(.L_542 - .L_541)
.L_541:
        /*001c*/ 	.word	0x00000000
        /*0020*/ 	.short	0x0000
        /*0022*/ 	.short	0x0000
        /*0024*/ 	.byte	0x00, 0xf0, 0x01, 0x0a


	//----- nvinfo : EIATTR_SPARSE_MMA_MASK
	.align		4
.L_542:
        /*0028*/ 	.byte	0x03, 0x50
        /*002a*/ 	.short	0x0000


	//----- nvinfo : EIATTR_MAXREG_COUNT
	.align		4
        /*002c*/ 	.byte	0x03, 0x1b
        /*002e*/ 	.short	0x00ff


	//----- nvinfo : EIATTR_NUM_BARRIERS
	.align		4
        /*0030*/ 	.byte	0x02, 0x4c
        /*0032*/ 	.byte	0x01
	.zero		1


	//----- nvinfo : EIATTR_MERCURY_ISA_VERSION
	.align		4
        /*0034*/ 	.byte	0x03, 0x5f
        /*0036*/ 	.short	0x0101


	//----- nvinfo : EIATTR_EXIT_INSTR_OFFSETS
	.align		4
        /*0038*/ 	.byte	0x04, 0x1c
        /*003a*/ 	.short	(.L_544 - .L_543)


	//   ....[0]....
.L_543:
        /*003c*/ 	.word	0x00000100


	//   ....[1]....
        /*0040*/ 	.word	0x000020f0


	//   ....[2]....
        /*0044*/ 	.word	0x00002230


	//   ....[3]....
        /*0048*/ 	.word	0x00002250


	//----- nvinfo : EIATTR_CRS_STACK_SIZE
	.align		4
.L_544:
        /*004c*/ 	.byte	0x04, 0x1e
        /*004e*/ 	.short	(.L_546 - .L_545)
.L_545:
        /*0050*/ 	.word	0x00000000


	//----- nvinfo : EIATTR_CBANK_PARAM_SIZE
	.align		4
.L_546:
        /*0054*/ 	.byte	0x03, 0x19
        /*0056*/ 	.short	0x0284


	//----- nvinfo : EIATTR_PARAM_CBANK
	.align		4
        /*0058*/ 	.byte	0x04, 0x0a
        /*005a*/ 	.short	(.L_548 - .L_547)
	.align		4
.L_547:
        /*005c*/ 	.word	index@(.nv.constant0._ZN5flash27flash_bwd_convert_dq_kernelI23Flash_bwd_kernel_traitsILi256ELi64ELi64ELi8ELi4ELi2ELi2ELb0ELb0EN7cutlass10bfloat16_tE19Flash_kernel_traitsILi256ELi64ELi64ELi8ES3_EEEEvNS_16Flash_bwd_paramsEi)
        /*0060*/ 	.short	0x0210
        /*0062*/ 	.short	0x0284


	//----- nvinfo : EIATTR_SW_WAR
	.align		4
.L_548:
        /*0064*/ 	.byte	0x04, 0x36
        /*0066*/ 	.short	(.L_550 - .L_549)
.L_549:
        /*0068*/ 	.word	0x00000008
.L_550:


//--------------------- .nv.info._ZN5flash44flash_bwd_dq_dk_dv_loop_seqk_parallel_kernelI23Flash_bwd_kernel_traitsILi256ELi64ELi64ELi8ELi4ELi2ELi2ELb0ELb0EN7cutlass10bfloat16_tE19Flash_kernel_traitsILi256ELi64ELi64ELi8ES3_EELb1ELb1ELb0ELb0ELb0ELb0ELb0EEEvNS_16Flash_bwd_paramsE --------------------------
	.section	.nv.info._ZN5flash44flash_bwd_dq_dk_dv_loop_seqk_parallel_kernelI23Flash_bwd_kernel_traitsILi256ELi64ELi64ELi8ELi4ELi2ELi2ELb0ELb0EN7cutlass10bfloat16_tE19Flash_kernel_traitsILi256ELi64ELi64ELi8ES3_EELb1ELb1ELb0ELb0ELb0ELb0ELb0EEEvNS_16Flash_bwd_paramsE,"",@"SHT_CUDA_INFO"
	.sectionflags	@""
	.align	4


	//----- nvinfo : EIATTR_CUDA_API_VERSION
	.align		4
        /*0000*/ 	.byte	0x04, 0x37
        /*0002*/ 	.short	(.L_552 - .L_551)
.L_551:
        /*0004*/ 	.word	0x00000082


	//----- nvinfo : EIATTR_KPARAM_INFO
	.align		4
.L_552:
        /*0008*/ 	.byte	0x04, 0x17
        /*000a*/ 	.short	(.L_554 - .L_553)
.L_553:
        /*000c*/ 	.word	0x00000000
        /*0010*/ 	.short	0x0000
        /*0012*/ 	.short	0x0000
        /*0014*/ 	.byte	0x00, 0xf0, 0x01, 0x0a


	//----- nvinfo : EIATTR_SPARSE_MMA_MASK
	.align		4
.L_554:
        /*0018*/ 	.byte	0x03, 0x50
        /*001a*/ 	.short	0x0000


	//----- nvinfo : EIATTR_MAXREG_COUNT
	.align		4
        /*001c*/ 	.byte	0x03, 0x1b
        /*001e*/ 	.short	0x00ff


	//----- nvinfo : EIATTR_NUM_BARRIERS
	.align		4
        /*0020*/ 	.byte	0x02, 0x4c
        /*0022*/ 	.byte	0x01
	.zero		1


	//----- nvinfo : EIATTR_ANNOTATIONS
	.align		4
        /*0024*/ 	.byte	0x04, 0x55
        /*0026*/ 	.short	(.L_556 - .L_555)


	//   ....[0]....
.L_555:
        /* <DEDUP_REMOVED lines=39> */


	//----- nvinfo : EIATTR_MERCURY_ISA_VERSION
	.align		4
.L_556:
        /*0280*/ 	.byte	0x03, 0x5f
        /*0282*/ 	.short	0x0101


	//----- nvinfo : EIATTR_EXIT_INSTR_OFFSETS
	.align		4
        /*0284*/ 	.byte	0x04, 0x1c
        /*0286*/ 	.short	(.L_558 - .L_557)


	//   ....[0]....
.L_557:
        /*0288*/ 	.word	0x000000a0


	//   ....[1]....
        /*028c*/ 	.word	0x0000ba80


	//----- nvinfo : EIATTR_CRS_STACK_SIZE
	.align		4
.L_558:
        /*0290*/ 	.byte	0x04, 0x1e
        /*0292*/ 	.short	(.L_560 - .L_559)
.L_559:
        /*0294*/ 	.word	0x00000000


	//----- nvinfo : EIATTR_CBANK_PARAM_SIZE
	.align		4
.L_560:
        /*0298*/ 	.byte	0x03, 0x19
        /*029a*/ 	.short	0x0280


	//----- nvinfo : EIATTR_PARAM_CBANK
	.align		4
        /*029c*/ 	.byte	0x04, 0x0a
        /*029e*/ 	.short	(.L_562 - .L_561)
	.align		4
.L_561:
        /*02a0*/ 	.word	index@(.nv.constant0._ZN5flash44flash_bwd_dq_dk_dv_loop_seqk_parallel_kernelI23Flash_bwd_kernel_traitsILi256ELi64ELi64ELi8ELi4ELi2ELi2ELb0ELb0EN7cutlass10bfloat16_tE19Flash_kernel_traitsILi256ELi64ELi64ELi8ES3_EELb1ELb1ELb0ELb0ELb0ELb0ELb0EEEvNS_16Flash_bwd_paramsE)
        /*02a4*/ 	.short	0x0210
        /*02a6*/ 	.short	0x0280


	//----- nvinfo : EIATTR_SW_WAR
	.align		4
.L_562:
        /*02a8*/ 	.byte	0x04, 0x36
        /*02aa*/ 	.short	(.L_564 - .L_563)
.L_563:
        /*02ac*/ 	.word	0x00000008
.L_564:


//--------------------- .nv.info._ZN5flash44flash_bwd_dq_dk_dv_loop_seqk_parallel_kernelI23Flash_bwd_kernel_traitsILi256ELi64ELi64ELi8ELi4ELi2ELi2ELb0ELb0EN7cutlass10bfloat16_tE19Flash_kernel_traitsILi256ELi64ELi64ELi8ES3_EELb0ELb1ELb0ELb0ELb0ELb0ELb1EEEvNS_16Flash_bwd_paramsE --------------------------
	.section	.nv.info._ZN5flash44flash_bwd_dq_dk_dv_loop_seqk_parallel_kernelI23Flash_bwd_kernel_traitsILi256ELi64ELi64ELi8ELi4ELi2ELi2ELb0ELb0EN7cutlass10bfloat16_tE19Flash_kernel_traitsILi256ELi64ELi64ELi8ES3_EELb0ELb1ELb0ELb0ELb0ELb0ELb1EEEvNS_16Flash_bwd_paramsE,"",@"SHT_CUDA_INFO"
	.sectionflags	@""
	.align	4


	//----- nvinfo : EIATTR_CUDA_API_VERSION
	.align		4
        /*0000*/ 	.byte	0x04, 0x37
        /*0002*/ 	.short	(.L_566 - .L_565)
.L_565:
        /*0004*/ 	.word	0x00000082


	//----- nvinfo : EIATTR_KPARAM_INFO
	.align		4
.L_566:
        /*0008*/ 	.byte	0x04, 0x17
        /*000a*/ 	.short	(.L_568 - .L_567)
.L_567:
        /*000c*/ 	.word	0x00000000
        /*0010*/ 	.short	0x0000
        /*0012*/ 	.short	0x0000
        /*0014*/ 	.byte	0x00, 0xf0, 0x01, 0x0a


	//----- nvinfo : EIATTR_SPARSE_MMA_MASK
	.align		4
.L_568:
        /*0018*/ 	.byte	0x03, 0x50
        /*001a*/ 	.short	0x0000


	//----- nvinfo : EIATTR_MAXREG_COUNT
	.align		4
        /*001c*/ 	.byte	0x03, 0x1b
        /*001e*/ 	.short	0x00ff


	//----- nvinfo : EIATTR_NUM_BARRIERS
	.align		4
        /*0020*/ 	.byte	0x02, 0x4c
        /*0022*/ 	.byte	0x01
	.zero		1


	//----- nvinfo : EIATTR_ANNOTATIONS
	.align		4
        /*0024*/ 	.byte	0x04, 0x55
        /*0026*/ 	.short	(.L_570 - .L_569)


	//   ....[0]....
.L_569:
        /* <DEDUP_REMOVED lines=38> */


	//----- nvinfo : EIATTR_MERCURY_ISA_VERSION
	.align		4
.L_570:
        /*0270*/ 	.byte	0x03, 0x5f
        /*0272*/ 	.short	0x0101


	//----- nvinfo : EIATTR_EXIT_INSTR_OFFSETS
	.align		4
        /*0274*/ 	.byte	0x04, 0x1c
        /*0276*/ 	.short	(.L_572 - .L_571)


	//   ....[0]....
.L_571:
        /*0278*/ 	.word	0x000000a0


	//   ....[1]....
        /*027c*/ 	.word	0x0000b2d0


	//----- nvinfo : EIATTR_CRS_STACK_SIZE
	.align		4
.L_572:
        /*0280*/ 	.byte	0x04, 0x1e
        /*0282*/ 	.short	(.L_574 - .L_573)
.L_573:
        /*0284*/ 	.word	0x00000000


	//----- nvinfo : EIATTR_CBANK_PARAM_SIZE
	.align		4
.L_574:
        /*0288*/ 	.byte	0x03, 0x19
        /*028a*/ 	.short	0x0280


	//----- nvinfo : EIATTR_PARAM_CBANK
	.align		4
        /*028c*/ 	.byte	0x04, 0x0a
        /*028e*/ 	.short	(.L_576 - .L_575)
	.align		4
.L_575:
        /*0290*/ 	.word	index@(.nv.constant0._ZN5flash44flash_bwd_dq_dk_dv_loop_seqk_parallel_kernelI23Flash_bwd_kernel_traitsILi256ELi64ELi64ELi8ELi4ELi2ELi2ELb0ELb0EN7cutlass10bfloat16_tE19Flash_kernel_traitsILi256ELi64ELi64ELi8ES3_EELb0ELb1ELb0ELb0ELb0ELb0ELb1EEEvNS_16Flash_bwd_paramsE)
        /*0294*/ 	.short	0x0210
        /*0296*/ 	.short	0x0280


	//----- nvinfo : EIATTR_SW_WAR
	.align		4
.L_576:
        /*0298*/ 	.byte	0x04, 0x36
        /*029a*/ 	.short	(.L_578 - .L_577)
.L_577:
        /*029c*/ 	.word	0x00000008
.L_578:


//--------------------- .nv.info._ZN5flash44flash_bwd_dq_dk_dv_loop_seqk_parallel_kernelI23Flash_bwd_kernel_traitsILi256ELi64ELi64ELi8ELi4ELi2ELi2ELb0ELb0EN7cutlass10bfloat16_tE19Flash_kernel_traitsILi256ELi64ELi64ELi8ES3_EELb1ELb1ELb0ELb0ELb0ELb1ELb0EEEvNS_16Flash_bwd_paramsE --------------------------
	.section	.nv.info._ZN5flash44flash_bwd_dq_dk_dv_loop_seqk_parallel_kernelI23Flash_bwd_kernel_traitsILi256ELi64ELi64ELi8ELi4ELi2ELi2ELb0ELb0EN7cutlass10bfloat16_tE19Flash_kernel_traitsILi256ELi64ELi64ELi8ES3_EELb1ELb1ELb0ELb0ELb0ELb1ELb0EEEvNS_16Flash_bwd_paramsE,"",@"SHT_CUDA_INFO"
	.sectionflags	@""
	.align	4


	//----- nvinfo : EIATTR_CUDA_API_VERSION
	.align		4
        /*0000*/ 	.byte	0x04, 0x37
        /*0002*/ 	.short	(.L_580 - .L_579)
.L_579:
        /*0004*/ 	.word	0x00000082


	//----- nvinfo : EIATTR_KPARAM_INFO
	.align		4
.L_580:
        /*0008*/ 	.byte	0x04, 0x17
        /*000a*/ 	.short	(.L_582 - .L_581)
.L_581:
        /*000c*/ 	.word	0x00000000
        /*0010*/ 	.short	0x0000
        /*0012*/ 	.short	0x0000
        /*0014*/ 	.byte	0x00, 0xf0, 0x01, 0x0a


	//----- nvinfo : EIATTR_SPARSE_MMA_MASK
	.align		4
.L_582:
        /*0018*/ 	.byte	0x03, 0x50
        /*001a*/ 	.short	0x0000


	//----- nvinfo : EIATTR_MAXREG_COUNT
	.align		4
        /*001c*/ 	.byte	0x03, 0x1b
        /*001e*/ 	.short	0x00ff


	//----- nvinfo : EIATTR_NUM_BARRIERS
	.align		4
        /*0020*/ 	.byte	0x02, 0x4c
        /*0022*/ 	.byte	0x01
	.zero		1


	//----- nvinfo : EIATTR_MERCURY_ISA_VERSION
	.align		4
        /*0024*/ 	.byte	0x03, 0x5f
        /*0026*/ 	.short	0x0101


	//----- nvinfo : EIATTR_EXIT_INSTR_OFFSETS
	.align		4
        /*0028*/ 	.byte	0x04, 0x1c
        /*002a*/ 	.short	(.L_584 - .L_583)


	//   ....[0]....
.L_583:
        /*002c*/ 	.word	0x000000a0


	//   ....[1]....
        /*0030*/ 	.word	0x00009860


	//----- nvinfo : EIATTR_CRS_STACK_SIZE
	.align		4
.L_584:
        /*0034*/ 	.byte	0x04, 0x1e
        /*0036*/ 	.short	(.L_586 - .L_585)
.L_585:
        /*0038*/ 	.word	0x00000000


	//----- nvinfo : EIATTR_CBANK_PARAM_SIZE
	.align		4
.L_586:
        /*003c*/ 	.byte	0x03, 0x19
        /*003e*/ 	.short	0x0280


	//----- nvinfo : EIATTR_PARAM_CBANK
	.align		4
        /*0040*/ 	.byte	0x04, 0x0a
        /*0042*/ 	.short	(.L_588 - .L_587)
	.align		4
.L_587:
        /*0044*/ 	.word	index@(.nv.constant0._ZN5flash44flash_bwd_dq_dk_dv_loop_seqk_parallel_kernelI23Flash_bwd_kernel_traitsILi256ELi64ELi64ELi8ELi4ELi2ELi2ELb0ELb0EN7cutlass10bfloat16_tE19Flash_kernel_traitsILi256ELi64ELi64ELi8ES3_EELb1ELb1ELb0ELb0ELb0ELb1ELb0EEEvNS_16Flash_bwd_paramsE)
        /*0048*/ 	.short	0x0210
        /*004a*/ 	.short	0x0280


	//----- nvinfo : EIATTR_SW_WAR
	.align		4
.L_588:
        /*004c*/ 	.byte	0x04, 0x36
        /*004e*/ 	.short	(.L_590 - .L_589)
.L_589:
        /*0050*/ 	.word	0x00000008
.L_590:


//--------------------- .nv.info._ZN5flash44flash_bwd_dq_dk_dv_loop_seqk_parallel_kernelI23Flash_bwd_kernel_traitsILi256ELi64ELi64ELi8ELi4ELi2ELi2ELb0ELb0EN7cutlass10bfloat16_tE19Flash_kernel_traitsILi256ELi64ELi64ELi8ES3_EELb0ELb1ELb0ELb0ELb0ELb1ELb1EEEvNS_16Flash_bwd_paramsE --------------------------
	.section	.nv.info._ZN5flash44flash_bwd_dq_dk_dv_loop_seqk_parallel_kernelI23Flash_bwd_kernel_traitsILi256ELi64ELi64ELi8ELi4ELi2ELi2ELb0ELb0EN7cutlass10bfloat16_tE19Flash_kernel_traitsILi256ELi64ELi64ELi8ES3_EELb0ELb1ELb0ELb0ELb0ELb1ELb1EEEvNS_16Flash_bwd_paramsE,"",@"SHT_CUDA_INFO"
	.sectionflags	@""
	.align	4


	//----- nvinfo : EIATTR_CUDA_API_VERSION
	.align		4
        /*0000*/ 	.byte	0x04, 0x37
        /*0002*/ 	.short	(.L_592 - .L_591)
.L_591:
        /*0004*/ 	.word	0x00000082


	//----- nvinfo : EIATTR_KPARAM_INFO
	.align		4
.L_592:
        /*0008*/ 	.byte	0x04, 0x17
        /*000a*/ 	.short	(.L_594 - .L_593)
.L_593:
        /*000c*/ 	.word	0x00000000
        /*0010*/ 	.short	0x0000
        /*0012*/ 	.short	0x0000
        /*0014*/ 	.byte	0x00, 0xf0, 0x01, 0x0a


	//----- nvinfo : EIATTR_SPARSE_MMA_MASK
	.align		4
.L_594:
        /*0018*/ 	.byte	0x03, 0x50
        /*001a*/ 	.short	0x0000


	//----- nvinfo : EIATTR_MAXREG_COUNT
	.align		4
        /*001c*/ 	.byte	0x03, 0x1b
        /*001e*/ 	.short	0x00ff


	//----- nvinfo : EIATTR_NUM_BARRIERS
	.align		4
        /*0020*/ 	.byte	0x02, 0x4c
        /*0022*/ 	.byte	0x01
	.zero		1


	//----- nvinfo : EIATTR_MERCURY_ISA_VERSION
	.align		4
        /*0024*/ 	.byte	0x03, 0x5f
        /*0026*/ 	.short	0x0101


	//----- nvinfo : EIATTR_EXIT_INSTR_OFFSETS
	.align		4
        /*0028*/ 	.byte	0x04, 0x1c
        /*002a*/ 	.short	(.L_596 - .L_595)


	//   ....[0]....
.L_595:
        /*002c*/ 	.word	0x000000a0


	//   ....[1]....
        /*0030*/ 	.word	0x00009160


	//----- nvinfo : EIATTR_CRS_STACK_SIZE
	.align		4
.L_596:
        /*0034*/ 	.byte	0x04, 0x1e
        /*0036*/ 	.short	(.L_598 - .L_597)
.L_597:
        /*0038*/ 	.word	0x00000000


	//----- nvinfo : EIATTR_CBANK_PARAM_SIZE
	.align		4
.L_598:
        /*003c*/ 	.byte	0x03, 0x19
        /*003e*/ 	.short	0x0280


	//----- nvinfo : EIATTR_PARAM_CBANK
	.align		4
        /*0040*/ 	.byte	0x04, 0x0a
        /*0042*/ 	.short	(.L_600 - .L_599)
	.align		4
.L_599:
        /*0044*/ 	.word	index@(.nv.constant0._ZN5flash44flash_bwd_dq_dk_dv_loop_seqk_parallel_kernelI23Flash_bwd_kernel_traitsILi256ELi64ELi64ELi8ELi4ELi2ELi2ELb0ELb0EN7cutlass10bfloat16_tE19Flash_kernel_traitsILi256ELi64ELi64ELi8ES3_EELb0ELb1ELb0ELb0ELb0ELb1ELb1EEEvNS_16Flash_bwd_paramsE)
        /*0048*/ 	.short	0x0210
        /*004a*/ 	.short	0x0280


	//----- nvinfo : EIATTR_SW_WAR
	.align		4
.L_600:
        /*004c*/ 	.byte	0x04, 0x36
        /*004e*/ 	.short	(.L_602 - .L_601)
.L_601:
        /*0050*/ 	.word	0x00000008
.L_602:


//--------------------- .nv.info._ZN5flash44flash_bwd_dq_dk_dv_loop_seqk_parallel_kernelI23Flash_bwd_kernel_traitsILi256ELi64ELi64ELi8ELi4ELi2ELi2ELb0ELb0EN7cutlass10bfloat16_tE19Flash_kernel_traitsILi256ELi64ELi64ELi8ES3_EELb1ELb1ELb0ELb1ELb0ELb0ELb0EEEvNS_16Flash_bwd_paramsE --------------------------
	.section	.nv.info._ZN5flash44flash_bwd_dq_dk_dv_loop_seqk_parallel_kernelI23Flash_bwd_kernel_traitsILi256ELi64ELi64ELi8ELi4ELi2ELi2ELb0ELb0EN7cutlass10bfloat16_tE19Flash_kernel_traitsILi256ELi64ELi64ELi8ES3_EELb1ELb1ELb0ELb1ELb0ELb0ELb0EEEvNS_16Flash_bwd_paramsE,"",@"SHT_CUDA_INFO"
	.sectionflags	@""
	.align	4


	//----- nvinfo : EIATTR_CUDA_API_VERSION
	.align		4
        /*0000*/ 	.byte	0x04, 0x37
        /*0002*/ 	.short	(.L_604 - .L_603)
.L_603:
        /*0004*/ 	.word	0x00000082


	//----- nvinfo : EIATTR_KPARAM_INFO
	.align		4
.L_604:
        /*0008*/ 	.byte	0x04, 0x17
        /*000a*/ 	.short	(.L_606 - .L_605)
.L_605:
        /*000c*/ 	.word	0x00000000
        /*0010*/ 	.short	0x0000
        /*0012*/ 	.short	0x0000
        /*0014*/ 	.byte	0x00, 0xf0, 0x01, 0x0a


	//----- nvinfo : EIATTR_SPARSE_MMA_MASK
	.align		4
.L_606:
        /*0018*/ 	.byte	0x03, 0x50
        /*001a*/ 	.short	0x0000


	//----- nvinfo : EIATTR_MAXREG_COUNT
	.align		4
        /*001c*/ 	.byte	0x03, 0x1b
        /*001e*/ 	.short	0x00ff


	//----- nvinfo : EIATTR_NUM_BARRIERS
	.align		4
        /*0020*/ 	.byte	0x02, 0x4c
        /*0022*/ 	.byte	0x01
	.zero		1


	//----- nvinfo : EIATTR_ANNOTATIONS
	.align		4
        /*0024*/ 	.byte	0x04, 0x55
        /*0026*/ 	.short	(.L_608 - .L_607)


	//   ....[0]....
.L_607:
        /* <DEDUP_REMOVED lines=26> */


	//----- nvinfo : EIATTR_MERCURY_ISA_VERSION
	.align		4
.L_608:
        /*01b0*/ 	.byte	0x03, 0x5f
        /*01b2*/ 	.short	0x0101


	//----- nvinfo : EIATTR_EXIT_INSTR_OFFSETS
	.align		4
        /*01b4*/ 	.byte	0x04, 0x1c
        /*01b6*/ 	.short	(.L_610 - .L_609)


	//   ....[0]....
.L_609:
        /*01b8*/ 	.word	0x000000c0


	//   ....[1]....
        /*01bc*/ 	.word	0x0000bc00


	//----- nvinfo : EIATTR_CRS_STACK_SIZE
	.align		4
.L_610:
        /*01c0*/ 	.byte	0x04, 0x1e
        /*01c2*/ 	.short	(.L_612 - .L_611)
.L_611:
        /*01c4*/ 	.word	0x00000000


	//----- nvinfo : EIATTR_CBANK_PARAM_SIZE
	.align		4
.L_612:
        /*01c8*/ 	.byte	0x03, 0x19
        /*01ca*/ 	.short	0x0280


	//----- nvinfo : EIATTR_PARAM_CBANK
	.align		4
        /*01cc*/ 	.byte	0x04, 0x0a
        /*01ce*/ 	.short	(.L_614 - .L_613)
	.align		4
.L_613:
        /*01d0*/ 	.word	index@(.nv.constant0._ZN5flash44flash_bwd_dq_dk_dv_loop_seqk_parallel_kernelI23Flash_bwd_kernel_traitsILi256ELi64ELi64ELi8ELi4ELi2ELi2ELb0ELb0EN7cutlass10bfloat16_tE19Flash_kernel_traitsILi256ELi64ELi64ELi8ES3_EELb1ELb1ELb0ELb1ELb0ELb0ELb0EEEvNS_16Flash_bwd_paramsE)
        /*01d4*/ 	.short	0x0210
        /*01d6*/ 	.short	0x0280


	//----- nvinfo : EIATTR_SW_WAR
	.align		4
.L_614:
        /*01d8*/ 	.byte	0x04, 0x36
        /*01da*/ 	.short	(.L_616 - .L_615)
.L_615:
        /*01dc*/ 	.word	0x00000008
.L_616:


//--------------------- .nv.info._ZN5flash44flash_bwd_dq_dk_dv_loop_seqk_parallel_kernelI23Flash_bwd_kernel_traitsILi256ELi64ELi64ELi8ELi4ELi2ELi2ELb0ELb0EN7cutlass10bfloat16_tE19Flash_kernel_traitsILi256ELi64ELi64ELi8ES3_EELb0ELb1ELb0ELb1ELb0ELb0ELb1EEEvNS_16Flash_bwd_paramsE --------------------------
	.section	.nv.info._ZN5flash44flash_bwd_dq_dk_dv_loop_seqk_parallel_kernelI23Flash_bwd_kernel_traitsILi256ELi64ELi64ELi8ELi4ELi2ELi2ELb0ELb0EN7cutlass10bfloat16_tE19Flash_kernel_traitsILi256ELi64ELi64ELi8ES3_EELb0ELb1ELb0ELb1ELb0ELb0ELb1EEEvNS_16Flash_bwd_paramsE,"",@"SHT_CUDA_INFO"
	.sectionflags	@""
	.align	4


	//----- nvinfo : EIATTR_CUDA_API_VERSION
	.align		4
        /*0000*/ 	.byte	0x04, 0x37
        /*0002*/ 	.short	(.L_618 - .L_617)
.L_617:
        /*0004*/ 	.word	0x00000082


	//----- nvinfo : EIATTR_KPARAM_INFO
	.align		4
.L_618:
        /*0008*/ 	.byte	0x04, 0x17
        /*000a*/ 	.short	(.L_620 - .L_619)
.L_619:
        /*000c*/ 	.word	0x00000000
        /*0010*/ 	.short	0x0000
        /*0012*/ 	.short	0x0000
        /*0014*/ 	.byte	0x00, 0xf0, 0x01, 0x0a


	//----- nvinfo : EIATTR_SPARSE_MMA_MASK
	.align		4
.L_620:
        /*0018*/ 	.byte	0x03, 0x50
        /*001a*/ 	.short	0x0000


	//----- nvinfo : EIATTR_MAXREG_COUNT
	.align		4
        /*001c*/ 	.byte	0x03, 0x1b
        /*001e*/ 	.short	0x00ff


	//----- nvinfo : EIATTR_NUM_BARRIERS
	.align		4
        /*0020*/ 	.byte	0x02, 0x4c
        /*0022*/ 	.byte	0x01
	.zero		1


	//----- nvinfo : EIATTR_ANNOTATIONS
	.align		4
        /*0024*/ 	.byte	0x04, 0x55
        /*0026*/ 	.short	(.L_622 - .L_621)


	//   ....[0]....
.L_621:
        /* <DEDUP_REMOVED lines=12> */


	//----- nvinfo : EIATTR_MERCURY_ISA_VERSION
	.align		4
.L_622:
        /*00d0*/ 	.byte	0x03, 0x5f
        /*00d2*/ 	.short	0x0101


	//----- nvinfo : EIATTR_EXIT_INSTR_OFFSETS
	.align		4
        /*00d4*/ 	.byte	0x04, 0x1c
        /*00d6*/ 	.short	(.L_624 - .L_623)


	//   ....[0]....
.L_623:
        /*00d8*/ 	.word	0x000000c0


	//   ....[1]....
        /*00dc*/ 	.word	0x0000b1e0


	//----- nvinfo : EIATTR_CRS_STACK_SIZE
	.align		4
.L_624:
        /*00e0*/ 	.byte	0x04, 0x1e
        /*00e2*/ 	.short	(.L_626 - .L_625)
.L_625:
        /*00e4*/ 	.word	0x00000000


	//----- nvinfo : EIATTR_CBANK_PARAM_SIZE
	.align		4
.L_626:
        /*00e8*/ 	.byte	0x03, 0x19
        /*00ea*/ 	.short	0x0280


	//----- nvinfo : EIATTR_PARAM_CBANK
	.align		4
        /*00ec*/ 	.byte	0x04, 0x0a
        /*00ee*/ 	.short	(.L_628 - .L_627)
	.align		4
.L_627:
        /*00f0*/ 	.word	index@(.nv.constant0._ZN5flash44flash_bwd_dq_dk_dv_loop_seqk_parallel_kernelI23Flash_bwd_kernel_traitsILi256ELi64ELi64ELi8ELi4ELi2ELi2ELb0ELb0EN7cutlass10bfloat16_tE19Flash_kernel_traitsILi256ELi64ELi64ELi8ES3_EELb0ELb1ELb0ELb1ELb0ELb0ELb1EEEvNS_16Flash_bwd_paramsE)
        /*00f4*/ 	.short	0x0210
        /*00f6*/ 	.short	0x0280


	//----- nvinfo : EIATTR_SW_WAR
	.align		4
.L_628:
        /*00f8*/ 	.byte	0x04, 0x36
        /*00fa*/ 	.short	(.L_630 - .L_629)
.L_629:
        /*00fc*/ 	.word	0x00000008
.L_630:


//--------------------- .nv.info._ZN5flash25flash_bwd_dot_do_o_kernelILb0E23Flash_bwd_kernel_traitsILi256ELi64ELi64ELi8ELi4ELi2ELi2ELb0ELb0EN7cutlass10bfloat16_tE19Flash_kernel_traitsILi256ELi64ELi64ELi8ES3_EEEEvNS_16Flash_bwd_paramsE --------------------------
	.section	.nv.info._ZN5flash25flash_bwd_dot_do_o_kernelILb0E23Flash_bwd_kernel_traitsILi256ELi64ELi64ELi8ELi4ELi2ELi2ELb0ELb0EN7cutlass10bfloat16_tE19Flash_kernel_traitsILi256ELi64ELi64ELi8ES3_EEEEvNS_16Flash_bwd_paramsE,"",@"SHT_CUDA_INFO"
	.sectionflags	@""
	.align	4


	//----- nvinfo : EIATTR_CUDA_API_VERSION
	.align		4
        /*0000*/ 	.byte	0x04, 0x37
        /*0002*/ 	.short	(.L_632 - .L_631)
.L_631:
        /*0004*/ 	.word	0x00000082


	//----- nvinfo : EIATTR_KPARAM_INFO
	.align		4
.L_632:
        /*0008*/ 	.byte	0x04, 0x17
        /*000a*/ 	.short	(.L_634 - .L_633)
.L_633:
        /*000c*/ 	.word	0x00000000
        /*0010*/ 	.short	0x0000
        /*0012*/ 	.short	0x0000
        /*0014*/ 	.byte	0x00, 0xf0, 0x01, 0x0a


	//----- nvinfo : EIATTR_SPARSE_MMA_MASK
	.align		4
.L_634:
        /*0018*/ 	.byte	0x03, 0x50
        /*001a*/ 	.short	0x0000


	//----- nvinfo : EIATTR_MAXREG_COUNT
	.align		4
        /*001c*/ 	.byte	0x03, 0x1b
        /*001e*/ 	.short	0x00ff


	//----- nvinfo : EIATTR_MERCURY_ISA_VERSION
	.align		4
        /*0020*/ 	.byte	0x03, 0x5f
        /*0022*/ 	.short	0x0101


	//----- nvinfo : EIATTR_COOP_GROUP_MASK_REGIDS
	.align		4
        /*0024*/ 	.byte	0x04, 0x29
        /*0026*/ 	.short	(.L_636 - .L_635)


	//   ....[0]....
.L_635:
        /*0028*/ 	.word	0xffffffff


	//   ....[1]....
        /*002c*/ 	.word	0xffffffff


	//   ....[2]....
        /*0030*/ 	.word	0xffffffff


	//   ....[3]....
        /*0034*/ 	.word	0xffffffff


	//   ....[4]....
        /*0038*/ 	.word	0xffffffff


	//   ....[5]....
        /*003c*/ 	.word	0xffffffff


	//----- nvinfo : EIATTR_COOP_GROUP_INSTR_OFFSETS
	.align		4
.L_636:
        /*0040*/ 	.byte	0x04, 0x28
        /*0042*/ 	.short	(.L_638 - .L_637)


	//   ....[0]....
.L_637:
        /*0044*/ 	.word	0x00001a10


	//   ....[1]....
        /*0048*/ 	.word	0x00001a20


	//   ....[2]....
        /*004c*/ 	.word	0x00001a60


	//   ....[3]....
        /*0050*/ 	.word	0x00001a80


	//   ....[4]....
        /*0054*/ 	.word	0x00001ae0


	//   ....[5]....
        /*0058*/ 	.word	0x00001b00


	//----- nvinfo : EIATTR_EXIT_INSTR_OFFSETS
	.align		4
.L_638:
        /*005c*/ 	.byte	0x04, 0x1c
        /*005e*/ 	.short	(.L_640 - .L_639)


	//   ....[0]....
.L_639:
        /*0060*/ 	.word	0x00000130


	//   ....[1]....
        /*0064*/ 	.word	0x00001b60


	//   ....[2]....
        /*0068*/ 	.word	0x00001b80


	//----- nvinfo : EIATTR_CRS_STACK_SIZE
	.align		4
.L_640:
        /*006c*/ 	.byte	0x04, 0x1e
        /*006e*/ 	.short	(.L_642 - .L_641)
.L_641:
        /*0070*/ 	.word	0x00000000


	//----- nvinfo : EIATTR_CBANK_PARAM_SIZE
	.align		4
.L_642:
        /*0074*/ 	.byte	0x03, 0x19
        /*0076*/ 	.short	0x0280


	//----- nvinfo : EIATTR_PARAM_CBANK
	.align		4
        /*0078*/ 	.byte	0x04, 0x0a
        /*007a*/ 	.short	(.L_644 - .L_643)
	.align		4
.L_643:
        /*007c*/ 	.word	index@(.nv.constant0._ZN5flash25flash_bwd_dot_do_o_kernelILb0E23Flash_bwd_kernel_traitsILi256ELi64ELi64ELi8ELi4ELi2ELi2ELb0ELb0EN7cutlass10bfloat16_tE19Flash_kernel_traitsILi256ELi64ELi64ELi8ES3_EEEEvNS_16Flash_bwd_paramsE)
        /*0080*/ 	.short	0x0210
        /*0082*/ 	.short	0x0280


	//----- nvinfo : EIATTR_SW_WAR
	.align		4
.L_644:
        /*0084*/ 	.byte	0x04, 0x36
        /*0086*/ 	.short	(.L_646 - .L_645)
.L_645:
        /*0088*/ 	.word	0x00000008
.L_646:


//--------------------- .nv.info._ZN5flash25flash_bwd_dot_do_o_kernelILb1E23Flash_bwd_kernel_traitsILi256ELi64ELi64ELi8ELi4ELi2ELi2ELb0ELb0EN7cutlass10bfloat16_tE19Flash_kernel_traitsILi256ELi64ELi64ELi8ES3_EEEEvNS_16Flash_bwd_paramsE --------------------------
	.section	.nv.info._ZN5flash25flash_bwd_dot_do_o_kernelILb1E23Flash_bwd_kernel_traitsILi256ELi64ELi64ELi8ELi4ELi2ELi2ELb0ELb0EN7cutlass10bfloat16_tE19Flash_kernel_traitsILi256ELi64ELi64ELi8ES3_EEEEvNS_16Flash_bwd_paramsE,"",@"SHT_CUDA_INFO"
	.sectionflags	@""
	.align	4


	//----- nvinfo : EIATTR_CUDA_API_VERSION
	.align		4
        /*0000*/ 	.byte	0x04, 0x37
        /*0002*/ 	.short	(.L_648 - .L_647)
.L_647:
        /*0004*/ 	.word	0x00000082


	//----- nvinfo : EIATTR_KPARAM_INFO
	.align		4
.L_648:
        /*0008*/ 	.byte	0x04, 0x17
        /*000a*/ 	.short	(.L_650 - .L_649)
.L_649:
        /*000c*/ 	.word	0x00000000
        /*0010*/ 	.short	0x0000
        /*0012*/ 	.short	0x0000
        /*0014*/ 	.byte	0x00, 0xf0, 0x01, 0x0a


	//----- nvinfo : EIATTR_SPARSE_MMA_MASK
	.align		4
.L_650:
        /*0018*/ 	.byte	0x03, 0x50
        /*001a*/ 	.short	0x0000


	//----- nvinfo : EIATTR_MAXREG_COUNT
	.align		4
        /*001c*/ 	.byte	0x03, 0x1b
        /*001e*/ 	.short	0x00ff


	//----- nvinfo : EIATTR_MERCURY_ISA_VERSION
	.align		4
        /*0020*/ 	.byte	0x03, 0x5f
        /*0022*/ 	.short	0x0101


	//----- nvinfo : EIATTR_COOP_GROUP_MASK_REGIDS
	.align		4
        /*0024*/ 	.byte	0x04, 0x29
        /*0026*/ 	.short	(.L_652 - .L_651)


	//   ....[0]....
.L_651:
        /*0028*/ 	.word	0xffffffff


	//   ....[1]....
        /*002c*/ 	.word	0xffffffff


	//   ....[2]....
        /*0030*/ 	.word	0xffffffff


	//   ....[3]....
        /*0034*/ 	.word	0xffffffff


	//   ....[4]....
        /*0038*/ 	.word	0xffffffff


	//   ....[5]....
        /*003c*/ 	.word	0xffffffff


	//----- nvinfo : EIATTR_COOP_GROUP_INSTR_OFFSETS
	.align		4
.L_652:
        /*0040*/ 	.byte	0x04, 0x28
        /*0042*/ 	.short	(.L_654 - .L_653)


	//   ....[0]....
.L_653:
        /*0044*/ 	.word	0x00001d30


	//   ....[1]....
        /*0048*/ 	.word	0x00001d60


	//   ....[2]....
        /*004c*/ 	.word	0x00001d80


	//   ....[3]....
        /*0050*/ 	.word	0x00001da0


	//   ....[4]....
        /*0054*/ 	.word	0x00001dc0


	//   ....[5]....
        /*0058*/ 	.word	0x00001de0


	//----- nvinfo : EIATTR_EXIT_INSTR_OFFSETS
	.align		4
.L_654:
        /*005c*/ 	.byte	0x04, 0x1c
        /*005e*/ 	.short	(.L_656 - .L_655)


	//   ....[0]....
.L_655:
        /*0060*/ 	.word	0x00000130


	//   ....[1]....
        /*0064*/ 	.word	0x00001fd0


	//----- nvinfo : EIATTR_CRS_STACK_SIZE
	.align		4
.L_656:
        /*0068*/ 	.byte	0x04, 0x1e
        /*006a*/ 	.short	(.L_658 - .L_657)
.L_657:
        /*006c*/ 	.word	0x00000000


	//----- nvinfo : EIATTR_CBANK_PARAM_SIZE
	.align		4
.L_658:
        /*0070*/ 	.byte	0x03, 0x19
        /*0072*/ 	.short	0x0280


	//----- nvinfo : EIATTR_PARAM_CBANK
	.align		4
        /*0074*/ 	.byte	0x04, 0x0a
        /*0076*/ 	.short	(.L_660 - .L_659)
	.align		4
.L_659:
        /*0078*/ 	.word	index@(.nv.constant0._ZN5flash25flash_bwd_dot_do_o_kernelILb1E23Flash_bwd_kernel_traitsILi256ELi64ELi64ELi8ELi4ELi2ELi2ELb0ELb0EN7cutlass10bfloat16_tE19Flash_kernel_traitsILi256ELi64ELi64ELi8ES3_EEEEvNS_16Flash_bwd_paramsE)
        /*007c*/ 	.short	0x0210
        /*007e*/ 	.short	0x0280


	//----- nvinfo : EIATTR_SW_WAR
	.align		4
.L_660:
        /*0080*/ 	.byte	0x04, 0x36
        /*0082*/ 	.short	(.L_662 - .L_661)
.L_661:
        /*0084*/ 	.word	0x00000008
.L_662:


//--------------------- .nv.callgraph             --------------------------
	.section	.nv.callgraph,"",@"SHT_CUDA_CALLGRAPH"
	.align	4
	.sectionentsize	8
	.align		4
        /*0000*/ 	.word	0x00000000
	.align		4
        /*0004*/ 	.word	0xffffffff
	.align		4
        /*0008*/ 	.word	0x00000000
	.align		4
        /*000c*/ 	.word	0xfffffffe
	.align		4
        /*0010*/ 	.word	0x00000000
	.align		4
        /*0014*/ 	.word	0xfffffffd
	.align		4
        /*0018*/ 	.word	0x00000000
	.align		4
        /*001c*/ 	.word	0xfffffffc


//--------------------- .nv.constant4             --------------------------
	.section	.nv.constant4,"a",@progbits
	.align	8
	.align		8
.nv.constant4:
        /*0000*/ 	.dword	_ZN73_INTERNAL_7983b5e8_37_flash_bwd_hdim256_bf16_causal_sm80_cu_ea41c527_36104cuda3std3__45__cpo5beginE
	.align		8
        /*0008*/ 	.dword	_ZN73_INTERNAL_7983b5e8_37_flash_bwd_hdim256_bf16_causal_sm80_cu_ea41c527_36104cuda3std3__45__cpo3endE
	.align		8
        /*0010*/ 	.dword	_ZN73_INTERNAL_7983b5e8_37_flash_bwd_hdim256_bf16_causal_sm80_cu_ea41c527_36104cuda3std3__45__cpo6cbeginE
	.align		8
        /*0018*/ 	.dword	_ZN73_INTERNAL_7983b5e8_37_flash_bwd_hdim256_bf16_causal_sm80_cu_ea41c527_36104cuda3std3__45__cpo4cendE
	.align		8
        /*0020*/ 	.dword	_ZN73_INTERNAL_7983b5e8_37_flash_bwd_hdim256_bf16_causal_sm80_cu_ea41c527_36104cuda3std3__475_GLOBAL__N__7983b5e8_37_flash_bwd_hdim256_bf16_causal_sm80_cu_ea41c527_36106ignoreE
	.align		8
        /*0028*/ 	.dword	_ZN73_INTERNAL_7983b5e8_37_flash_bwd_hdim256_bf16_causal_sm80_cu_ea41c527_36104cuda3std3__419piecewise_constructE
	.align		8
        /*0030*/ 	.dword	_ZN73_INTERNAL_7983b5e8_37_flash_bwd_hdim256_bf16_causal_sm80_cu_ea41c527_36104cuda3std3__48in_placeE
	.align		8
        /*0038*/ 	.dword	_ZN73_INTERNAL_7983b5e8_37_flash_bwd_hdim256_bf16_causal_sm80_cu_ea41c527_36104cuda3std6ranges3__45__cpo4swapE
	.align		8
        /*0040*/ 	.dword	_ZN73_INTERNAL_7983b5e8_37_flash_bwd_hdim256_bf16_causal_sm80_cu_ea41c527_36104cuda3std6ranges3__45__cpo9iter_moveE
	.align		8
        /*0048*/ 	.dword	_ZN73_INTERNAL_7983b5e8_37_flash_bwd_hdim256_bf16_causal_sm80_cu_ea41c527_36104cute7productE
	.align		8
        /*0050*/ 	.dword	_ZN73_INTERNAL_7983b5e8_37_flash_bwd_hdim256_bf16_causal_sm80_cu_ea41c527_36104cute1_E


//--------------------- .text._ZN5flash27flash_bwd_convert_dq_kernelI23Flash_bwd_kernel_traitsILi256ELi64ELi32ELi8ELi4ELi1ELi2ELb1ELb1EN7cutlass10bfloat16_tE19Flash_kernel_traitsILi256ELi64ELi32ELi8ES3_EEEEvNS_16Flash_bwd_paramsEi --------------------------
	.section	.text._ZN5flash27flash_bwd_convert_dq_kernelI23Flash_bwd_kernel_traitsILi256ELi64ELi32ELi8ELi4ELi1ELi2ELb1ELb1EN7cutlass10bfloat16_tE19Flash_kernel_traitsILi256ELi64ELi32ELi8ES3_EEEEvNS_16Flash_bwd_paramsEi,"ax",@progbits
	.align	128
        .global         _ZN5flash27flash_bwd_convert_dq_kernelI23Flash_bwd_kernel_traitsILi256ELi64ELi32ELi8ELi4ELi1ELi2ELb1ELb1EN7cutlass10bfloat16_tE19Flash_kernel_traitsILi256ELi64ELi32ELi8ES3_EEEEvNS_16Flash_bwd_paramsEi
        .type           _ZN5flash27flash_bwd_convert_dq_kernelI23Flash_bwd_kernel_traitsILi256ELi64ELi32ELi8ELi4ELi1ELi2ELb1ELb1EN7cutlass10bfloat16_tE19Flash_kernel_traitsILi256ELi64ELi32ELi8ES3_EEEEvNS_16Flash_bwd_paramsEi,@function
        .size           _ZN5flash27flash_bwd_convert_dq_kernelI23Flash_bwd_kernel_traitsILi256ELi64ELi32ELi8ELi4ELi1ELi2ELb1ELb1EN7cutlass10bfloat16_tE19Flash_kernel_traitsILi256ELi64ELi32ELi8ES3_EEEEvNS_16Flash_bwd_paramsEi,(.L_x_1029 - _ZN5flash27flash_bwd_convert_dq_kernelI23Flash_bwd_kernel_traitsILi256ELi64ELi32ELi8ELi4ELi1ELi2ELb1ELb1EN7cutlass10bfloat16_tE19Flash_kernel_traitsILi256ELi64ELi32ELi8ES3_EEEEvNS_16Flash_bwd_paramsEi)
        .other          _ZN5flash27flash_bwd_convert_dq_kernelI23Flash_bwd_kernel_traitsILi256ELi64ELi32ELi8ELi4ELi1ELi2ELb1ELb1EN7cutlass10bfloat16_tE19Flash_kernel_traitsILi256ELi64ELi32ELi8ES3_EEEEvNS_16Flash_bwd_paramsEi,@"STO_CUDA_ENTRY STV_DEFAULT"
_ZN5flash27flash_bwd_convert_dq_kernelI23Flash_bwd_kernel_traitsILi256ELi64ELi32ELi8ELi4ELi1ELi2ELb1ELb1EN7cutlass10bfloat16_tE19Flash_kernel_traitsILi256ELi64ELi32ELi8ES3_EEEEvNS_16Flash_bwd_paramsEi:
.text._ZN5flash27flash_bwd_convert_dq_kernelI23Flash_bwd_kernel_traitsILi256ELi64ELi32ELi8ELi4ELi1ELi2ELb1ELb1EN7cutlass10bfloat16_tE19Flash_kernel_traitsILi256ELi64ELi32ELi8ES3_EEEEvNS_16Flash_bwd_paramsEi:
[----:B------:R-:W-:Y:S01]  /*0000*/  LDC R1, c[0x0][0x28] ;  /* 0x00000a00ff017b82 */ /* 0x000fe20000000800 */
[----:B------:R-:W0:Y:S07]  /*0010*/  S2R R11, SR_CTAID.Y ;  /* 0x00000000000b7919 */ /* 0x000e2e0000002600 */
[----:B------:R-:W0:Y:S01]  /*0020*/  LDC.64 R2, c[0x0][0x2f0] ;  /* 0x0000bc00ff027b82 */ /* 0x000e220000000a00 */
[----:B------:R-:W-:Y:S01]  /*0030*/  ULDC.64 UR4, c[0x0][0x2f0] ;  /* 0x0000bc0000047ab9 */ /* 0x000fe20000000a00 */
[----:B------:R-:W-:Y:S01]  /*0040*/  MOV R7, 0xffffffff ;  /* 0xffffffff00077802 */ /* 0x000fe20000000f00 */
[----:B------:R-:W-:Y:S01]  /*0050*/  ULDC.64 UR8, c[0x0][0x208] ;  /* 0x0000820000087ab9 */ /* 0x000fe20000000a00 */
[----:B------:R-:W-:-:S04]  /*0060*/  ISETP.NE.U32.AND P0, PT, RZ, UR4, PT ;  /* 0x00000004ff007c0c */ /* 0x000fc8000bf05070 */
[----:B------:R-:W-:Y:S01]  /*0070*/  ISETP.NE.AND.EX P0, PT, RZ, UR5, PT, P0 ;  /* 0x00000005ff007c0c */ /* 0x000fe2000bf05300 */
[----:B0-----:R-:W-:-:S12]  /*0080*/  IMAD.WIDE R2, R11, 0x4, R2 ;  /* 0x000000040b027825 */ /* 0x001fd800078e0202 */
[----:B------:R-:W2:Y:S04]  /*0090*/  @P0 LDG.E R7, desc[UR8][R2.64] ;  /* 0x0000000802070981 */ /* 0x000ea8000c1e1900 */
[----:B------:R-:W2:Y:S01]  /*00a0*/  @P0 LDG.E R0, desc[UR8][R2.64+0x4] ;  /* 0x0000040802000981 */ /* 0x000ea2000c1e1900 */
[----:B------:R-:W0:Y:S02]  /*00b0*/  S2UR UR5, SR_CTAID.X ;  /* 0x00000000000579c3 */ /* 0x000e240000002500 */
[----:B0-----:R-:W-:Y:S01]  /*00c0*/  USHF.L.U32 UR5, UR5, 0x6, URZ ;  /* 0x0000000605057899 */ /* 0x001fe2000800063f */
[----:B--2---:R-:W-:-:S06]  /*00d0*/  @P0 IMAD.IADD R0, R0, 0x1, -R7 ;  /* 0x0000000100000824 */ /* 0x004fcc00078e0a07 */
[----:B------:R-:W0:Y:S02]  /*00e0*/  @!P0 LDC R0, c[0x0][0x2c4] ;  /* 0x0000b100ff008b82 */ /* 0x000e240000000800 */
[----:B0-----:R-:W-:-:S13]  /*00f0*/  ISETP.GT.AND P1, PT, R0, UR5, PT ;  /* 0x0000000500007c0c */ /* 0x001fda000bf24270 */
[----:B------:R-:W-:Y:S05]  /*0100*/  @!P1 EXIT ;  /* 0x000000000000994d */ /* 0x000fea0003800000 */
[----:B------:R-:W-:Y:S01]  /*0110*/  ISETP.NE.AND P1, PT, R7, -0x1, PT ;  /* 0xffffffff0700780c */ /* 0x000fe20003f25270 */
[----:B------:R-:W0:Y:S01]  /*0120*/  LDC R2, c[0x0][0x2d4] ;  /* 0x0000b500ff027b82 */ /* 0x000e220000000800 */
[----:B------:R-:W1:Y:S07]  /*0130*/  S2R R12, SR_TID.X ;  /* 0x00000000000c7919 */ /* 0x000e6e0000002100 */
[----:B------:R-:W2:Y:S04]  /*0140*/  LDC R27, c[0x0][0x270] ;  /* 0x00009c00ff1b7b82 */ /* 0x000ea80000000800 */
[----:B------:R-:W-:-:S04]  /*0150*/  @P1 IMAD.MOV.U32 R21, RZ, RZ, R7 ;  /* 0x000000ffff151224 */ /* 0x000fc800078e0007 */
[----:B------:R-:W3:Y:S08]  /*0160*/  @P1 LDC.64 R14, c[0x0][0x448] ;  /* 0x00011200ff0e1b82 */ /* 0x000ef00000000a00 */
[----:B------:R-:W4:Y:S01]  /*0170*/  LDC R22, c[0x0][0x2dc] ;  /* 0x0000b700ff167b82 */ /* 0x000f220000000800 */
[----:B0-----:R-:W-:Y:S01]  /*0180*/  IMAD.WIDE R2, R11, R2, RZ ;  /* 0x000000020b027225 */ /* 0x001fe200078e02ff */
[----:B--2---:R-:W-:-:S03]  /*0190*/  SHF.R.S32.HI R5, RZ, 0x1f, R27 ;  /* 0x0000001fff057819 */ /* 0x004fc6000001141b */
[-C--:B------:R-:W-:Y:S02]  /*01a0*/  IMAD R3, R3, R27.reuse, RZ ;  /* 0x0000001b03037224 */ /* 0x080fe400078e02ff */
[----:B------:R-:W-:-:S04]  /*01b0*/  IMAD.WIDE.U32 R8, R2, R27, RZ ;  /* 0x0000001b02087225 */ /* 0x000fc800078e00ff */
[----:B------:R-:W-:Y:S02]  /*01c0*/  IMAD R3, R2, R5, R3 ;  /* 0x0000000502037224 */ /* 0x000fe400078e0203 */
[----:B---3--:R-:W-:-:S03]  /*01d0*/  @P1 IMAD.WIDE.U32 R4, R7, R14, RZ ;  /* 0x0000000e07041225 */ /* 0x008fc600078e00ff */
[----:B------:R-:W-:Y:S01]  /*01e0*/  IADD3 R10, R9, R3, RZ ;  /* 0x00000003090a7210 */ /* 0x000fe20007ffe0ff */
[----:B------:R-:W-:Y:S01]  /*01f0*/  @P1 IMAD R2, R7, R15, R5 ;  /* 0x0000000f07021224 */ /* 0x000fe200078e0205 */
[----:B-1--4-:R-:W-:Y:S06]  /*0200*/  @P1 BRA `(.L_x_0) ;  /* 0x00000000001c1947 */ /* 0x012fec0003800000 */
[----:B------:R-:W0:Y:S01]  /*0210*/  LDC.64 R6, c[0x0][0x430] ;  /* 0x00010c00ff067b82 */ /* 0x000e220000000a00 */
[----:B------:R-:W-:Y:S02]  /*0220*/  SHF.R.S32.HI R3, RZ, 0x1f, R11 ;  /* 0x0000001fff037819 */ /* 0x000fe4000001140b */
[----:B------:R-:W-:-:S03]  /*0230*/  MOV R21, 0xffffffff ;  /* 0xffffffff00157802 */ /* 0x000fc60000000f00 */
[-C--:B0-----:R-:W-:Y:S02]  /*0240*/  IMAD R2, R3, R6.reuse, RZ ;  /* 0x0000000603027224 */ /* 0x081fe400078e02ff */
[----:B------:R-:W-:-:S04]  /*0250*/  IMAD.WIDE.U32 R4, R11, R6, RZ ;  /* 0x000000060b047225 */ /* 0x000fc800078e00ff */
[----:B------:R-:W-:-:S04]  /*0260*/  IMAD R3, R11, R7, R2 ;  /* 0x000000070b037224 */ /* 0x000fc800078e0202 */
[----:B------:R-:W-:-:S07]  /*0270*/  IMAD.IADD R2, R5, 0x1, R3 ;  /* 0x0000000105027824 */ /* 0x000fce00078e0203 */
.L_x_0:
[----:B------:R-:W-:Y:S01]  /*0280*/  SHF.R.S32.HI R3, RZ, 0x1f, R12 ;  /* 0x0000001fff037819 */ /* 0x000fe2000001140c */
[----:B------:R-:W0:Y:S01]  /*0290*/  S2UR UR7, SR_CTAID.Z ;  /* 0x00000000000779c3 */ /* 0x000e220000002700 */
[----:B------:R-:W-:Y:S01]  /*02a0*/  SHF.R.S32.HI R9, RZ, 0x1f, R22 ;  /* 0x0000001fff097819 */ /* 0x000fe20000011416 */
[----:B------:R-:W-:Y:S01]  /*02b0*/  IMAD R10, R10, R22, RZ ;  /* 0x000000160a0a7224 */ /* 0x000fe200078e02ff */
[-C--:B------:R-:W-:Y:S01]  /*02c0*/  LEA.HI R5, R3, R12.reuse, RZ, 0x2 ;  /* 0x0000000c03057211 */ /* 0x080fe200078f10ff */
[----:B------:R-:W-:Y:S01]  /*02d0*/  IMAD.WIDE R6, R11, 0x80, RZ ;  /* 0x000000800b067825 */ /* 0x000fe200078e02ff */
[CC--:B------:R-:W-:Y:S01]  /*02e0*/  LEA.HI R15, R3.reuse, R12.reuse, RZ, 0x5 ;  /* 0x0000000c030f7211 */ /* 0x0c0fe200078f28ff */
[----:B------:R-:W-:Y:S01]  /*02f0*/  HFMA2.MMA R23, -RZ, RZ, 0, 0 ;  /* 0x00000000ff177435 */ /* 0x000fe200000001ff */
[----:B------:R-:W-:Y:S01]  /*0300*/  LEA.HI R13, R3, R12, RZ, 0x6 ;  /* 0x0000000c030d7211 */ /* 0x000fe200078f30ff */
[----:B------:R-:W-:Y:S01]  /*0310*/  IMAD R25, R9, R8, R10 ;  /* 0x0000000809197224 */ /* 0x000fe200078e020a */
[--C-:B------:R-:W-:Y:S01]  /*0320*/  SHF.R.S32.HI R10, RZ, 0x2, R5.reuse ;  /* 0x00000002ff0a7819 */ /* 0x100fe20000011405 */
[----:B------:R-:W-:Y:S01]  /*0330*/  USHF.R.S32.HI UR4, URZ, 0x1f, UR5 ;  /* 0x0000001f3f047899 */ /* 0x000fe20008011405 */
[----:B------:R-:W-:Y:S01]  /*0340*/  SHF.R.S32.HI R9, RZ, 0x1f, R5 ;  /* 0x0000001fff097819 */ /* 0x000fe20000011405 */
[----:B------:R-:W-:Y:S01]  /*0350*/  ULDC.64 UR10, c[0x0][0x400] ;  /* 0x00010000000a7ab9 */ /* 0x000fe20000000a00 */
[----:B------:R-:W-:Y:S01]  /*0360*/  SEL R18, R6, RZ, P0 ;  /* 0x000000ff06127207 */ /* 0x000fe20000000000 */
[----:B------:R-:W-:Y:S01]  /*0370*/  IMAD.MOV.U32 R91, RZ, RZ, RZ ;  /* 0x000000ffff5b7224 */ /* 0x000fe200078e00ff */
[----:B------:R-:W-:Y:S01]  /*0380*/  LEA.HI R3, R9, R10, RZ, 0x3 ;  /* 0x0000000a09037211 */ /* 0x000fe200078f18ff */
[----:B------:R-:W-:Y:S01]  /*0390*/  IMAD.WIDE.U32 R8, R8, R22, RZ ;  /* 0x0000001608087225 */ /* 0x000fe200078e00ff */
[----:B------:R-:W-:-:S02]  /*03a0*/  SEL R19, R7, RZ, P0 ;  /* 0x000000ff07137207 */ /* 0x000fc40000000000 */
[----:B------:R-:W-:Y:S02]  /*03b0*/  CS2R R30, SRZ ;  /* 0x00000000001e7805 */ /* 0x000fe4000001ff00 */
[----:B------:R-:W-:Y:S01]  /*03c0*/  LOP3.LUT R5, R5, 0x7ffffffc, RZ, 0xc0, !PT ;  /* 0x7ffffffc05057812 */ /* 0x000fe200078ec0ff */
[----:B------:R-:W-:Y:S01]  /*03d0*/  IMAD.WIDE R6, R27, R22, RZ ;  /* 0x000000161b067225 */ /* 0x000fe200078e02ff */
[----:B------:R-:W-:Y:S02]  /*03e0*/  LOP3.LUT R11, R15, 0xffffffe0, RZ, 0xc0, !PT ;  /* 0xffffffe00f0b7812 */ /* 0x000fe400078ec0ff */
[----:B------:R-:W-:Y:S02]  /*03f0*/  CS2R R28, SRZ ;  /* 0x00000000001c7805 */ /* 0x000fe4000001ff00 */
[----:B------:R-:W-:Y:S01]  /*0400*/  LOP3.LUT R3, R3, 0xfffffff8, RZ, 0xc0, !PT ;  /* 0xfffffff803037812 */ /* 0x000fe200078ec0ff */
[----:B------:R-:W-:Y:S01]  /*0410*/  IMAD.IADD R14, R12, 0x1, -R5 ;  /* 0x000000010c0e7824 */ /* 0x000fe200078e0a05 */
[----:B------:R-:W-:Y:S01]  /*0420*/  IADD3 R17, -R11, R12, RZ ;  /* 0x0000000c0b117210 */ /* 0x000fe20007ffe1ff */
[----:B------:R-:W-:Y:S01]  /*0430*/  IMAD R5, R7, R21, RZ ;  /* 0x0000001507057224 */ /* 0x000fe200078e02ff */
[----:B------:R-:W-:Y:S01]  /*0440*/  IADD3 R20, R9, R25, RZ ;  /* 0x0000001909147210 */ /* 0x000fe20007ffe0ff */
[----:B------:R-:W-:Y:S01]  /*0450*/  IMAD.IADD R12, R10, 0x1, -R3 ;  /* 0x000000010a0c7824 */ /* 0x000fe200078e0a03 */
[----:B------:R-:W-:Y:S01]  /*0460*/  SHF.R.S32.HI R16, RZ, 0x5, R15 ;  /* 0x00000005ff107819 */ /* 0x000fe2000001140f */
[----:B------:R-:W-:Y:S01]  /*0470*/  IMAD.WIDE.U32 R10, R6, R21, RZ ;  /* 0x00000015060a7225 */ /* 0x000fe200078e00ff */
[----:B------:R-:W-:-:S02]  /*0480*/  SHF.R.S32.HI R13, RZ, 0x6, R13 ;  /* 0x00000006ff0d7819 */ /* 0x000fc4000001140d */
[----:B------:R-:W-:Y:S02]  /*0490*/  CS2R R24, SRZ ;  /* 0x0000000000187805 */ /* 0x000fe4000001ff00 */
[----:B------:R-:W-:Y:S01]  /*04a0*/  LEA.HI R15, R15, R16, RZ, 0x1 ;  /* 0x000000100f0f7211 */ /* 0x000fe200078f08ff */
[----:B------:R-:W-:Y:S01]  /*04b0*/  IMAD R23, R6, R23, R5 ;  /* 0x0000001706177224 */ /* 0x000fe200078e0205 */
[----:B------:R-:W-:Y:S01]  /*04c0*/  SEL R8, R8, R10, !P1 ;  /* 0x0000000a08087207 */ /* 0x000fe20004800000 */
[----:B0-----:R-:W-:Y:S01]  /*04d0*/  IMAD R5, R22, UR7, RZ ;  /* 0x0000000716057c24 */ /* 0x001fe2000f8e02ff */
[----:B------:R-:W-:Y:S01]  /*04e0*/  LOP3.LUT R15, R15, 0x3ffffe, RZ, 0xc0, !PT ;  /* 0x003ffffe0f0f7812 */ /* 0x000fe200078ec0ff */
[----:B------:R-:W-:Y:S01]  /*04f0*/  @P1 IMAD.IADD R20, R11, 0x1, R23 ;  /* 0x000000010b141824 */ /* 0x000fe200078e0217 */
[----:B------:R-:W-:Y:S01]  /*0500*/  IADD3 R11, P0, R18, UR5, RZ ;  /* 0x00000005120b7c10 */ /* 0x000fe2000ff1e0ff */
[----:B------:R-:W-:Y:S01]  /*0510*/  IMAD R3, R27, R22, RZ ;  /* 0x000000161b037224 */ /* 0x000fe200078e02ff */
[----:B------:R-:W-:Y:S01]  /*0520*/  IADD3 R8, P1, R5, R8, RZ ;  /* 0x0000000805087210 */ /* 0x000fe20007f3e0ff */
[----:B------:R-:W-:Y:S01]  /*0530*/  IMAD.SHL.U32 R12, R12, 0x40, RZ ;  /* 0x000000400c0c7824 */ /* 0x000fe200078e00ff */
[----:B------:R-:W-:Y:S01]  /*0540*/  IADD3 R15, R16, -R15, RZ ;  /* 0x8000000f100f7210 */ /* 0x000fe20007ffe0ff */
[----:B------:R-:W-:Y:S01]  /*0550*/  IMAD R17, R3, R16, R17 ;  /* 0x0000001003117224 */ /* 0x000fe200078e0211 */
[----:B------:R-:W-:Y:S01]  /*0560*/  LEA.HI.X.SX32 R9, R5, R20, 0x1, P1 ;  /* 0x0000001405097211 */ /* 0x000fe200008f0eff */
[----:B------:R-:W-:Y:S01]  /*0570*/  HFMA2.MMA R23, -RZ, RZ, 0, 0 ;  /* 0x00000000ff177435 */ /* 0x000fe200000001ff */
[----:B------:R-:W-:Y:S01]  /*0580*/  IADD3.X R5, R19, UR4, RZ, P0, !PT ;  /* 0x0000000413057c10 */ /* 0x000fe200087fe4ff */
[----:B------:R-:W-:Y:S01]  /*0590*/  IMAD R14, R15, 0x200, R14 ;  /* 0x000002000f0e7824 */ /* 0x000fe200078e020e */
[----:B------:R-:W-:Y:S01]  /*05a0*/  SHF.L.U32 R13, R13, 0x3, RZ ;  /* 0x000000030d0d7819 */ /* 0x000fe200000006ff */
[----:B------:R-:W-:Y:S01]  /*05b0*/  IMAD.WIDE.U32 R8, R6, R11, R8 ;  /* 0x0000000b06087225 */ /* 0x000fe200078e0008 */
[----:B------:R-:W-:-:S02]  /*05c0*/  LOP3.LUT R12, R12, 0x1c0, RZ, 0xc0, !PT ;  /* 0x000001c00c0c7812 */ /* 0x000fc400078ec0ff */
[----:B------:R-:W-:Y:S02]  /*05d0*/  CS2R R18, SRZ ;  /* 0x0000000000127805 */ /* 0x000fe4000001ff00 */
[----:B------:R-:W-:Y:S01]  /*05e0*/  MOV R22, RZ ;  /* 0x000000ff00167202 */ /* 0x000fe20000000f00 */
[----:B------:R-:W-:Y:S01]  /*05f0*/  IMAD R5, R5, R6, RZ ;  /* 0x0000000605057224 */ /* 0x000fe200078e02ff */
[----:B------:R-:W-:Y:S02]  /*0600*/  LOP3.LUT R13, R12, 0x18, R13, 0xf8, !PT ;  /* 0x000000180c0d7812 */ /* 0x000fe400078ef80d */
[----:B------:R-:W-:Y:S02]  /*0610*/  CS2R R20, SRZ ;  /* 0x0000000000147805 */ /* 0x000fe4000001ff00 */
[----:B------:R-:W-:Y:S01]  /*0620*/  SHF.R.U32.HI R12, RZ, 0x3, R12 ;  /* 0x00000003ff0c7819 */ /* 0x000fe2000001160c */
[----:B------:R-:W-:Y:S01]  /*0630*/  IMAD R6, R7, R11, R5 ;  /* 0x0000000b07067224 */ /* 0x000fe200078e0205 */
[----:B------:R-:W-:-:S02]  /*0640*/  SHF.R.S32.HI R7, RZ, 0x1f, R17 ;  /* 0x0000001fff077819 */ /* 0x000fc40000011411 */
[----:B------:R-:W-:Y:S02]  /*0650*/  CS2R R10, SRZ ;  /* 0x00000000000a7805 */ /* 0x000fe4000001ff00 */
[----:B------:R-:W-:Y:S02]  /*0660*/  IADD3 R17, P0, R17, R8, RZ ;  /* 0x0000000811117210 */ /* 0x000fe40007f1e0ff */
[----:B------:R-:W-:Y:S02]  /*0670*/  CS2R R26, SRZ ;  /* 0x00000000001a7805 */ /* 0x000fe4000001ff00 */
[----:B------:R-:W-:Y:S02]  /*0680*/  LOP3.LUT R5, R13, R12, RZ, 0x3c, !PT ;  /* 0x0000000c0d057212 */ /* 0x000fe400078e3cff */
[----:B------:R-:W-:Y:S02]  /*0690*/  CS2R R12, SRZ ;  /* 0x00000000000c7805 */ /* 0x000fe4000001ff00 */
[----:B------:R-:W-:Y:S01]  /*06a0*/  IADD3.X R8, R7, R9, R6, P0, !PT ;  /* 0x0000000907087210 */ /* 0x000fe200007fe406 */
[----:B------:R-:W-:Y:S01]  /*06b0*/  HFMA2.MMA R7, -RZ, RZ, 0, 0 ;  /* 0x00000000ff077435 */ /* 0x000fe200000001ff */
[----:B------:R-:W0:Y:S01]  /*06c0*/  LDC R6, c[0x0][0x490] ;  /* 0x00012400ff067b82 */ /* 0x000e220000000800 */
[----:B------:R-:W-:-:S02]  /*06d0*/  LEA R70, P0, R17, UR10, 0x2 ;  /* 0x0000000a11467c11 */ /* 0x000fc4000f8010ff */
[----:B------:R-:W-:Y:S02]  /*06e0*/  CS2R R38, SRZ ;  /* 0x0000000000267805 */ /* 0x000fe4000001ff00 */
[----:B------:R-:W-:Y:S01]  /*06f0*/  LEA R5, R14, R5, 0x1 ;  /* 0x000000050e057211 */ /* 0x000fe200078e08ff */
[----:B------:R-:W-:Y:S01]  /*0700*/  IMAD.MOV.U32 R14, RZ, RZ, RZ ;  /* 0x000000ffff0e7224 */ /* 0x000fe200078e00ff */
[----:B------:R-:W-:Y:S02]  /*0710*/  LEA.HI.X R15, R17, UR11, R8, 0x2, P0 ;  /* 0x0000000b110f7c11 */ /* 0x000fe400080f1408 */
[----:B------:R-:W-:Y:S02]  /*0720*/  CS2R R8, SRZ ;  /* 0x0000000000087805 */ /* 0x000fe4000001ff00 */
[----:B------:R-:W-:Y:S02]  /*0730*/  CS2R R16, SRZ ;  /* 0x0000000000107805 */ /* 0x000fe4000001ff00 */
[----:B------:R-:W-:-:S02]  /*0740*/  CS2R R32, SRZ ;  /* 0x0000000000207805 */ /* 0x000fc4000001ff00 */
[----:B------:R-:W-:Y:S02]  /*0750*/  CS2R R34, SRZ ;  /* 0x0000000000227805 */ /* 0x000fe4000001ff00 */
[----:B------:R-:W-:Y:S02]  /*0760*/  CS2R R36, SRZ ;  /* 0x0000000000247805 */ /* 0x000fe4000001ff00 */
[----:B------:R-:W-:Y:S02]  /*0770*/  CS2R R62, SRZ ;  /* 0x00000000003e7805 */ /* 0x000fe4000001ff00 */
[----:B------:R-:W-:Y:S02]  /*0780*/  CS2R R40, SRZ ;  /* 0x0000000000287805 */ /* 0x000fe4000001ff00 */
[----:B------:R-:W-:Y:S02]  /*0790*/  CS2R R42, SRZ ;  /* 0x00000000002a7805 */ /* 0x000fe4000001ff00 */
[----:B------:R-:W-:Y:S01]  /*07a0*/  CS2R R60, SRZ ;  /* 0x00000000003c7805 */ /* 0x000fe2000001ff00 */
[----:B------:R-:W-:Y:S01]  /*07b0*/  IMAD.MOV.U32 R89, RZ, RZ, RZ ;  /* 0x000000ffff597224 */ /* 0x000fe200078e00ff */
[----:B------:R-:W-:-:S02]  /*07c0*/  CS2R R64, SRZ ;  /* 0x0000000000407805 */ /* 0x000fc4000001ff00 */
[----:B------:R-:W-:Y:S02]  /*07d0*/  CS2R R66, SRZ ;  /* 0x0000000000427805 */ /* 0x000fe4000001ff00 */
[----:B------:R-:W-:Y:S02]  /*07e0*/  CS2R R68, SRZ ;  /* 0x0000000000447805 */ /* 0x000fe4000001ff00 */
[----:B------:R-:W-:Y:S02]  /*07f0*/  CS2R R78, SRZ ;  /* 0x00000000004e7805 */ /* 0x000fe4000001ff00 */
[----:B------:R-:W-:Y:S02]  /*0800*/  MOV R71, RZ ;  /* 0x000000ff00477202 */ /* 0x000fe40000000f00 */
[----:B------:R-:W-:Y:S02]  /*0810*/  CS2R R72, SRZ ;  /* 0x0000000000487805 */ /* 0x000fe4000001ff00 */
[----:B------:R-:W-:-:S02]  /*0820*/  CS2R R74, SRZ ;  /* 0x00000000004a7805 */ /* 0x000fc4000001ff00 */
[----:B------:R-:W-:Y:S02]  /*0830*/  CS2R R76, SRZ ;  /* 0x00000000004c7805 */ /* 0x000fe4000001ff00 */
[----:B0-----:R-:W-:Y:S01]  /*0840*/  ISETP.GE.AND P0, PT, R6, 0x1, PT ;  /* 0x000000010600780c */ /* 0x001fe20003f06270 */
[----:B------:R-:W-:Y:S01]  /*0850*/  IMAD.MOV.U32 R86, RZ, RZ, RZ ;  /* 0x000000ffff567224 */ /* 0x000fe200078e00ff */
[----:B------:R-:W-:Y:S02]  /*0860*/  CS2R R80, SRZ ;  /* 0x0000000000507805 */ /* 0x000fe4000001ff00 */
[----:B------:R-:W-:Y:S02]  /*0870*/  CS2R R82, SRZ ;  /* 0x0000000000527805 */ /* 0x000fe4000001ff00 */
[----:B------:R-:W-:-:S07]  /*0880*/  CS2R R84, SRZ ;  /* 0x0000000000547805 */ /* 0x000fce000001ff00 */
[----:B------:R-:W-:Y:S05]  /*0890*/  @!P0 BRA `(.L_x_1) ;  /* 0x0000000800d08947 */ /* 0x000fea0003800000 */
[----:B------:R-:W0:Y:S01]  /*08a0*/  LDC.64 R44, c[0x0][0x488] ;  /* 0x00012200ff2c7b82 */ /* 0x000e220000000a00 */
[----:B------:R-:W-:Y:S01]  /*08b0*/  IMAD.SHL.U32 R87, R3, 0x8, RZ ;  /* 0x0000000803577824 */ /* 0x000fe200078e00ff */
[----:B------:R-:W-:Y:S01]  /*08c0*/  UMOV UR4, URZ ;  /* 0x0000003f00047c82 */ /* 0x000fe20008000000 */
[----:B------:R-:W-:-:S03]  /*08d0*/  IMAD.MOV.U32 R14, RZ, RZ, RZ ;  /* 0x000000ffff0e7224 */ /* 0x000fc600078e00ff */
[----:B------:R-:W-:-:S04]  /*08e0*/  IADD3 R88, R87, 0x20, R87 ;  /* 0x0000002057587810 */ /* 0x000fc80007ffe057 */
[C---:B------:R-:W-:Y:S02]  /*08f0*/  IADD3 R90, R87.reuse, R88, RZ ;  /* 0x00000058575a7210 */ /* 0x040fe40007ffe0ff */
[----:B0-----:R-:W-:Y:S02]  /*0900*/  SHF.L.U64.HI R92, R44, 0x2, R45 ;  /* 0x000000022c5c7819 */ /* 0x001fe4000001022d */
[----:B------:R-:W-:-:S07]  /*0910*/  IADD3 R45, R87, R90, RZ ;  /* 0x0000005a572d7210 */ /* 0x000fce0007ffe0ff */
.L_x_2:
[----:B------:R-:W-:Y:S02]  /*0920*/  SHF.R.S32.HI R48, RZ, 0x1f, R87 ;  /* 0x0000001fff307819 */ /* 0x000fe40000011457 */
[C---:B------:R-:W-:Y:S02]  /*0930*/  LEA R46, P0, R87.reuse, R70, 0x2 ;  /* 0x00000046572e7211 */ /* 0x040fe400078010ff */
[----:B------:R-:W-:-:S05]  /*0940*/  SHF.L.U64.HI R48, R87, 0x2, R48 ;  /* 0x0000000257307819 */ /* 0x000fca0000010230 */
[----:B------:R-:W-:Y:S02]  /*0950*/  IMAD.X R47, R15, 0x1, R48, P0 ;  /* 0x000000010f2f7824 */ /* 0x000fe400000e0630 */
[----:B------:R-:W-:-:S05]  /*0960*/  IMAD.WIDE R52, R3, 0x20, R46 ;  /* 0x0000002003347825 */ /* 0x000fca00078e022e */
[----:B------:R-:W2:Y:S01]  /*0970*/  LDG.E R93, desc[UR8][R52.64] ;  /* 0x00000008345d7981 */ /* 0x000ea2000c1e1900 */
[----:B------:R-:W-:-:S04]  /*0980*/  IMAD.WIDE R54, R3, 0x20, R52 ;  /* 0x0000002003367825 */ /* 0x000fc800078e0234 */
[C---:B------:R-:W-:Y:S01]  /*0990*/  IMAD.WIDE R48, R3.reuse, 0x20, R54 ;  /* 0x0000002003307825 */ /* 0x040fe200078e0236 */
[----:B------:R-:W3:Y:S03]  /*09a0*/  LDG.E R52, desc[UR8][R54.64] ;  /* 0x0000000836347981 */ /* 0x000ee6000c1e1900 */
[C---:B------:R-:W-:Y:S01]  /*09b0*/  IMAD.WIDE R50, R3.reuse, 0x20, R48 ;  /* 0x0000002003327825 */ /* 0x040fe200078e0230 */
[----:B------:R-:W4:Y:S04]  /*09c0*/  LDG.E R53, desc[UR8][R46.64] ;  /* 0x000000082e357981 */ /* 0x000f28000c1e1900 */
[----:B------:R-:W5:Y:S01]  /*09d0*/  LDG.E R49, desc[UR8][R48.64] ;  /* 0x0000000830317981 */ /* 0x000f62000c1e1900 */
[----:B------:R-:W-:-:S03]  /*09e0*/  IMAD.WIDE R56, R3, 0x20, R50 ;  /* 0x0000002003387825 */ /* 0x000fc600078e0232 */
[----:B------:R-:W2:Y:S04]  /*09f0*/  LDG.E R54, desc[UR8][R46.64+0x80] ;  /* 0x000080082e367981 */ /* 0x000ea8000c1e1900 */
[----:B------:R-:W2:Y:S04]  /*0a00*/  LDG.E R55, desc[UR8][R46.64+0x100] ;  /* 0x000100082e377981 */ /* 0x000ea8000c1e1900 */
[----:B------:R-:W4:Y:S04]  /*0a10*/  LDG.E R48, desc[UR8][R50.64] ;  /* 0x0000000832307981 */ /* 0x000f28000c1e1900 */
[----:B------:R-:W2:Y:S01]  /*0a20*/  LDG.E R51, desc[UR8][R56.64] ;  /* 0x0000000838337981 */ /* 0x000ea2000c1e1900 */
[----:B------:R-:W-:-:S03]  /*0a30*/  IMAD.WIDE R58, R3, 0x20, R56 ;  /* 0x00000020033a7825 */ /* 0x000fc600078e0238 */
[----:B------:R-:W2:Y:S04]  /*0a40*/  LDG.E R50, desc[UR8][R46.64+0x200] ;  /* 0x000200082e327981 */ /* 0x000ea8000c1e1900 */
[----:B------:R-:W2:Y:S04]  /*0a50*/  LDG.E R58, desc[UR8][R58.64] ;  /* 0x000000083a3a7981 */ /* 0x000ea8000c1e1900 */
[----:B------:R-:W2:Y:S04]  /*0a60*/  LDG.E R56, desc[UR8][R46.64+0x300] ;  /* 0x000300082e387981 */ /* 0x000ea8000c1e1900 */
[----:B------:R-:W2:Y:S01]  /*0a70*/  LDG.E R57, desc[UR8][R46.64+0x380] ;  /* 0x000380082e397981 */ /* 0x000ea2000c1e1900 */
[----:B---3--:R-:W-:-:S03]  /*0a80*/  FADD.FTZ R83, R52, R83 ;  /* 0x0000005334537221 */ /* 0x008fc60000010000 */
[----:B------:R-:W3:Y:S01]  /*0a90*/  LDG.E R52, desc[UR8][R46.64+0x280] ;  /* 0x000280082e347981 */ /* 0x000ee2000c1e1900 */
[----:B-----5:R-:W-:Y:S01]  /*0aa0*/  FADD.FTZ R82, R49, R82 ;  /* 0x0000005231527221 */ /* 0x020fe20000010000 */
[----:B------:R-:W-:-:S04]  /*0ab0*/  SHF.R.S32.HI R49, RZ, 0x1f, R88 ;  /* 0x0000001fff317819 */ /* 0x000fc80000011458 */
[----:B------:R-:W-:Y:S01]  /*0ac0*/  SHF.L.U64.HI R49, R88, 0x2, R49 ;  /* 0x0000000258317819 */ /* 0x000fe20000010231 */
[----:B----4-:R-:W-:Y:S01]  /*0ad0*/  FADD.FTZ R81, R48, R81 ;  /* 0x0000005130517221 */ /* 0x010fe20000010000 */
[----:B------:R-:W-:-:S04]  /*0ae0*/  LEA R48, P0, R88, R70, 0x2 ;  /* 0x0000004658307211 */ /* 0x000fc800078010ff */
[----:B------:R-:W-:Y:S01]  /*0af0*/  IADD3.X R49, R15, R49, RZ, P0, !PT ;  /* 0x000000310f317210 */ /* 0x000fe200007fe4ff */
[----:B--2---:R-:W-:Y:S01]  /*0b00*/  FADD.FTZ R80, R51, R80 ;  /* 0x0000005033507221 */ /* 0x004fe20000010000 */
[----:B------:R-:W-:-:S03]  /*0b10*/  FADD.FTZ R85, R53, R85 ;  /* 0x0000005535557221 */ /* 0x000fc60000010000 */
[----:B------:R-:W2:Y:S01]  /*0b20*/  LDG.E R51, desc[UR8][R48.64] ;  /* 0x0000000830337981 */ /* 0x000ea2000c1e1900 */
[----:B------:R-:W-:-:S03]  /*0b30*/  FADD.FTZ R84, R93, R84 ;  /* 0x000000545d547221 */ /* 0x000fc60000010000 */
[----:B------:R-:W4:Y:S04]  /*0b40*/  LDG.E R53, desc[UR8][R48.64+0x80] ;  /* 0x0000800830357981 */ /* 0x000f28000c1e1900 */
[----:B------:R0:W5:Y:S01]  /*0b50*/  LDG.E R93, desc[UR8][R46.64+0x180] ;  /* 0x000180082e5d7981 */ /* 0x000162000c1e1900 */
[----:B------:R-:W-:-:S03]  /*0b60*/  FADD.FTZ R37, R50, R37 ;  /* 0x0000002532257221 */ /* 0x000fc60000010000 */
[----:B------:R-:W5:Y:S01]  /*0b70*/  LDG.E R50, desc[UR8][R48.64+0x300] ;  /* 0x0003000830327981 */ /* 0x000f62000c1e1900 */
[----:B------:R-:W-:-:S03]  /*0b80*/  FADD.FTZ R77, R54, R77 ;  /* 0x0000004d364d7221 */ /* 0x000fc60000010000 */
[----:B------:R-:W5:Y:S01]  /*0b90*/  LDG.E R54, desc[UR8][R48.64+0x100] ;  /* 0x0001000830367981 */ /* 0x000f62000c1e1900 */
[----:B0-----:R-:W-:Y:S02]  /*0ba0*/  SHF.R.S32.HI R47, RZ, 0x1f, R90 ;  /* 0x0000001fff2f7819 */ /* 0x001fe4000001145a */
[----:B------:R-:W-:Y:S01]  /*0bb0*/  LEA R46, P0, R90, R70, 0x2 ;  /* 0x000000465a2e7211 */ /* 0x000fe200078010ff */
[----:B------:R-:W-:Y:S01]  /*0bc0*/  FADD.FTZ R69, R55, R69 ;  /* 0x0000004537457221 */ /* 0x000fe20000010000 */
[----:B------:R-:W5:Y:S04]  /*0bd0*/  LDG.E R59, desc[UR8][R48.64+0x200] ;  /* 0x00020008303b7981 */ /* 0x000f68000c1e1900 */
[----:B------:R-:W5:Y:S01]  /*0be0*/  LDG.E R55, desc[UR8][R48.64+0x280] ;  /* 0x0002800830377981 */ /* 0x000f62000c1e1900 */
[----:B---3--:R-:W-:Y:S01]  /*0bf0*/  FADD.FTZ R29, R52, R29 ;  /* 0x0000001d341d7221 */ /* 0x008fe20000010000 */
[----:B------:R-:W-:-:S05]  /*0c00*/  SHF.L.U64.HI R52, R90, 0x2, R47 ;  /* 0x000000025a347819 */ /* 0x000fca000001022f */
[----:B------:R-:W-:-:S05]  /*0c10*/  IMAD.X R47, R15, 0x1, R52, P0 ;  /* 0x000000010f2f7824 */ /* 0x000fca00000e0634 */
[----:B------:R-:W3:Y:S01]  /*0c20*/  LDG.E R52, desc[UR8][R46.64+0x180] ;  /* 0x000180082e347981 */ /* 0x000ee2000c1e1900 */
[----:B--2---:R-:W-:-:S03]  /*0c30*/  FADD.FTZ R76, R51, R76 ;  /* 0x0000004c334c7221 */ /* 0x004fc60000010000 */
[----:B------:R-:W2:Y:S01]  /*0c40*/  LDG.E R51, desc[UR8][R46.64] ;  /* 0x000000082e337981 */ /* 0x000ea2000c1e1900 */
[----:B----4-:R-:W-:-:S03]  /*0c50*/  FADD.FTZ R68, R53, R68 ;  /* 0x0000004435447221 */ /* 0x010fc60000010000 */
[----:B------:R-:W4:Y:S01]  /*0c60*/  LDG.E R53, desc[UR8][R46.64+0x280] ;  /* 0x000280082e357981 */ /* 0x000f22000c1e1900 */
[----:B-----5:R-:W-:-:S03]  /*0c70*/  FADD.FTZ R61, R93, R61 ;  /* 0x0000003d5d3d7221 */ /* 0x020fc60000010000 */
[----:B------:R0:W5:Y:S01]  /*0c80*/  LDG.E R93, desc[UR8][R48.64+0x180] ;  /* 0x00018008305d7981 */ /* 0x000162000c1e1900 */
[----:B------:R-:W-:-:S03]  /*0c90*/  FADD.FTZ R79, R58, R79 ;  /* 0x0000004f3a4f7221 */ /* 0x000fc60000010000 */
[----:B------:R-:W5:Y:S01]  /*0ca0*/  LDG.E R58, desc[UR8][R46.64+0x80] ;  /* 0x000080082e3a7981 */ /* 0x000f62000c1e1900 */
[----:B0-----:R-:W-:Y:S01]  /*0cb0*/  SHF.R.S32.HI R48, RZ, 0x1f, R45 ;  /* 0x0000001fff307819 */ /* 0x001fe2000001142d */
[----:B------:R-:W-:Y:S02]  /*0cc0*/  FADD.FTZ R21, R56, R21 ;  /* 0x0000001538157221 */ /* 0x000fe40000010000 */
[----:B------:R-:W5:Y:S01]  /*0cd0*/  LDG.E R56, desc[UR8][R46.64+0x100] ;  /* 0x000100082e387981 */ /* 0x000f62000c1e1900 */
[C---:B------:R-:W-:Y:S02]  /*0ce0*/  SHF.L.U64.HI R49, R45.reuse, 0x2, R48 ;  /* 0x000000022d317819 */ /* 0x040fe40000010230 */
[----:B------:R-:W-:-:S04]  /*0cf0*/  LEA R48, P0, R45, R70, 0x2 ;  /* 0x000000462d307211 */ /* 0x000fc800078010ff */
[----:B------:R-:W-:Y:S01]  /*0d00*/  IADD3.X R49, R15, R49, RZ, P0, !PT ;  /* 0x000000310f317210 */ /* 0x000fe200007fe4ff */
[----:B------:R-:W-:Y:S01]  /*0d10*/  FADD.FTZ R12, R50, R12 ;  /* 0x0000000c320c7221 */ /* 0x000fe20000010000 */
[----:B------:R-:W-:Y:S02]  /*0d20*/  FADD.FTZ R60, R54, R60 ;  /* 0x0000003c363c7221 */ /* 0x000fe40000010000 */
[----:B------:R-:W5:Y:S04]  /*0d30*/  LDG.E R54, desc[UR8][R46.64+0x300] ;  /* 0x000300082e367981 */ /* 0x000f68000c1e1900 */
[----:B------:R-:W5:Y:S01]  /*0d40*/  LDG.E R50, desc[UR8][R48.64+0x200] ;  /* 0x0002000830327981 */ /* 0x000f62000c1e1900 */
[----:B------:R-:W-:Y:S01]  /*0d50*/  FADD.FTZ R13, R57, R13 ;  /* 0x0000000d390d7221 */ /* 0x000fe20000010000 */
[----:B------:R-:W-:-:S02]  /*0d60*/  FADD.FTZ R20, R55, R20 ;  /* 0x0000001437147221 */ /* 0x000fc40000010000 */
[----:B------:R0:W5:Y:S04]  /*0d70*/  LDG.E R57, desc[UR8][R46.64+0x200] ;  /* 0x000200082e397981 */ /* 0x000168000c1e1900 */
[----:B------:R-:W5:Y:S01]  /*0d80*/  LDG.E R55, desc[UR8][R48.64] ;  /* 0x0000000830377981 */ /* 0x000f62000c1e1900 */
[----:B---3--:R-:W-:-:S03]  /*0d90*/  FADD.FTZ R35, R52, R35 ;  /* 0x0000002334237221 */ /* 0x008fc60000010000 */
[----:B------:R-:W3:Y:S01]  /*0da0*/  LDG.E R52, desc[UR8][R48.64+0x180] ;  /* 0x0001800830347981 */ /* 0x000ee2000c1e1900 */
[----:B--2---:R-:W-:-:S03]  /*0db0*/  FADD.FTZ R75, R51, R75 ;  /* 0x0000004b334b7221 */ /* 0x004fc60000010000 */
[----:B------:R-:W2:Y:S01]  /*0dc0*/  LDG.E R51, desc[UR8][R48.64+0x80] ;  /* 0x0000800830337981 */ /* 0x000ea2000c1e1900 */
[----:B----4-:R-:W-:Y:S01]  /*0dd0*/  FADD.FTZ R19, R53, R19 ;  /* 0x0000001335137221 */ /* 0x010fe20000010000 */
[----:B------:R-:W-:-:S04]  /*0de0*/  IADD3 R53, R87, R45, RZ ;  /* 0x0000002d57357210 */ /* 0x000fc80007ffe0ff */
[----:B0-----:R-:W-:Y:S01]  /*0df0*/  SHF.R.S32.HI R46, RZ, 0x1f, R53 ;  /* 0x0000001fff2e7819 */ /* 0x001fe20000011435 */
[----:B-----5:R-:W-:-:S03]  /*0e00*/  FADD.FTZ R67, R58, R67 ;  /* 0x000000433a437221 */ /* 0x020fc60000010000 */
[C---:B------:R-:W-:Y:S02]  /*0e10*/  SHF.L.U64.HI R58, R53.reuse, 0x2, R46 ;  /* 0x00000002353a7819 */ /* 0x040fe4000001022e */
[----:B------:R-:W-:Y:S01]  /*0e20*/  LEA R46, P0, R53, R70, 0x2 ;  /* 0x00000046352e7211 */ /* 0x000fe200078010ff */
[----:B------:R-:W-:-:S04]  /*0e30*/  FADD.FTZ R43, R56, R43 ;  /* 0x0000002b382b7221 */ /* 0x000fc80000010000 */
[----:B------:R-:W-:Y:S01]  /*0e40*/  IMAD.X R47, R15, 0x1, R58, P0 ;  /* 0x000000010f2f7824 */ /* 0x000fe200000e063a */
[----:B------:R-:W4:Y:S01]  /*0e50*/  LDG.E R56, desc[UR8][R48.64+0x300] ;  /* 0x0003000830387981 */ /* 0x000f22000c1e1900 */
[----:B------:R-:W-:Y:S01]  /*0e60*/  FADD.FTZ R36, R93, R36 ;  /* 0x000000245d247221 */ /* 0x000fe20000010000 */
[----:B------:R-:W-:Y:S02]  /*0e70*/  FADD.FTZ R28, R59, R28 ;  /* 0x0000001c3b1c7221 */ /* 0x000fe40000010000 */
[----:B------:R-:W5:Y:S04]  /*0e80*/  LDG.E R93, desc[UR8][R48.64+0x100] ;  /* 0x00010008305d7981 */ /* 0x000f68000c1e1900 */
[----:B------:R0:W5:Y:S01]  /*0e90*/  LDG.E R59, desc[UR8][R48.64+0x280] ;  /* 0x00028008303b7981 */ /* 0x000162000c1e1900 */
[----:B------:R-:W-:-:S03]  /*0ea0*/  FADD.FTZ R11, R54, R11 ;  /* 0x0000000b360b7221 */ /* 0x000fc60000010000 */
[----:B------:R-:W5:Y:S01]  /*0eb0*/  LDG.E R54, desc[UR8][R46.64] ;  /* 0x000000082e367981 */ /* 0x000f62000c1e1900 */
[----:B------:R-:W-:-:S03]  /*0ec0*/  FADD.FTZ R26, R50, R26 ;  /* 0x0000001a321a7221 */ /* 0x000fc60000010000 */
[----:B------:R-:W5:Y:S01]  /*0ed0*/  LDG.E R50, desc[UR8][R46.64+0x280] ;  /* 0x000280082e327981 */ /* 0x000f62000c1e1900 */
[----:B------:R-:W-:-:S03]  /*0ee0*/  FADD.FTZ R27, R57, R27 ;  /* 0x0000001b391b7221 */ /* 0x000fc60000010000 */
[----:B------:R-:W5:Y:S01]  /*0ef0*/  LDG.E R57, desc[UR8][R46.64+0x300] ;  /* 0x000300082e397981 */ /* 0x000f62000c1e1900 */
[----:B------:R-:W-:-:S03]  /*0f00*/  FADD.FTZ R74, R55, R74 ;  /* 0x0000004a374a7221 */ /* 0x000fc60000010000 */
[----:B------:R-:W5:Y:S01]  /*0f10*/  LDG.E R55, desc[UR8][R46.64+0x180] ;  /* 0x000180082e377981 */ /* 0x000f62000c1e1900 */
[----:B---3--:R-:W-:Y:S01]  /*0f20*/  FADD.FTZ R34, R52, R34 ;  /* 0x0000002234227221 */ /* 0x008fe20000010000 */
[----:B--2---:R-:W-:Y:S02]  /*0f30*/  FADD.FTZ R66, R51, R66 ;  /* 0x0000004233427221 */ /* 0x004fe40000010000 */
[----:B------:R-:W2:Y:S04]  /*0f40*/  LDG.E R52, desc[UR8][R46.64+0x100] ;  /* 0x000100082e347981 */ /* 0x000ea8000c1e1900 */
[----:B------:R-:W3:Y:S01]  /*0f50*/  LDG.E R51, desc[UR8][R46.64+0x200] ;  /* 0x000200082e337981 */ /* 0x000ee2000c1e1900 */
[----:B------:R-:W-:-:S03]  /*0f60*/  IADD3 R53, R87, R53, RZ ;  /* 0x0000003557357210 */ /* 0x000fc60007ffe0ff */
[----:B------:R1:W3:Y:S01]  /*0f70*/  LDG.E R58, desc[UR8][R46.64+0x80] ;  /* 0x000080082e3a7981 */ /* 0x0002e2000c1e1900 */
[--C-:B0-----:R-:W-:Y:S01]  /*0f80*/  SHF.R.S32.HI R48, RZ, 0x1f, R53.reuse ;  /* 0x0000001fff307819 */ /* 0x101fe20000011435 */
[----:B-1----:R-:W-:Y:S02]  /*0f90*/  IMAD.IADD R47, R87, 0x1, R53 ;  /* 0x00000001572f7824 */ /* 0x002fe400078e0235 */
[----:B----4-:R-:W-:Y:S01]  /*0fa0*/  FADD.FTZ R10, R56, R10 ;  /* 0x0000000a380a7221 */ /* 0x010fe20000010000 */
[C---:B------:R-:W-:Y:S02]  /*0fb0*/  SHF.L.U64.HI R56, R53.reuse, 0x2, R48 ;  /* 0x0000000235387819 */ /* 0x040fe40000010230 */
[----:B------:R-:W-:Y:S02]  /*0fc0*/  LEA R48, P0, R53, R70, 0x2 ;  /* 0x0000004635307211 */ /* 0x000fe400078010ff */
[----:B------:R-:W-:Y:S02]  /*0fd0*/  SHF.R.S32.HI R46, RZ, 0x1f, R47 ;  /* 0x0000001fff2e7819 */ /* 0x000fe4000001142f */
[----:B------:R-:W-:Y:S01]  /*0fe0*/  IADD3.X R49, R15, R56, RZ, P0, !PT ;  /* 0x000000380f317210 */ /* 0x000fe200007fe4ff */
[----:B-----5:R-:W-:Y:S01]  /*0ff0*/  FADD.FTZ R73, R54, R73 ;  /* 0x0000004936497221 */ /* 0x020fe20000010000 */
[----:B------:R-:W-:-:S03]  /*1000*/  FADD.FTZ R42, R93, R42 ;  /* 0x0000002a5d2a7221 */ /* 0x000fc60000010000 */
[----:B------:R-:W4:Y:S01]  /*1010*/  LDG.E R54, desc[UR8][R48.64+0x80] ;  /* 0x0000800830367981 */ /* 0x000f22000c1e1900 */
[----:B------:R-:W-:Y:S01]  /*1020*/  FADD.FTZ R17, R50, R17 ;  /* 0x0000001132117221 */ /* 0x000fe20000010000 */
[----:B------:R-:W-:Y:S01]  /*1030*/  SHF.L.U64.HI R50, R47, 0x2, R46 ;  /* 0x000000022f327819 */ /* 0x000fe2000001022e */
[----:B------:R-:W-:Y:S01]  /*1040*/  FADD.FTZ R18, R59, R18 ;  /* 0x000000123b127221 */ /* 0x000fe20000010000 */
[----:B------:R-:W-:Y:S01]  /*1050*/  LEA R46, P0, R47, R70, 0x2 ;  /* 0x000000462f2e7211 */ /* 0x000fe200078010ff */
[----:B------:R-:W-:Y:S01]  /*1060*/  FADD.FTZ R9, R57, R9 ;  /* 0x0000000939097221 */ /* 0x000fe20000010000 */
[----:B------:R-:W5:Y:S02]  /*1070*/  LDG.E R59, desc[UR8][R48.64] ;  /* 0x00000008303b7981 */ /* 0x000f64000c1e1900 */
[----:B------:R-:W-:Y:S01]  /*1080*/  IADD3.X R47, R15, R50, RZ, P0, !PT ;  /* 0x000000320f2f7210 */ /* 0x000fe200007fe4ff */
[----:B------:R-:W-:Y:S01]  /*1090*/  FADD.FTZ R33, R55, R33 ;  /* 0x0000002137217221 */ /* 0x000fe20000010000 */
[----:B------:R-:W5:Y:S04]  /*10a0*/  LDG.E R93, desc[UR8][R48.64+0x100] ;  /* 0x00010008305d7981 */ /* 0x000f68000c1e1900 */
[----:B------:R-:W5:Y:S04]  /*10b0*/  LDG.E R55, desc[UR8][R48.64+0x200] ;  /* 0x0002000830377981 */ /* 0x000f68000c1e1900 */
[----:B------:R-:W5:Y:S04]  /*10c0*/  LDG.E R50, desc[UR8][R46.64] ;  /* 0x000000082e327981 */ /* 0x000f68000c1e1900 */
[----:B------:R-:W5:Y:S04]  /*10d0*/  LDG.E R53, desc[UR8][R46.64+0x180] ;  /* 0x000180082e357981 */ /* 0x000f68000c1e1900 */
[----:B------:R-:W5:Y:S04]  /*10e0*/  LDG.E R57, desc[UR8][R46.64+0x200] ;  /* 0x000200082e397981 */ /* 0x000f68000c1e1900 */
[----:B------:R-:W5:Y:S01]  /*10f0*/  LDG.E R56, desc[UR8][R48.64+0x300] ;  /* 0x0003000830387981 */ /* 0x000f62000c1e1900 */
[----:B--2---:R-:W-:-:S03]  /*1100*/  FADD.FTZ R41, R52, R41 ;  /* 0x0000002934297221 */ /* 0x004fc60000010000 */
[----:B------:R-:W2:Y:S01]  /*1110*/  LDG.E R52, desc[UR8][R48.64+0x180] ;  /* 0x0001800830347981 */ /* 0x000ea2000c1e1900 */
[----:B---3--:R-:W-:-:S03]  /*1120*/  FADD.FTZ R25, R51, R25 ;  /* 0x0000001933197221 */ /* 0x008fc60000010000 */
[----:B------:R-:W3:Y:S01]  /*1130*/  LDG.E R51, desc[UR8][R48.64+0x280] ;  /* 0x0002800830337981 */ /* 0x000ee2000c1e1900 */
[----:B------:R-:W-:-:S03]  /*1140*/  FADD.FTZ R65, R58, R65 ;  /* 0x000000413a417221 */ /* 0x000fc60000010000 */
[----:B------:R-:W3:Y:S04]  /*1150*/  LDG.E R58, desc[UR8][R46.64+0x100] ;  /* 0x000100082e3a7981 */ /* 0x000ee8000c1e1900 */
[----:B------:R-:W3:Y:S04]  /*1160*/  LDG.E R48, desc[UR8][R46.64+0x280] ;  /* 0x000280082e307981 */ /* 0x000ee8000c1e1900 */
[----:B------:R-:W3:Y:S01]  /*1170*/  LDG.E R49, desc[UR8][R46.64+0x300] ;  /* 0x000300082e317981 */ /* 0x000ee2000c1e1900 */
[----:B----4-:R-:W-:-:S03]  /*1180*/  FADD.FTZ R64, R54, R64 ;  /* 0x0000004036407221 */ /* 0x010fc60000010000 */
[----:B------:R0:W4:Y:S01]  /*1190*/  LDG.E R54, desc[UR8][R46.64+0x80] ;  /* 0x000080082e367981 */ /* 0x000122000c1e1900 */
[----:B-----5:R-:W-:Y:S01]  /*11a0*/  FADD.FTZ R72, R59, R72 ;  /* 0x000000483b487221 */ /* 0x020fe20000010000 */
[----:B0-----:R-:W-:Y:S01]  /*11b0*/  MOV R46, R70 ;  /* 0x00000046002e7202 */ /* 0x001fe20000000f00 */
[----:B------:R-:W-:Y:S02]  /*11c0*/  IMAD.MOV.U32 R47, RZ, RZ, R15 ;  /* 0x000000ffff2f7224 */ /* 0x000fe400078e000f */
[----:B------:R-:W-:Y:S01]  /*11d0*/  FADD.FTZ R40, R93, R40 ;  /* 0x000000285d287221 */ /* 0x000fe20000010000 */
[----:B------:R-:W-:Y:S02]  /*11e0*/  FADD.FTZ R24, R55, R24 ;  /* 0x0000001837187221 */ /* 0x000fe40000010000 */
[----:B------:R-:W5:Y:S01]  /*11f0*/  LDG.E R55, desc[UR8][R46.64+0x200] ;  /* 0x000200082e377981 */ /* 0x000f62000c1e1900 */
[----:B------:R-:W-:-:S03]  /*1200*/  FADD.FTZ R71, R50, R71 ;  /* 0x0000004732477221 */ /* 0x000fc60000010000 */
[----:B------:R-:W5:Y:S01]  /*1210*/  LDG.E R50, desc[UR8][R46.64] ;  /* 0x000000082e327981 */ /* 0x000f62000c1e1900 */
[----:B------:R-:W-:-:S03]  /*1220*/  FADD.FTZ R31, R53, R31 ;  /* 0x0000001f351f7221 */ /* 0x000fc60000010000 */
[----:B------:R-:W5:Y:S01]  /*1230*/  LDG.E R53, desc[UR8][R46.64+0x100] ;  /* 0x000100082e357981 */ /* 0x000f62000c1e1900 */
[----:B------:R-:W-:-:S03]  /*1240*/  FADD.FTZ R23, R57, R23 ;  /* 0x0000001739177221 */ /* 0x000fc60000010000 */
[----:B------:R-:W5:Y:S04]  /*1250*/  LDG.E R57, desc[UR8][R46.64+0x280] ;  /* 0x000280082e397981 */ /* 0x000f68000c1e1900 */
[----:B------:R-:W5:Y:S04]  /*1260*/  LDG.E R59, desc[UR8][R46.64+0x300] ;  /* 0x000300082e3b7981 */ /* 0x000f68000c1e1900 */
[----:B------:R-:W5:Y:S01]  /*1270*/  LDG.E R93, desc[UR8][R46.64+0x380] ;  /* 0x000380082e5d7981 */ /* 0x000f62000c1e1900 */
[----:B--2---:R-:W-:-:S03]  /*1280*/  FADD.FTZ R32, R52, R32 ;  /* 0x0000002034207221 */ /* 0x004fc60000010000 */
[----:B------:R-:W2:Y:S01]  /*1290*/  LDG.E R52, desc[UR8][R46.64+0x180] ;  /* 0x000180082e347981 */ /* 0x000ea2000c1e1900 */
[----:B---3--:R-:W-:-:S03]  /*12a0*/  FADD.FTZ R16, R51, R16 ;  /* 0x0000001033107221 */ /* 0x008fc60000010000 */
[----:B------:R-:W3:Y:S01]  /*12b0*/  LDG.E R51, desc[UR8][R46.64+0x80] ;  /* 0x000080082e337981 */ /* 0x000ee2000c1e1900 */
[----:B------:R-:W-:-:S06]  /*12c0*/  UIADD3 UR4, UR4, 0x1, URZ ;  /* 0x0000000104047890 */ /* 0x000fcc000fffe03f */
[----:B------:R-:W-:Y:S02]  /*12d0*/  ISETP.LE.AND P0, PT, R6, UR4, PT ;  /* 0x0000000406007c0c */ /* 0x000fe4000bf03270 */
[----:B------:R-:W-:Y:S01]  /*12e0*/  LEA R70, P1, R44, R70, 0x2 ;  /* 0x000000462c467211 */ /* 0x000fe200078210ff */
[----:B------:R-:W-:Y:S01]  /*12f0*/  FADD.FTZ R8, R56, R8 ;  /* 0x0000000838087221 */ /* 0x000fe20000010000 */
[----:B------:R-:W-:Y:S01]  /*1300*/  FADD.FTZ R39, R58, R39 ;  /* 0x000000273a277221 */ /* 0x000fe20000010000 */
[----:B------:R-:W-:Y:S01]  /*1310*/  FADD.FTZ R91, R48, R91 ;  /* 0x0000005b305b7221 */ /* 0x000fe20000010000 */
[----:B------:R-:W-:Y:S01]  /*1320*/  FADD.FTZ R14, R49, R14 ;  /* 0x0000000e310e7221 */ /* 0x000fe20000010000 */
[----:B------:R-:W-:Y:S01]  /*1330*/  IADD3.X R15, R15, R92, RZ, P1, !PT ;  /* 0x0000005c0f0f7210 */ /* 0x000fe20000ffe4ff */
[----:B----4-:R-:W-:Y:S01]  /*1340*/  FADD.FTZ R63, R54, R63 ;  /* 0x0000003f363f7221 */ /* 0x010fe20000010000 */
[----:B-----5:R-:W-:Y:S01]  /*1350*/  FADD.FTZ R62, R55, R62 ;  /* 0x0000003e373e7221 */ /* 0x020fe20000010000 */
[----:B------:R-:W-:Y:S01]  /*1360*/  FADD.FTZ R7, R50, R7 ;  /* 0x0000000732077221 */ /* 0x000fe20000010000 */
[----:B------:R-:W-:Y:S01]  /*1370*/  FADD.FTZ R78, R53, R78 ;  /* 0x0000004e354e7221 */ /* 0x000fe20000010000 */
[----:B------:R-:W-:Y:S01]  /*1380*/  FADD.FTZ R38, R57, R38 ;  /* 0x0000002639267221 */ /* 0x000fe20000010000 */
[----:B------:R-:W-:Y:S01]  /*1390*/  FADD.FTZ R30, R59, R30 ;  /* 0x0000001e3b1e7221 */ /* 0x000fe20000010000 */
[----:B------:R-:W-:Y:S01]  /*13a0*/  FADD.FTZ R22, R93, R22 ;  /* 0x000000165d167221 */ /* 0x000fe20000010000 */
[----:B--2---:R-:W-:Y:S01]  /*13b0*/  FADD.FTZ R89, R52, R89 ;  /* 0x0000005934597221 */ /* 0x004fe20000010000 */
[----:B---3--:R-:W-:Y:S01]  /*13c0*/  FADD.FTZ R86, R51, R86 ;  /* 0x0000005633567221 */ /* 0x008fe20000010000 */
[----:B------:R-:W-:Y:S06]  /*13d0*/  @!P0 BRA `(.L_x_2) ;  /* 0xfffffff400508947 */ /* 0x000fec000383ffff */
.L_x_1:
[----:B------:R-:W0:Y:S01]  /*13e0*/  S2R R15, SR_TID.X ;  /* 0x00000000000f7919 */ /* 0x000e220000002100 */
[----:B------:R-:W1:Y:S01]  /*13f0*/  S2UR UR6, SR_CgaCtaId ;  /* 0x00000000000679c3 */ /* 0x000e620000008800 */
[----:B------:R-:W-:Y:S01]  /*1400*/  ULDC UR10, c[0x0][0x390] ;  /* 0x0000e400000a7ab9 */ /* 0x000fe20000000800 */
[----:B------:R-:W-:Y:S01]  /*1410*/  UMOV UR4, 0x400 ;  /* 0x0000040000047882 */ /* 0x000fe20000000000 */
[----:B------:R-:W-:Y:S01]  /*1420*/  FMUL.FTZ R89, R89, UR10 ;  /* 0x0000000a59597c20 */ /* 0x000fe20008410000 */
[----:B------:R-:W-:Y:S01]  /*1430*/  FMUL.FTZ R54, R61, UR10 ;  /* 0x0000000a3d367c20 */ /* 0x000fe20008410000 */
[----:B------:R-:W-:Y:S01]  /*1440*/  FMUL.FTZ R55, R42, UR10 ;  /* 0x0000000a2a377c20 */ /* 0x000fe20008410000 */
[----:B------:R-:W-:Y:S01]  /*1450*/  FMUL.FTZ R58, R41, UR10 ;  /* 0x0000000a293a7c20 */ /* 0x000fe20008410000 */
[----:B------:R-:W-:Y:S01]  /*1460*/  FMUL.FTZ R36, R36, UR10 ;  /* 0x0000000a24247c20 */ /* 0x000fe20008410000 */
[----:B------:R-:W-:Y:S01]  /*1470*/  FMUL.FTZ R35, R35, UR10 ;  /* 0x0000000a23237c20 */ /* 0x000fe20008410000 */
[----:B------:R-:W-:Y:S01]  /*1480*/  FMUL.FTZ R56, R43, UR10 ;  /* 0x0000000a2b387c20 */ /* 0x000fe20008410000 */
[----:B------:R-:W-:Y:S01]  /*1490*/  F2FP.BF16.F32.PACK_AB R43, R54, R89 ;  /* 0x00000059362b723e */ /* 0x000fe200000010ff */
[----:B------:R-:W-:Y:S01]  /*14a0*/  FMUL.FTZ R7, R7, UR10 ;  /* 0x0000000a07077c20 */ /* 0x000fe20008410000 */
[----:B------:R-:W-:Y:S01]  /*14b0*/  F2FP.BF16.F32.PACK_AB R54, R58, R55 ;  /* 0x000000373a36723e */ /* 0x000fe200000010ff */
[----:B------:R-:W-:Y:S01]  /*14c0*/  FMUL.FTZ R55, R33, UR10 ;  /* 0x0000000a21377c20 */ /* 0x000fe20008410000 */
[----:B------:R-:W-:Y:S01]  /*14d0*/  FMUL.FTZ R84, R84, UR10 ;  /* 0x0000000a54547c20 */ /* 0x000fe20008410000 */
[----:B------:R-:W-:Y:S01]  /*14e0*/  FMUL.FTZ R83, R83, UR10 ;  /* 0x0000000a53537c20 */ /* 0x000fe20008410000 */
[----:B------:R-:W-:Y:S01]  /*14f0*/  F2FP.BF16.F32.PACK_AB R33, R35, R36 ;  /* 0x000000242321723e */ /* 0x000fe200000010ff */
[----:B------:R-:W-:Y:S01]  /*1500*/  FMUL.FTZ R75, R75, UR10 ;  /* 0x0000000a4b4b7c20 */ /* 0x000fe20008410000 */
[----:B------:R-:W-:Y:S01]  /*1510*/  FMUL.FTZ R80, R80, UR10 ;  /* 0x0000000a50507c20 */ /* 0x000fe20008410000 */
[----:B------:R-:W-:Y:S01]  /*1520*/  FMUL.FTZ R79, R79, UR10 ;  /* 0x0000000a4f4f7c20 */ /* 0x000fe20008410000 */
[----:B------:R-:W-:Y:S01]  /*1530*/  FMUL.FTZ R49, R74, UR10 ;  /* 0x0000000a4a317c20 */ /* 0x000fe20008410000 */
[----:B------:R-:W-:Y:S01]  /*1540*/  FMUL.FTZ R50, R73, UR10 ;  /* 0x0000000a49327c20 */ /* 0x000fe20008410000 */
[----:B------:R-:W-:Y:S01]  /*1550*/  FMUL.FTZ R72, R72, UR10 ;  /* 0x0000000a48487c20 */ /* 0x000fe20008410000 */
[----:B------:R-:W-:Y:S01]  /*1560*/  FMUL.FTZ R71, R71, UR10 ;  /* 0x0000000a47477c20 */ /* 0x000fe20008410000 */
[----:B-1----:R-:W-:Y:S01]  /*1570*/  ULEA UR4, UR6, UR4, 0x18 ;  /* 0x0000000406047291 */ /* 0x002fe2000f8ec03f */
[----:B------:R-:W-:Y:S01]  /*1580*/  FMUL.FTZ R51, R78, UR10 ;  /* 0x0000000a4e337c20 */ /* 0x000fe20008410000 */
[----:B------:R-:W-:Y:S01]  /*1590*/  FMUL.FTZ R52, R69, UR10 ;  /* 0x0000000a45347c20 */ /* 0x000fe20008410000 */
[----:B------:R-:W-:Y:S01]  /*15a0*/  FMUL.FTZ R68, R68, UR10 ;  /* 0x0000000a44447c20 */ /* 0x000fe20008410000 */
[----:B------:R-:W-:Y:S01]  /*15b0*/  FMUL.FTZ R67, R67, UR10 ;  /* 0x0000000a43437c20 */ /* 0x000fe20008410000 */
[----:B------:R-:W-:Y:S01]  /*15c0*/  FMUL.FTZ R53, R60, UR10 ;  /* 0x0000000a3c357c20 */ /* 0x000fe20008410000 */
[----:B------:R-:W-:Y:S01]  /*15d0*/  LEA R35, R5, UR4, 0x1 ;  /* 0x0000000405237c11 */ /* 0x000fe2000f8e08ff */
[----:B------:R-:W-:Y:S01]  /*15e0*/  FMUL.FTZ R66, R66, UR10 ;  /* 0x0000000a42427c20 */ /* 0x000fe20008410000 */
[----:B0-----:R-:W-:Y:S01]  /*15f0*/  SHF.R.S32.HI R44, RZ, 0x1f, R15 ;  /* 0x0000001fff2c7819 */ /* 0x001fe2000001140f */
[----:B------:R-:W-:Y:S01]  /*1600*/  FMUL.FTZ R65, R65, UR10 ;  /* 0x0000000a41417c20 */ /* 0x000fe20008410000 */
[----:B------:R-:W-:Y:S01]  /*1610*/  IADD3 R36, R35, 0x40, RZ ;  /* 0x0000004023247810 */ /* 0x000fe20007ffe0ff */
[----:B------:R-:W-:Y:S01]  /*1620*/  FMUL.FTZ R64, R64, UR10 ;  /* 0x0000000a40407c20 */ /* 0x000fe20008410000 */
[CC--:B------:R-:W-:Y:S01]  /*1630*/  LEA.HI R3, R44.reuse, R15.reuse, RZ, 0x3 ;  /* 0x0000000f2c037211 */ /* 0x0c0fe200078f18ff */
[----:B------:R-:W-:Y:S01]  /*1640*/  FMUL.FTZ R63, R63, UR10 ;  /* 0x0000000a3f3f7c20 */ /* 0x000fe20008410000 */
[-C--:B------:R-:W-:Y:S01]  /*1650*/  LEA.HI R6, R44, R15.reuse, RZ, 0x2 ;  /* 0x0000000f2c067211 */ /* 0x080fe200078f10ff */
[----:B------:R-:W-:Y:S01]  /*1660*/  FMUL.FTZ R40, R40, UR10 ;  /* 0x0000000a28287c20 */ /* 0x000fe20008410000 */
[----:B------:R-:W-:Y:S01]  /*1670*/  LOP3.LUT R46, R3, 0x1ffffff8, RZ, 0xc0, !PT ;  /* 0x1ffffff8032e7812 */ /* 0x000fe200078ec0ff */
[----:B------:R-:W-:Y:S01]  /*1680*/  FMUL.FTZ R39, R39, UR10 ;  /* 0x0000000a27277c20 */ /* 0x000fe20008410000 */
[----:B------:R-:W-:Y:S01]  /*1690*/  SHF.R.S32.HI R3, RZ, 0x3, R3 ;  /* 0x00000003ff037819 */ /* 0x000fe20000011403 */
[----:B------:R-:W-:Y:S01]  /*16a0*/  FMUL.FTZ R62, R62, UR10 ;  /* 0x0000000a3e3e7c20 */ /* 0x000fe20008410000 */
[--C-:B------:R-:W-:Y:S01]  /*16b0*/  SHF.R.S32.HI R45, RZ, 0x2, R6.reuse ;  /* 0x00000002ff2d7819 */ /* 0x100fe20000011406 */
[----:B------:R-:W-:Y:S01]  /*16c0*/  FMUL.FTZ R37, R37, UR10 ;  /* 0x0000000a25257c20 */ /* 0x000fe20008410000 */
[----:B------:R-:W-:Y:S01]  /*16d0*/  SHF.R.S32.HI R6, RZ, 0x1f, R6 ;  /* 0x0000001fff067819 */ /* 0x000fe20000011406 */
[----:B------:R-:W-:Y:S01]  /*16e0*/  IMAD.SHL.U32 R48, R3, 0x40, RZ ;  /* 0x0000004003307824 */ /* 0x000fe200078e00ff */
[----:B------:R-:W-:Y:S01]  /*16f0*/  IADD3 R47, -R46, R15, RZ ;  /* 0x0000000f2e2f7210 */ /* 0x000fe20007ffe1ff */
[----:B------:R-:W-:Y:S01]  /*1700*/  FMUL.FTZ R38, R38, UR10 ;  /* 0x0000000a26267c20 */ /* 0x000fe20008410000 */
[----:B------:R-:W-:Y:S01]  /*1710*/  LEA.HI R46, R6, R45, RZ, 0x3 ;  /* 0x0000002d062e7211 */ /* 0x000fe200078f18ff */
[----:B------:R-:W-:Y:S01]  /*1720*/  FMUL.FTZ R29, R29, UR10 ;  /* 0x0000000a1d1d7c20 */ /* 0x000fe20008410000 */
[----:B------:R-:W-:Y:S01]  /*1730*/  SHF.L.U32 R6, R47, 0x3, RZ ;  /* 0x000000032f067819 */ /* 0x000fe200000006ff */
[----:B------:R-:W-:Y:S01]  /*1740*/  FMUL.FTZ R28, R28, UR10 ;  /* 0x0000000a1c1c7c20 */ /* 0x000fe20008410000 */
[----:B------:R-:W-:Y:S01]  /*1750*/  LOP3.LUT R47, R48, 0x1c0, RZ, 0xc0, !PT ;  /* 0x000001c0302f7812 */ /* 0x000fe200078ec0ff */
[----:B------:R-:W-:Y:S01]  /*1760*/  FMUL.FTZ R27, R27, UR10 ;  /* 0x0000000a1b1b7c20 */ /* 0x000fe20008410000 */
[----:B------:R-:W-:Y:S01]  /*1770*/  LOP3.LUT R46, R46, 0xfffffff8, RZ, 0xc0, !PT ;  /* 0xfffffff82e2e7812 */ /* 0x000fe200078ec0ff */
[----:B------:R-:W-:Y:S01]  /*1780*/  FMUL.FTZ R34, R34, UR10 ;  /* 0x0000000a22227c20 */ /* 0x000fe20008410000 */
[----:B------:R-:W-:Y:S01]  /*1790*/  LOP3.LUT R48, R47, 0x38, R6, 0xf8, !PT ;  /* 0x000000382f307812 */ /* 0x000fe200078ef806 */
[----:B------:R-:W-:Y:S01]  /*17a0*/  FMUL.FTZ R57, R31, UR10 ;  /* 0x0000000a1f397c20 */ /* 0x000fe20008410000 */
[----:B------:R-:W-:Y:S01]  /*17b0*/  SHF.R.U32.HI R47, RZ, 0x3, R47 ;  /* 0x00000003ff2f7819 */ /* 0x000fe2000001162f */
[----:B------:R-:W-:Y:S01]  /*17c0*/  FMUL.FTZ R26, R26, UR10 ;  /* 0x0000000a1a1a7c20 */ /* 0x000fe20008410000 */
[----:B------:R-:W-:Y:S01]  /*17d0*/  LEA.HI R15, R44, R15, RZ, 0x6 ;  /* 0x0000000f2c0f7211 */ /* 0x000fe200078f30ff */
[----:B------:R-:W-:Y:S01]  /*17e0*/  FMUL.FTZ R44, R85, UR10 ;  /* 0x0000000a552c7c20 */ /* 0x000fe20008410000 */
[----:B------:R-:W-:Y:S01]  /*17f0*/  IADD3 R46, R45, -R46, RZ ;  /* 0x8000002e2d2e7210 */ /* 0x000fe20007ffe0ff */
[----:B------:R-:W-:Y:S01]  /*1800*/  FMUL.FTZ R45, R82, UR10 ;  /* 0x0000000a522d7c20 */ /* 0x000fe20008410000 */
[----:B------:R-:W-:Y:S01]  /*1810*/  LOP3.LUT R48, R48, R47, RZ, 0x3c, !PT ;  /* 0x0000002f30307212 */ /* 0x000fe200078e3cff */
[----:B------:R-:W-:Y:S01]  /*1820*/  FMUL.FTZ R47, R86, UR10 ;  /* 0x0000000a562f7c20 */ /* 0x000fe20008410000 */
[----:B------:R-:W-:Y:S01]  /*1830*/  SHF.R.S32.HI R15, RZ, 0x6, R15 ;  /* 0x00000006ff0f7819 */ /* 0x000fe2000001140f */
[----:B------:R-:W-:Y:S01]  /*1840*/  FMUL.FTZ R25, R25, UR10 ;  /* 0x0000000a19197c20 */ /* 0x000fe20008410000 */
[----:B------:R-:W-:Y:S01]  /*1850*/  LOP3.LUT P0, RZ, R46, 0x4, RZ, 0xc0, !PT ;  /* 0x000000042eff7812 */ /* 0x000fe2000780c0ff */
[----:B------:R-:W-:Y:S01]  /*1860*/  FMUL.FTZ R46, R81, UR10 ;  /* 0x0000000a512e7c20 */ /* 0x000fe20008410000 */
[----:B------:R-:W-:Y:S01]  /*1870*/  F2FP.BF16.F32.PACK_AB R7, R44, R7 ;  /* 0x000000072c07723e */ /* 0x000fe200000010ff */
[----:B------:R-:W-:-:S02]  /*1880*/  IMAD R15, R15, 0x200, R48 ;  /* 0x000002000f0f7824 */ /* 0x000fc400078e0230 */
[----:B------:R-:W-:Y:S01]  /*1890*/  FMUL.FTZ R48, R77, UR10 ;  /* 0x0000000a4d307c20 */ /* 0x000fe20008410000 */
[----:B------:R-:W-:Y:S01]  /*18a0*/  F2FP.BF16.F32.PACK_AB R44, R83, R84 ;  /* 0x00000054532c723e */ /* 0x000fe200000010ff */
[----:B------:R-:W-:Y:S01]  /*18b0*/  FMUL.FTZ R24, R24, UR10 ;  /* 0x0000000a18187c20 */ /* 0x000fe20008410000 */
[----:B------:R-:W-:Y:S01]  /*18c0*/  F2FP.BF16.F32.PACK_AB R45, R46, R45 ;  /* 0x0000002d2e2d723e */ /* 0x000fe200000010ff */
[----:B------:R-:W-:Y:S01]  /*18d0*/  STS [R35], R7 ;  /* 0x0000000723007388 */ /* 0x000fe20000000800 */
[----:B------:R-:W-:Y:S01]  /*18e0*/  F2FP.BF16.F32.PACK_AB R47, R48, R47 ;  /* 0x0000002f302f723e */ /* 0x000fe200000010ff */
[----:B------:R-:W-:Y:S01]  /*18f0*/  FMUL.FTZ R48, R76, UR10 ;  /* 0x0000000a4c307c20 */ /* 0x000fe20008410000 */
[----:B------:R-:W-:Y:S01]  /*1900*/  F2FP.BF16.F32.PACK_AB R46, R79, R80 ;  /* 0x000000504f2e723e */ /* 0x000fe200000010ff */
[----:B------:R-:W-:Y:S01]  /*1910*/  STS [R35+0x400], R44 ;  /* 0x0004002c23007388 */ /* 0x000fe20000000800 */
[----:B------:R-:W-:Y:S01]  /*1920*/  @P0 IADD3 R36, R35, -0x40, RZ ;  /* 0xffffffc023240810 */ /* 0x000fe20007ffe0ff */
[----:B------:R-:W-:Y:S01]  /*1930*/  FMUL.FTZ R23, R23, UR10 ;  /* 0x0000000a17177c20 */ /* 0x000fe20008410000 */
[----:B------:R-:W-:Y:S01]  /*1940*/  F2FP.BF16.F32.PACK_AB R48, R75, R48 ;  /* 0x000000304b30723e */ /* 0x000fe200000010ff */
[----:B------:R-:W-:Y:S01]  /*1950*/  FMUL.FTZ R30, R30, UR10 ;  /* 0x0000000a1e1e7c20 */ /* 0x000fe20008410000 */
[----:B------:R-:W-:Y:S01]  /*1960*/  F2FP.BF16.F32.PACK_AB R49, R50, R49 ;  /* 0x000000313231723e */ /* 0x000fe200000010ff */
[----:B------:R0:W-:Y:S01]  /*1970*/  STS [R36], R47 ;  /* 0x0000002f24007388 */ /* 0x0001e20000000800 */
[----:B------:R-:W-:Y:S01]  /*1980*/  F2FP.BF16.F32.PACK_AB R50, R71, R72 ;  /* 0x000000484732723e */ /* 0x000fe200000010ff */
[----:B------:R-:W-:Y:S01]  /*1990*/  FMUL.FTZ R21, R21, UR10 ;  /* 0x0000000a15157c20 */ /* 0x000fe20008410000 */
[----:B------:R-:W-:Y:S01]  /*19a0*/  F2FP.BF16.F32.PACK_AB R51, R52, R51 ;  /* 0x000000333433723e */ /* 0x000fe200000010ff */
[----:B------:R-:W-:Y:S01]  /*19b0*/  STS [R36+0x400], R48 ;  /* 0x0004003024007388 */ /* 0x000fe20000000800 */
[----:B------:R-:W-:Y:S01]  /*19c0*/  F2FP.BF16.F32.PACK_AB R52, R67, R68 ;  /* 0x000000444334723e */ /* 0x000fe200000010ff */
[----:B------:R-:W-:Y:S01]  /*19d0*/  FMUL.FTZ R20, R20, UR10 ;  /* 0x0000000a14147c20 */ /* 0x000fe20008410000 */
[----:B------:R-:W-:Y:S01]  /*19e0*/  F2FP.BF16.F32.PACK_AB R53, R56, R53 ;  /* 0x000000353835723e */ /* 0x000fe200000010ff */
[----:B------:R-:W-:Y:S01]  /*19f0*/  FMUL.FTZ R56, R32, UR10 ;  /* 0x0000000a20387c20 */ /* 0x000fe20008410000 */
[----:B------:R-:W-:Y:S01]  /*1a00*/  F2FP.BF16.F32.PACK_AB R41, R65, R66 ;  /* 0x000000424129723e */ /* 0x000fe200000010ff */
[----:B------:R-:W-:Y:S01]  /*1a10*/  FMUL.FTZ R19, R19, UR10 ;  /* 0x0000000a13137c20 */ /* 0x000fe20008410000 */
[----:B------:R-:W-:Y:S01]  /*1a20*/  F2FP.BF16.F32.PACK_AB R42, R63, R64 ;  /* 0x000000403f2a723e */ /* 0x000fe200000010ff */
[----:B------:R-:W-:Y:S01]  /*1a30*/  STS [R35+0x1000], R45 ;  /* 0x0010002d23007388 */ /* 0x000fe20000000800 */
[----:B------:R-:W-:Y:S01]  /*1a40*/  F2FP.BF16.F32.PACK_AB R31, R39, R40 ;  /* 0x00000028271f723e */ /* 0x000fe200000010ff */
[----:B------:R-:W-:Y:S01]  /*1a50*/  FMUL.FTZ R22, R22, UR10 ;  /* 0x0000000a16167c20 */ /* 0x000fe20008410000 */
[----:B------:R-:W-:Y:S01]  /*1a60*/  F2FP.BF16.F32.PACK_AB R32, R37, R62 ;  /* 0x0000003e2520723e */ /* 0x000fe200000010ff */
[----:B------:R-:W-:Y:S01]  /*1a70*/  STS [R35+0x1400], R46 ;  /* 0x0014002e23007388 */ /* 0x000fe20000000800 */
[----:B------:R-:W-:Y:S01]  /*1a80*/  FMUL.FTZ R13, R13, UR10 ;  /* 0x0000000a0d0d7c20 */ /* 0x000fe20008410000 */
[----:B------:R-:W-:Y:S01]  /*1a90*/  FMUL.FTZ R12, R12, UR10 ;  /* 0x0000000a0c0c7c20 */ /* 0x000fe20008410000 */
[----:B------:R-:W-:Y:S01]  /*1aa0*/  FMUL.FTZ R11, R11, UR10 ;  /* 0x0000000a0b0b7c20 */ /* 0x000fe20008410000 */
        /* <DEDUP_REMOVED lines=18> */
[----:B------:R-:W-:Y:S01]  /*1bd0*/  BSSY B0, `(.L_x_3) ;  /* 0x0000050000007945 */ /* 0x000fe20003800000 */
[----:B------:R-:W-:Y:S01]  /*1be0*/  F2FP.BF16.F32.PACK_AB R23, R23, R24 ;  /* 0x000000181717723e */ /* 0x000fe200000010ff */
[----:B------:R-:W-:Y:S01]  /*1bf0*/  STS [R36+0x2400], R53 ;  /* 0x0024003524007388 */ /* 0x000fe20000000800 */
[----:B------:R-:W-:Y:S01]  /*1c00*/  F2FP.BF16.F32.PACK_AB R30, R21, R30 ;  /* 0x0000001e151e723e */ /* 0x000fe200000010ff */
[----:B0-----:R-:W-:Y:S01]  /*1c10*/  VIADD R47, R6, 0x80 ;  /* 0x00000080062f7836 */ /* 0x001fe20000000000 */
[----:B------:R-:W-:Y:S01]  /*1c20*/  F2FP.BF16.F32.PACK_AB R19, R19, R20 ;  /* 0x000000141313723e */ /* 0x000fe200000010ff */
[----:B------:R0:W-:Y:S01]  /*1c30*/  STS [R35+0x3000], R41 ;  /* 0x0030002923007388 */ /* 0x0001e20000000800 */
[----:B------:R-:W-:Y:S01]  /*1c40*/  F2FP.BF16.F32.PACK_AB R22, R13, R22 ;  /* 0x000000160d16723e */ /* 0x000fe200000010ff */
[----:B------:R-:W1:Y:S01]  /*1c50*/  LDC.64 R20, c[0x0][0x448] ;  /* 0x00011200ff147b82 */ /* 0x000e620000000a00 */
[----:B------:R-:W-:Y:S01]  /*1c60*/  F2FP.BF16.F32.PACK_AB R26, R11, R12 ;  /* 0x0000000c0b1a723e */ /* 0x000fe200000010ff */
[----:B------:R-:W-:Y:S01]  /*1c70*/  STS [R35+0x3400], R42 ;  /* 0x0034002a23007388 */ /* 0x000fe20000000800 */
[----:B------:R-:W-:-:S02]  /*1c80*/  F2FP.BF16.F32.PACK_AB R24, R17, R18 ;  /* 0x000000121118723e */ /* 0x000fc400000010ff */
[----:B------:R-:W-:Y:S01]  /*1c90*/  F2FP.BF16.F32.PACK_AB R91, R91, R16 ;  /* 0x000000105b5b723e */ /* 0x000fe200000010ff */
[----:B------:R-:W-:Y:S01]  /*1ca0*/  STS [R36+0x3000], R54 ;  /* 0x0030003624007388 */ /* 0x000fe20000000800 */
[----:B------:R-:W-:Y:S01]  /*1cb0*/  F2FP.BF16.F32.PACK_AB R28, R9, R10 ;  /* 0x0000000a091c723e */ /* 0x000fe200000010ff */
[----:B0-----:R-:W0:Y:S01]  /*1cc0*/  LDC.64 R40, c[0x0][0x460] ;  /* 0x00011800ff287b82 */ /* 0x001e220000000a00 */
[----:B------:R-:W-:Y:S01]  /*1cd0*/  F2FP.BF16.F32.PACK_AB R5, R5, R8 ;  /* 0x000000080505723e */ /* 0x000fe200000010ff */
[----:B------:R-:W-:Y:S01]  /*1ce0*/  STS [R36+0x3400], R31 ;  /* 0x0034001f24007388 */ /* 0x000fe20000000800 */
[----:B------:R-:W-:Y:S01]  /*1cf0*/  LEA R44, R15, UR4, 0x1 ;  /* 0x000000040f2c7c11 */ /* 0x000fe2000f8e08ff */
[----:B------:R-:W-:Y:S01]  /*1d00*/  USHF.R.S32.HI UR4, URZ, 0x1f, UR5 ;  /* 0x0000001f3f047899 */ /* 0x000fe20008011405 */
[----:B------:R-:W-:Y:S01]  /*1d10*/  SHF.R.S32.HI R7, RZ, 0x1f, R6 ;  /* 0x0000001fff077819 */ /* 0x000fe20000011406 */
[----:B------:R-:W-:Y:S01]  /*1d20*/  STS [R35+0x4000], R32 ;  /* 0x0040002023007388 */ /* 0x000fe20000000800 */
[----:B------:R-:W-:-:S02]  /*1d30*/  SHF.R.S32.HI R45, RZ, 0x1f, R3 ;  /* 0x0000001fff2d7819 */ /* 0x000fc40000011403 */
[C---:B------:R-:W-:Y:S01]  /*1d40*/  IADD3 R46, R6.reuse, 0x40, RZ ;  /* 0x00000040062e7810 */ /* 0x040fe20007ffe0ff */
[----:B------:R-:W-:Y:S01]  /*1d50*/  STS [R35+0x4400], R33 ;  /* 0x0044002123007388 */ /* 0x000fe20000000800 */
[----:B------:R-:W-:-:S03]  /*1d60*/  IADD3 R48, R6, 0xc0, RZ ;  /* 0x000000c006307810 */ /* 0x000fc60007ffe0ff */
[----:B------:R-:W-:Y:S04]  /*1d70*/  STS [R36+0x4000], R29 ;  /* 0x0040001d24007388 */ /* 0x000fe80000000800 */
[----:B------:R-:W-:Y:S04]  /*1d80*/  STS [R36+0x4400], R27 ;  /* 0x0044001b24007388 */ /* 0x000fe80000000800 */
[----:B------:R-:W-:Y:S04]  /*1d90*/  STS [R35+0x5000], R34 ;  /* 0x0050002223007388 */ /* 0x000fe80000000800 */
[----:B------:R-:W-:Y:S04]  /*1da0*/  STS [R35+0x5400], R56 ;  /* 0x0054003823007388 */ /* 0x000fe80000000800 */
[----:B------:R-:W-:Y:S04]  /*1db0*/  STS [R36+0x5000], R25 ;  /* 0x0050001924007388 */ /* 0x000fe80000000800 */
[----:B------:R-:W-:Y:S04]  /*1dc0*/  STS [R36+0x5400], R23 ;  /* 0x0054001724007388 */ /* 0x000fe80000000800 */
[----:B------:R-:W-:Y:S04]  /*1dd0*/  STS [R35+0x6000], R30 ;  /* 0x0060001e23007388 */ /* 0x000fe80000000800 */
[----:B------:R-:W-:Y:S04]  /*1de0*/  STS [R35+0x6400], R19 ;  /* 0x0064001323007388 */ /* 0x000fe80000000800 */
[----:B------:R1:W-:Y:S04]  /*1df0*/  STS [R36+0x6000], R22 ;  /* 0x0060001624007388 */ /* 0x0003e80000000800 */
[----:B------:R-:W-:Y:S04]  /*1e00*/  STS [R36+0x6400], R26 ;  /* 0x0064001a24007388 */ /* 0x000fe80000000800 */
[----:B------:R2:W-:Y:S01]  /*1e10*/  STS [R35+0x7000], R24 ;  /* 0x0070001823007388 */ /* 0x0005e20000000800 */
[----:B-1----:R-:W-:-:S03]  /*1e20*/  IMAD.WIDE.U32 R22, R20, UR5, R6 ;  /* 0x0000000514167c25 */ /* 0x002fc6000f8e0006 */
[----:B------:R-:W-:Y:S01]  /*1e30*/  STS [R35+0x7400], R91 ;  /* 0x0074005b23007388 */ /* 0x000fe20000000800 */
[----:B------:R-:W-:-:S03]  /*1e40*/  IADD3 R4, P0, R4, R22, RZ ;  /* 0x0000001604047210 */ /* 0x000fc60007f1e0ff */
[----:B------:R-:W-:Y:S01]  /*1e50*/  STS [R36+0x7000], R28 ;  /* 0x0070001c24007388 */ /* 0x000fe20000000800 */
[----:B------:R-:W-:Y:S02]  /*1e60*/  VIADD R22, R3, 0x20 ;  /* 0x0000002003167836 */ /* 0x000fe40000000000 */
[----:B--2---:R-:W-:Y:S01]  /*1e70*/  IMAD R24, R20, UR4, RZ ;  /* 0x0000000414187c24 */ /* 0x004fe2000f8e02ff */
[----:B------:R1:W-:Y:S01]  /*1e80*/  STS [R36+0x7400], R5 ;  /* 0x0074000524007388 */ /* 0x0003e20000000800 */
[----:B------:R-:W-:Y:S01]  /*1e90*/  USHF.R.S32.HI UR4, URZ, 0x1f, UR7 ;  /* 0x0000001f3f047899 */ /* 0x000fe20008011407 */
[----:B------:R-:W-:Y:S01]  /*1ea0*/  BAR.SYNC.DEFER_BLOCKING 0x0 ;  /* 0x0000000000007b1d */ /* 0x000fe20000010000 */
[----:B-1----:R-:W-:Y:S01]  /*1eb0*/  IMAD R5, R21, UR5, R24 ;  /* 0x0000000515057c24 */ /* 0x002fe2000f8e0218 */
[----:B------:R-:W-:-:S03]  /*1ec0*/  IADD3 R24, R0, -UR5, RZ ;  /* 0x8000000500187c10 */ /* 0x000fc6000fffe0ff */
[----:B0-----:R-:W-:Y:S01]  /*1ed0*/  IMAD R0, R40, UR4, RZ ;  /* 0x0000000428007c24 */ /* 0x001fe2000f8e02ff */
[-C--:B------:R-:W-:Y:S02]  /*1ee0*/  ISETP.GE.AND P1, PT, R3, R24.reuse, PT ;  /* 0x000000180300720c */ /* 0x080fe40003f26270 */
[----:B------:R-:W-:Y:S01]  /*1ef0*/  IADD3.X R5, R2, R23, R5, P0, !PT ;  /* 0x0000001702057210 */ /* 0x000fe200007fe405 */
[----:B------:R-:W-:Y:S01]  /*1f00*/  IMAD R23, R41, UR7, R0 ;  /* 0x0000000729177c24 */ /* 0x000fe2000f8e0200 */
[----:B------:R-:W-:Y:S01]  /*1f10*/  ISETP.GE.AND P0, PT, R22, R24, PT ;  /* 0x000000181600720c */ /* 0x000fe20003f06270 */
[----:B------:R-:W-:-:S05]  /*1f20*/  IMAD.WIDE.U32 R40, R40, UR7, R4 ;  /* 0x0000000728287c25 */ /* 0x000fca000f8e0004 */
[----:B------:R-:W-:Y:S01]  /*1f30*/  IADD3 R23, R41, R23, RZ ;  /* 0x0000001729177210 */ /* 0x000fe20007ffe0ff */
[----:B------:R0:W1:Y:S04]  /*1f40*/  LDS.128 R16, [R44+0x1000] ;  /* 0x001000002c107984 */ /* 0x0000680000000c00 */
[----:B------:R0:W2:Y:S04]  /*1f50*/  LDS.128 R12, [R44+0x3000] ;  /* 0x003000002c0c7984 */ /* 0x0000a80000000c00 */
[----:B------:R0:W3:Y:S01]  /*1f60*/  LDS.128 R8, [R44+0x5000] ;  /* 0x005000002c087984 */ /* 0x0000e20000000c00 */
[----:B------:R-:W-:Y:S05]  /*1f70*/  @P1 BRA `(.L_x_4) ;  /* 0x0000000000541947 */ /* 0x000fea0003800000 */
[----:B------:R-:W-:Y:S01]  /*1f80*/  ULDC UR4, c[0x0][0x2d0] ;  /* 0x0000b40000047ab9 */ /* 0x000fe20000000800 */
[----:B------:R-:W4:Y:S01]  /*1f90*/  LDS.128 R24, [R44+0x2000] ;  /* 0x002000002c187984 */ /* 0x000f220000000c00 */
[----:B------:R-:W-:Y:S01]  /*1fa0*/  ISETP.GE.AND P1, PT, R6, UR4, PT ;  /* 0x0000000406007c0c */ /* 0x000fe2000bf26270 */
[-C--:B------:R-:W-:Y:S01]  /*1fb0*/  IMAD R0, R45, R20.reuse, RZ ;  /* 0x000000142d007224 */ /* 0x080fe200078e02ff */
[----:B------:R-:W-:Y:S01]  /*1fc0*/  ISETP.GE.AND P2, PT, R46, UR4, PT ;  /* 0x000000042e007c0c */ /* 0x000fe2000bf46270 */
[----:B------:R-:W5:Y:S01]  /*1fd0*/  LDS.128 R28, [R44+0x4000] ;  /* 0x004000002c1c7984 */ /* 0x000f620000000c00 */
[----:B------:R-:W-:Y:S01]  /*1fe0*/  IMAD.MOV.U32 R22, RZ, RZ, R40 ;  /* 0x000000ffff167224 */ /* 0x000fe200078e0028 */
[----:B------:R-:W-:Y:S01]  /*1ff0*/  ISETP.GE.AND P3, PT, R47, UR4, PT ;  /* 0x000000042f007c0c */ /* 0x000fe2000bf66270 */
[C---:B------:R-:W-:Y:S01]  /*2000*/  IMAD R43, R3.reuse, R21, R0 ;  /* 0x00000015032b7224 */ /* 0x040fe200078e0200 */
[----:B------:R-:W0:Y:S01]  /*2010*/  LDS.128 R32, [R44+0x6000] ;  /* 0x006000002c207984 */ /* 0x000e220000000c00 */
[----:B------:R-:W-:Y:S01]  /*2020*/  IMAD.WIDE.U32 R4, R3, R20, R22 ;  /* 0x0000001403047225 */ /* 0x000fe200078e0016 */
[----:B------:R-:W-:Y:S01]  /*2030*/  ISETP.GE.AND P4, PT, R48, UR4, PT ;  /* 0x0000000430007c0c */ /* 0x000fe2000bf86270 */
[----:B------:R-:W-:-:S03]  /*2040*/  ULDC.64 UR6, c[0x0][0x3e8] ;  /* 0x0000fa0000067ab9 */ /* 0x000fc60000000a00 */
[----:B------:R-:W1:Y:S01]  /*2050*/  @!P1 LDS.128 R36, [R44] ;  /* 0x000000002c249984 */ /* 0x000e620000000c00 */
[----:B------:R-:W-:Y:S02]  /*2060*/  IADD3 R5, R5, R43, RZ ;  /* 0x0000002b05057210 */ /* 0x000fe40007ffe0ff */
[----:B------:R-:W-:-:S04]  /*2070*/  LEA R42, P5, R4, UR6, 0x1 ;  /* 0x00000006042a7c11 */ /* 0x000fc8000f8a08ff */
[----:B------:R-:W-:-:S05]  /*2080*/  LEA.HI.X R43, R4, UR7, R5, 0x1, P5 ;  /* 0x00000007042b7c11 */ /* 0x000fca000a8f0c05 */
[----:B----4-:R4:W-:Y:S04]  /*2090*/  @!P2 STG.E.128 desc[UR8][R42.64+0x80], R24 ;  /* 0x000080182a00a986 */ /* 0x0109e8000c101d08 */
[----:B-----5:R4:W-:Y:S04]  /*20a0*/  @!P3 STG.E.128 desc[UR8][R42.64+0x100], R28 ;  /* 0x0001001c2a00b986 */ /* 0x0209e8000c101d08 */
[----:B0-----:R4:W-:Y:S04]  /*20b0*/  @!P4 STG.E.128 desc[UR8][R42.64+0x180], R32 ;  /* 0x000180202a00c986 */ /* 0x0019e8000c101d08 */
[----:B-1----:R4:W-:Y:S02]  /*20c0*/  @!P1 STG.E.128 desc[UR8][R42.64], R36 ;  /* 0x000000242a009986 */ /* 0x0029e4000c101d08 */
.L_x_4:
[----:B------:R-:W-:Y:S05]  /*20d0*/  BSYNC B0 ;  /* 0x0000000000007941 */ /* 0x000fea0003800000 */
.L_x_3:
[----:B----4-:R4:W0:Y:S01]  /*20e0*/  LDS.128 R24, [R44+0x7000] ;  /* 0x007000002c187984 */ /* 0x0108220000000c00 */
[----:B------:R-:W-:Y:S05]  /*20f0*/  @P0 EXIT ;  /* 0x000000000000094d */ /* 0x000fea0003800000 */
[----:B------:R-:W-:Y:S01]  /*2100*/  IADD3 R5, P0, R3, 0x20, RZ ;  /* 0x0000002003057810 */ /* 0x000fe20007f1e0ff */
[----:B------:R-:W-:Y:S01]  /*2110*/  IMAD.MOV.U32 R2, RZ, RZ, R40 ;  /* 0x000000ffff027224 */ /* 0x000fe200078e0028 */
[----:B------:R-:W-:Y:S01]  /*2120*/  ULDC.64 UR6, c[0x0][0x3e8] ;  /* 0x0000fa0000067ab9 */ /* 0x000fe20000000a00 */
[----:B------:R-:W-:Y:S01]  /*2130*/  ULDC UR4, c[0x0][0x2d0] ;  /* 0x0000b40000047ab9 */ /* 0x000fe20000000800 */
[----:B------:R-:W-:Y:S02]  /*2140*/  IADD3.X R3, RZ, R45, RZ, P0, !PT ;  /* 0x0000002dff037210 */ /* 0x000fe400007fe4ff */
[----:B------:R-:W-:Y:S02]  /*2150*/  ISETP.GE.AND P1, PT, R6, UR4, PT ;  /* 0x0000000406007c0c */ /* 0x000fe4000bf26270 */
[----:B------:R-:W-:Y:S01]  /*2160*/  ISETP.GE.AND P2, PT, R46, UR4, PT ;  /* 0x000000042e007c0c */ /* 0x000fe2000bf46270 */
[----:B------:R-:W-:Y:S01]  /*2170*/  IMAD R0, R3, R20, RZ ;  /* 0x0000001403007224 */ /* 0x000fe200078e02ff */
[----:B------:R-:W-:-:S02]  /*2180*/  MOV R3, R23 ;  /* 0x0000001700037202 */ /* 0x000fc40000000f00 */
[----:B------:R-:W-:Y:S01]  /*2190*/  ISETP.GE.AND P3, PT, R47, UR4, PT ;  /* 0x000000042f007c0c */ /* 0x000fe2000bf66270 */
[----:B------:R-:W-:-:S04]  /*21a0*/  IMAD.WIDE.U32 R2, R5, R20, R2 ;  /* 0x0000001405027225 */ /* 0x000fc800078e0002 */
[----:B------:R-:W-:Y:S01]  /*21b0*/  IMAD R5, R5, R21, R0 ;  /* 0x0000001505057224 */ /* 0x000fe200078e0200 */
[----:B------:R-:W-:-:S04]  /*21c0*/  LEA R4, P0, R2, UR6, 0x1 ;  /* 0x0000000602047c11 */ /* 0x000fc8000f8008ff */
[----:B------:R-:W-:-:S04]  /*21d0*/  IADD3 R3, R3, R5, RZ ;  /* 0x0000000503037210 */ /* 0x000fc80007ffe0ff */
[----:B------:R-:W-:Y:S02]  /*21e0*/  LEA.HI.X R5, R2, UR7, R3, 0x1, P0 ;  /* 0x0000000702057c11 */ /* 0x000fe400080f0c03 */
[----:B------:R-:W-:-:S03]  /*21f0*/  ISETP.GE.AND P0, PT, R48, UR4, PT ;  /* 0x0000000430007c0c */ /* 0x000fc6000bf06270 */
[----:B-1----:R1:W-:Y:S04]  /*2200*/  @!P1 STG.E.128 desc[UR8][R4.64], R16 ;  /* 0x0000001004009986 */ /* 0x0023e8000c101d08 */
[----:B--2---:R1:W-:Y:S04]  /*2210*/  @!P2 STG.E.128 desc[UR8][R4.64+0x80], R12 ;  /* 0x0000800c0400a986 */ /* 0x0043e8000c101d08 */
[----:B---3--:R1:W-:Y:S02]  /*2220*/  @!P3 STG.E.128 desc[UR8][R4.64+0x100], R8 ;  /* 0x000100080400b986 */ /* 0x0083e4000c101d08 */
[----:B------:R-:W-:Y:S05]  /*2230*/  @P0 EXIT ;  /* 0x000000000000094d */ /* 0x000fea0003800000 */
[----:B0-----:R-:W-:Y:S01]  /*2240*/  STG.E.128 desc[UR8][R4.64+0x180], R24 ;  /* 0x0001801804007986 */ /* 0x001fe2000c101d08 */
[----:B------:R-:W-:Y:S05]  /*2250*/  EXIT ;  /* 0x000000000000794d */ /* 0x000fea0003800000 */
.L_x_5:
[----:B------:R-:W-:-:S00]  /*2260*/  BRA `(.L_x_5) ;  /* 0xfffffffc00fc7947 */ /* 0x000fc0000383ffff */
[----:B------:R-:W-:-:S00]  /*2270*/  NOP ;  /* 0x0000000000007918 */ /* 0x000fc00000000000 */
        /* <DEDUP_REMOVED lines=8> */
.L_x_1029:


//--------------------- .text._ZN5flash44flash_bwd_dq_dk_dv_loop_seqk_parallel_kernelI23Flash_bwd_kernel_traitsILi256ELi64ELi32ELi8ELi4ELi1ELi2ELb1ELb1EN7cutlass10bfloat16_tE19Flash_kernel_traitsILi256ELi64ELi32ELi8ES3_EELb0ELb1ELb0ELb0ELb0ELb0ELb0EEEvNS_16Flash_bwd_paramsE --------------------------
	.section	.text._ZN5flash44flash_bwd_dq_dk_dv_loop_seqk_parallel_kernelI23Flash_bwd_kernel_traitsILi256ELi64ELi32ELi8ELi4ELi1ELi2ELb1ELb1EN7cutlass10bfloat16_tE19Flash_kernel_traitsILi256ELi64ELi32ELi8ES3_EELb0ELb1ELb0ELb0ELb0ELb0ELb0EEEvNS_16Flash_bwd_paramsE,"ax",@progbits
	.align	128
        .global         _ZN5flash44flash_bwd_dq_dk_dv_loop_seqk_parallel_kernelI23Flash_bwd_kernel_traitsILi256ELi64ELi32ELi8ELi4ELi1ELi2ELb1ELb1EN7cutlass10bfloat16_tE19Flash_kernel_traitsILi256ELi64ELi32ELi8ES3_EELb0ELb1ELb0ELb0ELb0ELb0ELb0EEEvNS_16Flash_bwd_paramsE
        .type           _ZN5flash44flash_bwd_dq_dk_dv_loop_seqk_parallel_kernelI23Flash_bwd_kernel_traitsILi256ELi64ELi32ELi8ELi4ELi1ELi2ELb1ELb1EN7cutlass10bfloat16_tE19Flash_kernel_traitsILi256ELi64ELi32ELi8ES3_EELb0ELb1ELb0ELb0ELb0ELb0ELb0EEEvNS_16Flash_bwd_paramsE,@function
        .size           _ZN5flash44flash_bwd_dq_dk_dv_loop_seqk_parallel_kernelI23Flash_bwd_kernel_traitsILi256ELi64ELi32ELi8ELi4ELi1ELi2ELb1ELb1EN7cutlass10bfloat16_tE19Flash_kernel_traitsILi256ELi64ELi32ELi8ES3_EELb0ELb1ELb0ELb0ELb0ELb0ELb0EEEvNS_16Flash_bwd_paramsE,(.L_x_1030 - _ZN5flash44flash_bwd_dq_dk_dv_loop_seqk_parallel_kernelI23Flash_bwd_kernel_traitsILi256ELi64ELi32ELi8ELi4ELi1ELi2ELb1ELb1EN7cutlass10bfloat16_tE19Flash_kernel_traitsILi256ELi64ELi32ELi8ES3_EELb0ELb1ELb0ELb0ELb0ELb0ELb0EEEvNS_16Flash_bwd_paramsE)
        .other          _ZN5flash44flash_bwd_dq_dk_dv_loop_seqk_parallel_kernelI23Flash_bwd_kernel_traitsILi256ELi64ELi32ELi8ELi4ELi1ELi2ELb1ELb1EN7cutlass10bfloat16_tE19Flash_kernel_traitsILi256ELi64ELi32ELi8ES3_EELb0ELb1ELb0ELb0ELb0ELb0ELb0EEEvNS_16Flash_bwd_paramsE,@"STO_CUDA_ENTRY STV_DEFAULT"
_ZN5flash44flash_bwd_dq_dk_dv_loop_seqk_parallel_kernelI23Flash_bwd_kernel_traitsILi256ELi64ELi32ELi8ELi4ELi1ELi2ELb1ELb1EN7cutlass10bfloat16_tE19Flash_kernel_traitsILi256ELi64ELi32ELi8ES3_EELb0ELb1ELb0ELb0ELb0ELb0ELb0EEEvNS_16Flash_bwd_paramsE:
.text._ZN5flash44flash_bwd_dq_dk_dv_loop_seqk_parallel_kernelI23Flash_bwd_kernel_traitsILi256ELi64ELi32ELi8ELi4ELi1ELi2ELb1ELb1EN7cutlass10bfloat16_tE19Flash_kernel_traitsILi256ELi64ELi32ELi8ES3_EELb0ELb1ELb0ELb0ELb0ELb0ELb0EEEvNS_16Flash_bwd_paramsE:
[----:B------:R-:W1:Y:S08]  /*0000*/  LDC R1, c[0x0][0x28] ;  /* 0x00000a00ff017b82 */ /* 0x000e700000000800 */
[----:B------:R-:W2:Y:S01]  /*0010*/  S2UR UR23, SR_CTAID.X ;  /* 0x00000000001779c3 */ /* 0x000ea20000002500 */
[----:B------:R-:W-:Y:S01]  /*0020*/  ULDC UR4, c[0x0][0x2c8] ;  /* 0x0000b20000047ab9 */ /* 0x000fe20000000800 */
[----:B-1----:R-:W-:Y:S01]  /*0030*/  IADD3 R1, R1, -0x10, RZ ;  /* 0xfffffff001017810 */ /* 0x002fe20007ffe0ff */
[----:B------:R-:W-:-:S04]  /*0040*/  UIADD3 UR5, UR4, 0x1f, URZ ;  /* 0x0000001f04057890 */ /* 0x000fc8000fffe03f */
[----:B------:R-:W-:-:S04]  /*0050*/  USHF.R.S32.HI UR4, URZ, 0x1f, UR5 ;  /* 0x0000001f3f047899 */ /* 0x000fc80008011405 */
[----:B------:R-:W-:-:S04]  /*0060*/  ULEA.HI UR4, UR4, UR5, URZ, 0x5 ;  /* 0x0000000504047291 */ /* 0x000fc8000f8f283f */
[----:B------:R-:W-:-:S04]  /*0070*/  USHF.R.S32.HI UR61, URZ, 0x5, UR4 ;  /* 0x000000053f3d7899 */ /* 0x000fc80008011404 */
[----:B--2---:R-:W-:-:S06]  /*0080*/  UISETP.GE.AND UP0, UPT, UR23, UR61, UPT ;  /* 0x0000003d1700728c */ /* 0x004fcc000bf06270 */
[----:B------:R-:W-:-:S13]  /*0090*/  PLOP3.LUT P0, PT, PT, PT, UP0, 0x80, 0x0 ;  /* 0x000000000000781c */ /* 0x000fda0003f0f008 */
[----:B------:R-:W-:Y:S05]  /*00a0*/  @P0 EXIT ;  /* 0x000000000000094d */ /* 0x000fea0003800000 */
[----:B------:R-:W1:Y:S01]  /*00b0*/  S2R R16, SR_TID.X ;  /* 0x0000000000107919 */ /* 0x000e620000002100 */
[----:B------:R-:W2:Y:S01]  /*00c0*/  S2UR UR4, SR_CgaCtaId ;  /* 0x00000000000479c3 */ /* 0x000ea20000008800 */
[----:B------:R-:W-:Y:S01]  /*00d0*/  UMOV UR5, 0x400 ;  /* 0x0000040000057882 */ /* 0x000fe20000000000 */
[----:B------:R-:W-:Y:S02]  /*00e0*/  IMAD.MOV.U32 R224, RZ, RZ, 0x20 ;  /* 0x00000020ffe07424 */ /* 0x000fe400078e00ff */
[----:B------:R-:W-:Y:S02]  /*00f0*/  IMAD.MOV.U32 R227, RZ, RZ, 0x40 ;  /* 0x00000040ffe37424 */ /* 0x000fe400078e00ff */
[----:B------:R-:W-:Y:S02]  /*0100*/  IMAD.MOV.U32 R251, RZ, RZ, 0x1c0 ;  /* 0x000001c0fffb7424 */ /* 0x000fe400078e00ff */
[----:B------:R-:W3:Y:S08]  /*0110*/  S2UR UR51, SR_CTAID.Y ;  /* 0x00000000003379c3 */ /* 0x000ef00000002600 */
[----:B------:R-:W4:Y:S01]  /*0120*/  S2UR UR56, SR_CTAID.Z ;  /* 0x00000000003879c3 */ /* 0x000f220000002700 */
[----:B--2---:R-:W-:-:S04]  /*0130*/  ULEA UR4, UR4, UR5, 0x18 ;  /* 0x0000000504047291 */ /* 0x004fc8000f8ec03f */
[----:B------:R-:W-:Y:S02]  /*0140*/  UIADD3 UR8, UR4, 0x14000, URZ ;  /* 0x0001400004087890 */ /* 0x000fe4000fffe03f */
[----:B------:R-:W-:Y:S01]  /*0150*/  UIADD3 UR7, UR4, 0x10000, URZ ;  /* 0x0001000004077890 */ /* 0x000fe2000fffe03f */
[----:B-1----:R-:W-:Y:S01]  /*0160*/  SHF.R.S32.HI R12, RZ, 0x1f, R16 ;  /* 0x0000001fff0c7819 */ /* 0x002fe20000011410 */
[----:B---3--:R-:W-:-:S03]  /*0170*/  USHF.L.U32 UR5, UR51, 0x7, URZ ;  /* 0x0000000733057899 */ /* 0x008fc6000800063f */
[CC--:B------:R-:W-:Y:S02]  /*0180*/  LEA.HI R17, R12.reuse, R16.reuse, RZ, 0x3 ;  /* 0x000000100c117211 */ /* 0x0c0fe400078f18ff */
[CC--:B------:R-:W-:Y:S02]  /*0190*/  LEA.HI R15, R12.reuse, R16.reuse, RZ, 0x2 ;  /* 0x000000100c0f7211 */ /* 0x0c0fe400078f10ff */
[----:B------:R-:W-:Y:S01]  /*01a0*/  SHF.R.S32.HI R5, RZ, 0x3, R17 ;  /* 0x00000003ff057819 */ /* 0x000fe20000011411 */
[----:B----4-:R-:W-:Y:S01]  /*01b0*/  USHF.R.S32.HI UR6, URZ, 0x1f, UR56 ;  /* 0x0000001f3f067899 */ /* 0x010fe20008011438 */
[----:B------:R-:W-:Y:S02]  /*01c0*/  LEA.HI R10, R12, R16, RZ, 0x4 ;  /* 0x000000100c0a7211 */ /* 0x000fe400078f20ff */
[--C-:B------:R-:W-:Y:S01]  /*01d0*/  SHF.R.S32.HI R8, RZ, 0x2, R15.reuse ;  /* 0x00000002ff087819 */ /* 0x100fe2000001140f */
[----:B------:R-:W-:Y:S01]  /*01e0*/  IMAD.SHL.U32 R5, R5, 0x40, RZ ;  /* 0x0000004005057824 */ /* 0x000fe200078e00ff */
[----:B------:R-:W-:-:S02]  /*01f0*/  SHF.R.S32.HI R2, RZ, 0x1f, R15 ;  /* 0x0000001fff027819 */ /* 0x000fc4000001140f */
[----:B------:R-:W-:Y:S02]  /*0200*/  LOP3.LUT R0, R17, 0xfffffff8, RZ, 0xc0, !PT ;  /* 0xfffffff811007812 */ /* 0x000fe400078ec0ff */
[----:B------:R-:W-:Y:S02]  /*0210*/  LEA.HI R14, R12, R16, RZ, 0x5 ;  /* 0x000000100c0e7211 */ /* 0x000fe400078f28ff */
[----:B------:R-:W-:Y:S01]  /*0220*/  SHF.R.S32.HI R7, RZ, 0x4, R10 ;  /* 0x00000004ff077819 */ /* 0x000fe2000001140a */
[----:B------:R-:W-:Y:S01]  /*0230*/  IMAD.IADD R0, R16, 0x1, -R0 ;  /* 0x0000000110007824 */ /* 0x000fe200078e0a00 */
[----:B------:R-:W-:Y:S02]  /*0240*/  LEA.HI R2, R2, R8, RZ, 0x3 ;  /* 0x0000000802027211 */ /* 0x000fe400078f18ff */
[----:B------:R-:W-:Y:S02]  /*0250*/  LOP3.LUT R3, R14, 0xffffffe0, RZ, 0xc0, !PT ;  /* 0xffffffe00e037812 */ /* 0x000fe400078ec0ff */
[----:B------:R-:W-:-:S02]  /*0260*/  LEA.HI R6, R10, R7, RZ, 0x1 ;  /* 0x000000070a067211 */ /* 0x000fc400078f08ff */
[----:B------:R-:W-:Y:S01]  /*0270*/  LOP3.LUT R4, R2, 0xfffffff8, RZ, 0xc0, !PT ;  /* 0xfffffff802047812 */ /* 0x000fe200078ec0ff */
[----:B------:R-:W-:Y:S01]  /*0280*/  IMAD.IADD R3, R16, 0x1, -R3 ;  /* 0x0000000110037824 */ /* 0x000fe200078e0a03 */
[----:B------:R-:W-:Y:S01]  /*0290*/  LOP3.LUT R2, R5, 0x1c0, RZ, 0xc0, !PT ;  /* 0x000001c005027812 */ /* 0x000fe200078ec0ff */
[----:B------:R-:W-:Y:S01]  /*02a0*/  IMAD.SHL.U32 R5, R0, 0x8, RZ ;  /* 0x0000000800057824 */ /* 0x000fe200078e00ff */
[----:B------:R-:W-:Y:S01]  /*02b0*/  LOP3.LUT R6, R6, 0xfffffffe, RZ, 0xc0, !PT ;  /* 0xfffffffe06067812 */ /* 0x000fe200078ec0ff */
[----:B------:R-:W-:Y:S01]  /*02c0*/  IMAD.IADD R8, R8, 0x1, -R4 ;  /* 0x0000000108087824 */ /* 0x000fe200078e0a04 */
[----:B------:R-:W-:Y:S02]  /*02d0*/  LOP3.LUT P0, RZ, R0, 0x4, RZ, 0xc0, !PT ;  /* 0x0000000400ff7812 */ /* 0x000fe4000780c0ff */
[----:B------:R-:W-:Y:S01]  /*02e0*/  LOP3.LUT R4, R2, 0x38, R5, 0xf8, !PT ;  /* 0x0000003802047812 */ /* 0x000fe200078ef805 */
[----:B------:R-:W-:Y:S01]  /*02f0*/  IMAD.SHL.U32 R5, R0, 0x40, RZ ;  /* 0x0000004000057824 */ /* 0x000fe200078e00ff */
[----:B------:R-:W-:Y:S01]  /*0300*/  SHF.R.U32.HI R2, RZ, 0x3, R2 ;  /* 0x00000003ff027819 */ /* 0x000fe20000011602 */
[----:B------:R-:W-:Y:S01]  /*0310*/  IMAD.IADD R11, R7, 0x1, -R6 ;  /* 0x00000001070b7824 */ /* 0x000fe200078e0a06 */
[----:B------:R-:W-:-:S02]  /*0320*/  SHF.R.S32.HI R6, RZ, 0x1f, R3 ;  /* 0x0000001fff067819 */ /* 0x000fc40000011403 */
[----:B------:R-:W-:Y:S02]  /*0330*/  LOP3.LUT R9, R4, R2, RZ, 0x3c, !PT ;  /* 0x0000000204097212 */ /* 0x000fe400078e3cff */
[----:B------:R-:W-:Y:S01]  /*0340*/  LOP3.LUT R2, R5, 0x1c0, RZ, 0xc0, !PT ;  /* 0x000001c005027812 */ /* 0x000fe200078ec0ff */
[----:B------:R-:W-:Y:S01]  /*0350*/  IMAD.SHL.U32 R5, R0, 0x20, RZ ;  /* 0x0000002000057824 */ /* 0x000fe200078e00ff */
[----:B------:R-:W-:Y:S02]  /*0360*/  LEA.HI R7, R12, R16, RZ, 0x7 ;  /* 0x000000100c077211 */ /* 0x000fe400078f38ff */
[----:B------:R-:W-:Y:S01]  /*0370*/  LEA.HI R18, R6, R3, RZ, 0x2 ;  /* 0x0000000306127211 */ /* 0x000fe200078f10ff */
[----:B------:R-:W-:Y:S01]  /*0380*/  IMAD.SHL.U32 R3, R11, 0x100, RZ ;  /* 0x000001000b037824 */ /* 0x000fe200078e00ff */
[----:B------:R-:W-:Y:S02]  /*0390*/  LOP3.LUT R6, R2, 0x8, R17, 0xf8, !PT ;  /* 0x0000000802067812 */ /* 0x000fe400078ef811 */
[----:B------:R-:W-:-:S02]  /*03a0*/  SHF.R.S32.HI R7, RZ, 0x7, R7 ;  /* 0x00000007ff077819 */ /* 0x000fc40000011407 */
[----:B------:R-:W-:Y:S02]  /*03b0*/  SHF.R.U32.HI R2, RZ, 0x3, R2 ;  /* 0x00000003ff027819 */ /* 0x000fe40000011602 */
[----:B------:R-:W-:Y:S02]  /*03c0*/  LOP3.LUT R3, R3, 0x100, RZ, 0xc0, !PT ;  /* 0x0000010003037812 */ /* 0x000fe400078ec0ff */
[----:B------:R-:W-:Y:S01]  /*03d0*/  LOP3.LUT P5, RZ, R0, 0x2, RZ, 0xc0, !PT ;  /* 0x0000000200ff7812 */ /* 0x000fe200078ac0ff */
[----:B------:R-:W-:Y:S01]  /*03e0*/  IMAD R0, R7, 0x2, R11 ;  /* 0x0000000207007824 */ /* 0x000fe200078e020b */
[----:B------:R-:W-:Y:S02]  /*03f0*/  LOP3.LUT R2, R6, R2, RZ, 0x3c, !PT ;  /* 0x0000000206027212 */ /* 0x000fe400078e3cff */
[----:B------:R-:W-:Y:S02]  /*0400*/  LOP3.LUT R13, R3, 0xe0, R5, 0xf8, !PT ;  /* 0x000000e0030d7812 */ /* 0x000fe400078ef805 */
[----:B------:R-:W-:Y:S01]  /*0410*/  LOP3.LUT R3, R10, 0xfffffff0, RZ, 0xc0, !PT ;  /* 0xfffffff00a037812 */ /* 0x000fe200078ec0ff */
[----:B------:R-:W-:Y:S01]  /*0420*/  IMAD.U32 R234, R0, 0x200, R2 ;  /* 0x0000020000ea7824 */ /* 0x000fe200078e0002 */
[----:B------:R-:W-:-:S02]  /*0430*/  LOP3.LUT R4, R8, 0x1, RZ, 0xc0, !PT ;  /* 0x0000000108047812 */ /* 0x000fc400078ec0ff */
[----:B------:R-:W-:Y:S01]  /*0440*/  LOP3.LUT R2, R15, 0x7ffffffc, RZ, 0xc0, !PT ;  /* 0x7ffffffc0f027812 */ /* 0x000fe200078ec0ff */
[----:B------:R-:W-:Y:S01]  /*0450*/  IMAD.IADD R0, R16, 0x1, -R3 ;  /* 0x0000000110007824 */ /* 0x000fe200078e0a03 */
[----:B------:R-:W-:Y:S02]  /*0460*/  LEA.HI R5, R12, R16, RZ, 0x6 ;  /* 0x000000100c057211 */ /* 0x000fe400078f30ff */
[----:B------:R-:W-:Y:S01]  /*0470*/  ISETP.NE.U32.AND P1, PT, R4, 0x1, PT ;  /* 0x000000010400780c */ /* 0x000fe20003f25070 */
[----:B------:R-:W-:Y:S01]  /*0480*/  IMAD.SHL.U32 R4, R8, 0x20, RZ ;  /* 0x0000002008047824 */ /* 0x000fe200078e00ff */
[----:B------:R-:W-:Y:S01]  /*0490*/  SHF.R.S32.HI R3, RZ, 0x6, R5 ;  /* 0x00000006ff037819 */ /* 0x000fe20000011405 */
[C---:B------:R-:W-:Y:S01]  /*04a0*/  IMAD.IADD R15, R16.reuse, 0x1, -R2 ;  /* 0x00000001100f7824 */ /* 0x040fe200078e0a02 */
[----:B------:R-:W-:Y:S01]  /*04b0*/  SHF.R.S32.HI R6, RZ, 0x1f, R0 ;  /* 0x0000001fff067819 */ /* 0x000fe20000011400 */
[----:B------:R-:W-:Y:S01]  /*04c0*/  IMAD.SHL.U32 R16, R16, 0x2, RZ ;  /* 0x0000000210107824 */ /* 0x000fe200078e00ff */
[----:B------:R-:W-:Y:S01]  /*04d0*/  LOP3.LUT R4, R4, 0xe0, RZ, 0xc0, !PT ;  /* 0x000000e004047812 */ /* 0x000fe200078ec0ff */
[----:B------:R-:W-:Y:S01]  /*04e0*/  IMAD.SHL.U32 R2, R7, 0x10, RZ ;  /* 0x0000001007027824 */ /* 0x000fe200078e00ff */
[----:B------:R-:W-:Y:S01]  /*04f0*/  LEA.HI R226, R6, R0, RZ, 0x3 ;  /* 0x0000000006e27211 */ /* 0x000fe200078f18ff */
[C---:B------:R-:W-:Y:S01]  /*0500*/  IMAD R237, R3.reuse, 0x200, R9 ;  /* 0x0000020003ed7824 */ /* 0x040fe200078e0209 */
[----:B------:R-:W-:Y:S01]  /*0510*/  LOP3.LUT P6, RZ, R0, 0x4, RZ, 0xc0, !PT ;  /* 0x0000000400ff7812 */ /* 0x000fe200078cc0ff */
[----:B------:R-:W-:Y:S01]  /*0520*/  IMAD.SHL.U32 R9, R3, 0x8, RZ ;  /* 0x0000000803097824 */ /* 0x000fe200078e00ff */
[----:B------:R-:W-:Y:S01]  /*0530*/  LOP3.LUT R7, R2, 0x6, R16, 0xf8, !PT ;  /* 0x0000000602077812 */ /* 0x000fe200078ef810 */
[C---:B------:R-:W-:Y:S01]  /*0540*/  IMAD.SHL.U32 R3, R11.reuse, 0x8, RZ ;  /* 0x000000080b037824 */ /* 0x040fe200078e00ff */
[----:B------:R-:W-:Y:S01]  /*0550*/  LOP3.LUT R10, R4, 0x10, R2, 0xf8, !PT ;  /* 0x00000010040a7812 */ /* 0x000fe200078ef802 */
[----:B------:R-:W-:Y:S01]  /*0560*/  IMAD.SHL.U32 R2, R11, 0x20, RZ ;  /* 0x000000200b027824 */ /* 0x000fe200078e00ff */
[----:B------:R-:W-:Y:S01]  /*0570*/  LOP3.LUT R4, R226, 0xfffffff8, RZ, 0xc0, !PT ;  /* 0xfffffff8e2047812 */ /* 0x000fe200078ec0ff */
[----:B------:R1:W-:Y:S01]  /*0580*/  STL [R1+0x4], R7 ;  /* 0x0000040701007387 */ /* 0x0003e20000100800 */
[----:B------:R-:W-:Y:S01]  /*0590*/  LOP3.LUT R12, R3, 0x8, RZ, 0xc0, !PT ;  /* 0x00000008030c7812 */ /* 0x000fe200078ec0ff */
[C---:B------:R-:W-:Y:S01]  /*05a0*/  IMAD.SHL.U32 R6, R0.reuse, 0x4, RZ ;  /* 0x0000000400067824 */ /* 0x040fe200078e00ff */
[----:B------:R-:W-:Y:S01]  /*05b0*/  SHF.R.S32.HI R5, RZ, 0x5, R14 ;  /* 0x00000005ff057819 */ /* 0x000fe2000001140e */
[----:B------:R-:W-:Y:S01]  /*05c0*/  IMAD.IADD R4, R0, 0x1, -R4 ;  /* 0x0000000100047824 */ /* 0x000fe200078e0a04 */
[C---:B------:R-:W-:Y:S01]  /*05d0*/  LOP3.LUT P2, RZ, R8.reuse, 0x2, RZ, 0xc0, !PT ;  /* 0x0000000208ff7812 */ /* 0x040fe2000784c0ff */
[----:B------:R-:W-:Y:S01]  /*05e0*/  IMAD.SHL.U32 R3, R8, 0x4, RZ ;  /* 0x0000000408037824 */ /* 0x000fe200078e00ff */
[----:B------:R-:W-:Y:S01]  /*05f0*/  SEL R225, R224, 0xffffffe0, !P0 ;  /* 0xffffffe0e0e17807 */ /* 0x000fe20004000000 */
[----:B------:R-:W-:Y:S01]  /*0600*/  IMAD.SHL.U32 R226, R226, 0x40, RZ ;  /* 0x00000040e2e27824 */ /* 0x000fe200078e00ff */
[----:B------:R-:W-:-:S02]  /*0610*/  LOP3.LUT P4, RZ, R4, 0x4, RZ, 0xc0, !PT ;  /* 0x0000000404ff7812 */ /* 0x000fc4000788c0ff */
[C---:B------:R-:W-:Y:S01]  /*0620*/  LOP3.LUT P3, RZ, R4.reuse, 0x2, RZ, 0xc0, !PT ;  /* 0x0000000204ff7812 */ /* 0x040fe2000786c0ff */
[----:B------:R-:W-:Y:S01]  /*0630*/  IMAD.SHL.U32 R4, R4, 0x40, RZ ;  /* 0x0000004004047824 */ /* 0x000fe200078e00ff */
[----:B------:R-:W-:Y:S02]  /*0640*/  LOP3.LUT R10, R10, 0x18, R3, 0x78, !PT ;  /* 0x000000180a0a7812 */ /* 0x000fe400078e7803 */
[----:B------:R-:W-:Y:S02]  /*0650*/  SHF.R.U32.HI R3, RZ, 0x3, R13 ;  /* 0x00000003ff037819 */ /* 0x000fe4000001160d */
[----:B------:R-:W-:Y:S02]  /*0660*/  LOP3.LUT R226, R226, 0xfffffe00, RZ, 0xc0, !PT ;  /* 0xfffffe00e2e27812 */ /* 0x000fe400078ec0ff */
[----:B------:R-:W-:Y:S02]  /*0670*/  SEL R231, R227, 0xffffffc0, !P0 ;  /* 0xffffffc0e3e77807 */ /* 0x000fe40004000000 */
[----:B------:R-:W-:-:S02]  /*0680*/  SEL R251, R251, 0x240, !P1 ;  /* 0x00000240fbfb7807 */ /* 0x000fc40004800000 */
[----:B------:R-:W-:Y:S01]  /*0690*/  SEL R227, R227, 0xffffffc0, !P4 ;  /* 0xffffffc0e3e37807 */ /* 0x000fe20006000000 */
[----:B-1----:R-:W-:Y:S01]  /*06a0*/  IMAD.SHL.U32 R7, R0, 0x20, RZ ;  /* 0x0000002000077824 */ /* 0x002fe200078e00ff */
[----:B------:R-:W-:Y:S02]  /*06b0*/  LOP3.LUT R0, R2, 0x20, RZ, 0xc0, !PT ;  /* 0x0000002002007812 */ /* 0x000fe400078ec0ff */
[----:B------:R-:W-:Y:S02]  /*06c0*/  LEA R237, R237, UR4, 0x1 ;  /* 0x00000004eded7c11 */ /* 0x000fe4000f8e08ff */
[----:B------:R-:W-:Y:S02]  /*06d0*/  LOP3.LUT R2, R12, 0x1e0, R7, 0xf8, !PT ;  /* 0x000001e00c027812 */ /* 0x000fe400078ef807 */
[----:B------:R-:W-:Y:S02]  /*06e0*/  SHF.R.S32.HI R7, RZ, 0x1f, R14 ;  /* 0x0000001fff077819 */ /* 0x000fe4000001140e */
[----:B------:R-:W-:-:S02]  /*06f0*/  LOP3.LUT R9, R0, 0x18, R9, 0xf8, !PT ;  /* 0x0000001800097812 */ /* 0x000fc400078ef809 */
[----:B------:R-:W-:Y:S02]  /*0700*/  LOP3.LUT R8, R2, 0x38, R6, 0x78, !PT ;  /* 0x0000003802087812 */ /* 0x000fe400078e7806 */
[-C--:B------:R-:W-:Y:S01]  /*0710*/  LEA.HI R0, R7, R5.reuse, RZ, 0x2 ;  /* 0x0000000507007211 */ /* 0x080fe200078f10ff */
[----:B------:R-:W-:Y:S01]  /*0720*/  IMAD.SHL.U32 R7, R15, 0x2, RZ ;  /* 0x000000020f077824 */ /* 0x000fe200078e00ff */
[----:B------:R-:W-:Y:S02]  /*0730*/  LEA.HI R2, R14, R5, RZ, 0x1 ;  /* 0x000000050e027211 */ /* 0x000fe400078f08ff */
[----:B------:R-:W-:Y:S02]  /*0740*/  LOP3.LUT R0, R0, 0xfffffffc, RZ, 0xc0, !PT ;  /* 0xfffffffc00007812 */ /* 0x000fe400078ec0ff */
[----:B------:R-:W-:-:S03]  /*0750*/  LOP3.LUT R2, R2, 0x3ffffe, RZ, 0xc0, !PT ;  /* 0x003ffffe02027812 */ /* 0x000fc600078ec0ff */
[----:B------:R-:W-:Y:S01]  /*0760*/  IMAD.IADD R6, R5, 0x1, -R0 ;  /* 0x0000000105067824 */ /* 0x000fe200078e0a00 */
[----:B------:R-:W-:Y:S01]  /*0770*/  LOP3.LUT R0, R13, 0x8, R17, 0xf8, !PT ;  /* 0x000000080d007812 */ /* 0x000fe200078ef811 */
[C---:B------:R-:W-:Y:S01]  /*0780*/  IMAD.IADD R232, R5.reuse, 0x1, -R2 ;  /* 0x0000000105e87824 */ /* 0x040fe200078e0a02 */
[----:B------:R-:W-:Y:S01]  /*0790*/  LOP3.LUT R2, R4, 0x1c0, RZ, 0xc0, !PT ;  /* 0x000001c004027812 */ /* 0x000fe200078ec0ff */
[----:B------:R-:W-:Y:S01]  /*07a0*/  IMAD.SHL.U32 R5, R5, 0x8, RZ ;  /* 0x0000000805057824 */ /* 0x000fe200078e00ff */
[----:B------:R-:W-:Y:S01]  /*07b0*/  LOP3.LUT R3, R0, 0x38, R3, 0x78, !PT ;  /* 0x0000003800037812 */ /* 0x000fe200078e7803 */
[----:B------:R-:W-:Y:S01]  /*07c0*/  IMAD R0, R6, 0x200, R7 ;  /* 0x0000020006007824 */ /* 0x000fe200078e0207 */
[----:B------:R-:W-:Y:S01]  /*07d0*/  SHF.R.U32.HI R4, RZ, 0x3, R2 ;  /* 0x00000003ff047819 */ /* 0x000fe20000011602 */
[----:B------:R-:W-:Y:S01]  /*07e0*/  IMAD R232, R232, 0x200, R8 ;  /* 0x00000200e8e87824 */ /* 0x000fe200078e0208 */
[----:B------:R-:W-:Y:S01]  /*07f0*/  LOP3.LUT R5, R5, 0x38, RZ, 0xc0, !PT ;  /* 0x0000003805057812 */ /* 0x000fe200078ec0ff */
[----:B------:R-:W-:Y:S01]  /*0800*/  IMAD.IADD R10, R0, 0x1, R10 ;  /* 0x00000001000a7824 */ /* 0x000fe200078e020a */
[----:B------:R-:W-:-:S02]  /*0810*/  LOP3.LUT R7, R4, R2, R12, 0x1e, !PT ;  /* 0x0000000204077212 */ /* 0x000fc400078e1e0c */
[C---:B------:R-:W-:Y:S02]  /*0820*/  LOP3.LUT R0, R4.reuse, R2, R5, 0x1e, !PT ;  /* 0x0000000204007212 */ /* 0x040fe400078e1e05 */
[----:B------:R-:W-:Y:S01]  /*0830*/  LOP3.LUT R5, R4, R9, R2, 0x1e, !PT ;  /* 0x0000000904057212 */ /* 0x000fe200078e1e02 */
[----:B------:R-:W-:Y:S01]  /*0840*/  IMAD R2, R11, 0x1000, R226 ;  /* 0x000010000b027824 */ /* 0x000fe200078e02e2 */
[----:B------:R-:W-:Y:S02]  /*0850*/  SHF.R.S32.HI R4, RZ, 0x2, R18 ;  /* 0x00000002ff047819 */ /* 0x000fe40000011412 */
[----:B------:R-:W-:Y:S01]  /*0860*/  LEA R249, R10, UR4, 0x1 ;  /* 0x000000040af97c11 */ /* 0x000fe2000f8e08ff */
[----:B------:R-:W-:Y:S01]  /*0870*/  IMAD.IADD R233, R2, 0x1, R0 ;  /* 0x0000000102e97824 */ /* 0x000fe200078e0200 */
[----:B------:R-:W-:Y:S01]  /*0880*/  LEA R3, R3, UR4, 0x1 ;  /* 0x0000000403037c11 */ /* 0x000fe2000f8e08ff */
[----:B------:R-:W-:Y:S01]  /*0890*/  IMAD.U32 R0, RZ, RZ, UR5 ;  /* 0x00000005ff007e24 */ /* 0x000fe2000f8e00ff */
[----:B------:R-:W-:Y:S01]  /*08a0*/  USHF.R.S32.HI UR5, URZ, 0x1f, UR51 ;  /* 0x0000001f3f057899 */ /* 0x000fe20008011433 */
[----:B------:R-:W-:Y:S01]  /*08b0*/  IMAD R2, R6, 0x400, R226 ;  /* 0x0000040006027824 */ /* 0x000fe200078e02e2 */
[----:B------:R-:W-:Y:S01]  /*08c0*/  LOP3.LUT R226, R5, R226, RZ, 0xfc, !PT ;  /* 0x000000e205e27212 */ /* 0x000fe200078efcff */
[----:B------:R-:W-:-:S02]  /*08d0*/  IMAD.U32 R0, RZ, RZ, UR6 ;  /* 0x00000006ff007e24 */ /* 0x000fc4000f8e00ff */
[----:B------:R-:W-:Y:S02]  /*08e0*/  IMAD.IADD R2, R2, 0x1, R7 ;  /* 0x0000000102027824 */ /* 0x000fe400078e0207 */
[----:B------:R-:W-:Y:S01]  /*08f0*/  IMAD.U32 R0, RZ, RZ, UR5 ;  /* 0x00000005ff007e24 */ /* 0x000fe2000f8e00ff */
[----:B------:R-:W-:Y:S01]  /*0900*/  UIADD3 UR5, UR4, 0x14000, URZ ;  /* 0x0001400004057890 */ /* 0x000fe2000fffe03f */
[----:B------:R-:W-:Y:S01]  /*0910*/  IMAD.U32 R0, RZ, RZ, UR6 ;  /* 0x00000006ff007e24 */ /* 0x000fe2000f8e00ff */
[----:B------:R-:W-:Y:S01]  /*0920*/  SEL R0, R224, 0xffffffe0, !P5 ;  /* 0xffffffe0e0007807 */ /* 0x000fe20006800000 */
[----:B------:R-:W-:Y:S01]  /*0930*/  IMAD R4, R6, 0x10, R4 ;  /* 0x0000001006047824 */ /* 0x000fe200078e0204 */
[----:B------:R-:W-:Y:S01]  /*0940*/  SEL R224, R224, 0xffffffe0, !P3 ;  /* 0xffffffe0e0e07807 */ /* 0x000fe20005800000 */
[C---:B------:R-:W-:Y:S01]  /*0950*/  VIADD R250, R249.reuse, 0x10 ;  /* 0x00000010f9fa7836 */ /* 0x040fe20000000000 */
[----:B------:R-:W-:Y:S01]  /*0960*/  LEA R232, R232, UR5, 0x1 ;  /* 0x00000005e8e87c11 */ /* 0x000fe2000f8e08ff */
[----:B------:R-:W-:Y:S01]  /*0970*/  UIADD3 UR6, UR4, 0x10000, URZ ;  /* 0x0001000004067890 */ /* 0x000fe2000fffe03f */
[----:B------:R-:W-:Y:S01]  /*0980*/  LEA R230, R234, UR5, 0x1 ;  /* 0x00000005eae67c11 */ /* 0x000fe2000f8e08ff */
[----:B------:R-:W-:Y:S01]  /*0990*/  @P2 VIADD R250, R249, 0xfffffff0 ;  /* 0xfffffff0f9fa2836 */ /* 0x000fe20000000000 */
[----:B------:R-:W-:Y:S01]  /*09a0*/  LEA R2, R2, UR4, 0x1 ;  /* 0x0000000402027c11 */ /* 0x000fe2000f8e08ff */
[----:B------:R-:W-:Y:S01]  /*09b0*/  VIADD R235, R232, 0x20 ;  /* 0x00000020e8eb7836 */ /* 0x000fe20000000000 */
[----:B------:R1:W-:Y:S01]  /*09c0*/  STL [R1+0x8], R4 ;  /* 0x0000080401007387 */ /* 0x0003e20000100800 */
[----:B------:R-:W-:Y:S01]  /*09d0*/  IMAD.IADD R229, R230, 0x1, R0 ;  /* 0x00000001e6e57824 */ /* 0x000fe200078e0200 */
[----:B------:R-:W-:Y:S01]  /*09e0*/  LEA R226, R226, UR6, 0x1 ;  /* 0x00000006e2e27c11 */ /* 0x000fe2000f8e08ff */
[----:B------:R-:W-:-:S02]  /*09f0*/  @P6 VIADD R235, R232, 0xffffffe0 ;  /* 0xffffffe0e8eb6836 */ /* 0x000fc40000000000 */
[----:B------:R-:W-:Y:S02]  /*0a00*/  IMAD.IADD R224, R2, 0x1, R224 ;  /* 0x0000000102e07824 */ /* 0x000fe400078e02e0 */
[----:B------:R-:W-:Y:S02]  /*0a10*/  IMAD.IADD R230, R230, 0x1, R231 ;  /* 0x00000001e6e67824 */ /* 0x000fe400078e02e7 */
[----:B------:R-:W-:Y:S02]  /*0a20*/  IMAD.IADD R252, R249, 0x1, R251 ;  /* 0x00000001f9fc7824 */ /* 0x000fe400078e02fb */
[----:B------:R-:W-:Y:S02]  /*0a30*/  IMAD.IADD R228, R2, 0x1, R227 ;  /* 0x0000000102e47824 */ /* 0x000fe400078e02e3 */
[----:B------:R-:W-:Y:S02]  /*0a40*/  IMAD.IADD R231, R229, 0x1, R231 ;  /* 0x00000001e5e77824 */ /* 0x000fe400078e02e7 */
[----:B------:R-:W-:-:S02]  /*0a50*/  IMAD.IADD R225, R225, 0x1, R3 ;  /* 0x00000001e1e17824 */ /* 0x000fc400078e0203 */
[----:B------:R-:W-:Y:S02]  /*0a60*/  IMAD.IADD R251, R251, 0x1, R250 ;  /* 0x00000001fbfb7824 */ /* 0x000fe400078e02fa */
[----:B------:R-:W-:Y:S02]  /*0a70*/  VIADD R236, R235, 0x800 ;  /* 0x00000800ebec7836 */ /* 0x000fe40000000000 */
[----:B------:R-:W-:Y:S02]  /*0a80*/  IMAD.IADD R227, R224, 0x1, R227 ;  /* 0x00000001e0e37824 */ /* 0x000fe400078e02e3 */
[----:B-1----:R-:W-:Y:S02]  /*0a90*/  IMAD.U32 R4, RZ, RZ, UR8 ;  /* 0x00000008ff047e24 */ /* 0x002fe4000f8e00ff */
[----:B------:R-:W-:Y:S01]  /*0aa0*/  IMAD.U32 R4, RZ, RZ, UR7 ;  /* 0x00000007ff047e24 */ /* 0x000fe2000f8e00ff */
[----:B------:R-:W-:-:S06]  /*0ab0*/  ULDC.64 UR6, c[0x0][0x208] ;  /* 0x0000820000067ab9 */ /* 0x000fcc0000000a00 */
.L_x_38:
[----:B------:R-:W-:Y:S01]  /*0ac0*/  ULDC.64 UR8, c[0x0][0x308] ;  /* 0x0000c20000087ab9 */ /* 0x000fe20000000a00 */
[----:B------:R-:W-:Y:S01]  /*0ad0*/  ULDC.64 UR10, c[0x0][0x300] ;  /* 0x0000c000000a7ab9 */ /* 0x000fe20000000a00 */
[----:B------:R-:W-:Y:S02]  /*0ae0*/  UISETP.NE.U32.AND UP3, UPT, UR8, URZ, UPT ;  /* 0x0000003f0800728c */ /* 0x000fe4000bf65070 */
[----:B------:R-:W-:Y:S02]  /*0af0*/  UISETP.NE.U32.AND UP4, UPT, UR10, URZ, UPT ;  /* 0x0000003f0a00728c */ /* 0x000fe4000bf85070 */
[----:B------:R-:W-:Y:S02]  /*0b00*/  UISETP.NE.AND.EX UP3, UPT, UR9, URZ, UPT, UP3 ;  /* 0x0000003f0900728c */ /* 0x000fe4000bf65330 */
[----:B------:R-:W-:Y:S02]  /*0b10*/  UISETP.NE.AND.EX UP4, UPT, UR11, URZ, UPT, UP4 ;  /* 0x0000003f0b00728c */ /* 0x000fe4000bf85340 */
[----:B------:R-:W-:-:S02]  /*0b20*/  USHF.R.S32.HI UR57, URZ, 0x1f, UR51 ;  /* 0x0000001f3f397899 */ /* 0x000fc40008011433 */
[----:B------:R-:W-:Y:S01]  /*0b30*/  USHF.L.U32 UR16, UR51, 0x2, URZ ;  /* 0x0000000233107899 */ /* 0x000fe2000800063f */
[----:B------:R-:W-:Y:S01]  /*0b40*/  PLOP3.LUT P1, PT, PT, PT, UP3, 0x80, 0x0 ;  /* 0x000000000000781c */ /* 0x000fe20003f2f038 */
[----:B------:R-:W-:Y:S01]  /*0b50*/  USHF.L.U64.HI UR5, UR51, 0x2, UR57 ;  /* 0x0000000233057899 */ /* 0x000fe20008010239 */
[----:B------:R-:W-:Y:S01]  /*0b60*/  PLOP3.LUT P2, PT, PT, PT, UP4, 0x80, 0x0 ;  /* 0x000000000000781c */ /* 0x000fe20003f4f048 */
[----:B------:R-:W-:Y:S01]  /*0b70*/  ULDC.64 UR12, c[0x0][0x2f0] ;  /* 0x0000bc00000c7ab9 */ /* 0x000fe20000000a00 */
[----:B------:R-:W-:Y:S02]  /*0b80*/  @UP3 UIADD3 UR8, UP0, UR16, UR8, URZ ;  /* 0x0000000810083290 */ /* 0x000fe4000ff1e03f */
[----:B------:R-:W-:Y:S02]  /*0b90*/  UIADD3 UR15, UP2, UR16, UR12, URZ ;  /* 0x0000000c100f7290 */ /* 0x000fe4000ff5e03f */
[----:B------:R-:W-:Y:S02]  /*0ba0*/  @UP3 UIADD3.X UR9, UR5, UR9, URZ, UP0, !UPT ;  /* 0x0000000905093290 */ /* 0x000fe400087fe43f */
[----:B------:R-:W-:Y:S01]  /*0bb0*/  UISETP.NE.U32.AND UP0, UPT, UR12, URZ, UPT ;  /* 0x0000003f0c00728c */ /* 0x000fe2000bf05070 */
[----:B-12---:R-:W-:Y:S01]  /*0bc0*/  IMAD.U32 R4, RZ, RZ, UR8 ;  /* 0x00000008ff047e24 */ /* 0x006fe2000f8e00ff */
[----:B------:R-:W-:-:S02]  /*0bd0*/  @UP4 UIADD3 UR10, UP1, UR16, UR10, URZ ;  /* 0x0000000a100a4290 */ /* 0x000fc4000ff3e03f */
[----:B------:R-:W-:Y:S01]  /*0be0*/  UIADD3.X UR14, UR5, UR13, URZ, UP2, !UPT ;  /* 0x0000000d050e7290 */ /* 0x000fe200097fe43f */
[----:B------:R-:W-:Y:S01]  /*0bf0*/  IMAD.U32 R5, RZ, RZ, UR9 ;  /* 0x00000009ff057e24 */ /* 0x000fe2000f8e00ff */
[----:B------:R-:W-:Y:S02]  /*0c00*/  UISETP.NE.AND.EX UP2, UPT, UR13, URZ, UPT, UP0 ;  /* 0x0000003f0d00728c */ /* 0x000fe4000bf45300 */
[----:B------:R-:W-:Y:S01]  /*0c10*/  @UP4 UIADD3.X UR11, UR5, UR11, URZ, UP1, !UPT ;  /* 0x0000000b050b4290 */ /* 0x000fe20008ffe43f */
[----:B------:R-:W-:Y:S01]  /*0c20*/  IMAD.U32 R6, RZ, RZ, UR10 ;  /* 0x0000000aff067e24 */ /* 0x000fe2000f8e00ff */
[----:B------:R-:W-:Y:S01]  /*0c30*/  ULDC.U8 UR17, c[0x0][0x3c2] ;  /* 0x0000f08000117ab9 */ /* 0x000fe20000000000 */
[----:B------:R-:W-:Y:S01]  /*0c40*/  ULDC.64 UR12, c[0x0][0x2f8] ;  /* 0x0000be00000c7ab9 */ /* 0x000fe20000000a00 */
[----:B------:R-:W-:Y:S01]  /*0c50*/  PLOP3.LUT P0, PT, PT, PT, UP2, 0x80, 0x0 ;  /* 0x000000000000781c */ /* 0x000fe20003f0f028 */
[----:B------:R-:W-:Y:S01]  /*0c60*/  UISETP.NE.AND UP1, UPT, UR17, URZ, UPT ;  /* 0x0000003f1100728c */ /* 0x000fe2000bf25270 */
[----:B------:R-:W-:Y:S01]  /*0c70*/  IMAD.U32 R7, RZ, RZ, UR11 ;  /* 0x0000000bff077e24 */ /* 0x000fe2000f8e00ff */
[----:B------:R-:W-:-:S04]  /*0c80*/  UISETP.EQ.U32.AND UP4, UPT, UR12, URZ, UPT ;  /* 0x0000003f0c00728c */ /* 0x000fc8000bf82070 */
[----:B------:R-:W2:Y:S01]  /*0c90*/  @P2 LDG.E R9, desc[UR6][R6.64] ;  /* 0x0000000606092981 */ /* 0x000ea2000c1e1900 */
[----:B------:R-:W-:Y:S02]  /*0ca0*/  UISETP.EQ.OR.EX UP4, UPT, UR13, URZ, !UP1, UP4 ;  /* 0x0000003f0d00728c */ /* 0x000fe4000cf82740 */
[----:B------:R-:W-:-:S04]  /*0cb0*/  UIADD3 UR8, UP0, UR16, UR12, URZ ;  /* 0x0000000c10087290 */ /* 0x000fc8000ff1e03f */
[----:B------:R-:W-:Y:S01]  /*0cc0*/  PLOP3.LUT P3, PT, PT, PT, UP4, 0x80, 0x0 ;  /* 0x000000000000781c */ /* 0x000fe20003f6f048 */
[----:B------:R-:W-:Y:S01]  /*0cd0*/  UIADD3.X UR5, UR5, UR13, URZ, UP0, !UPT ;  /* 0x0000000d05057290 */ /* 0x000fe200087fe43f */
[----:B---3--:R1:W3:Y:S02]  /*0ce0*/  @P1 LDG.E R7, desc[UR6][R4.64] ;  /* 0x0000000604071981 */ /* 0x0082e4000c1e1900 */
[----:B-1----:R-:W-:Y:S02]  /*0cf0*/  IMAD.U32 R4, RZ, RZ, UR15 ;  /* 0x0000000fff047e24 */ /* 0x002fe4000f8e00ff */
[----:B------:R-:W-:-:S05]  /*0d00*/  IMAD.U32 R5, RZ, RZ, UR14 ;  /* 0x0000000eff057e24 */ /* 0x000fca000f8e00ff */
[----:B----4-:R-:W4:Y:S04]  /*0d10*/  @P0 LDG.E R8, desc[UR6][R4.64] ;  /* 0x0000000604080981 */ /* 0x010f28000c1e1900 */
[----:B-----5:R1:W5:Y:S02]  /*0d20*/  @P0 LDG.E R0, desc[UR6][R4.64+0x4] ;  /* 0x0000040604000981 */ /* 0x020364000c1e1900 */
[----:B-1----:R-:W-:Y:S01]  /*0d30*/  IMAD.U32 R4, RZ, RZ, UR8 ;  /* 0x00000008ff047e24 */ /* 0x002fe2000f8e00ff */
[----:B------:R-:W-:Y:S01]  /*0d40*/  @!UP3 ULDC.64 UR8, c[0x0][0x318] ;  /* 0x0000c6000008bab9 */ /* 0x000fe20000000a00 */
[----:B------:R-:W-:Y:S01]  /*0d50*/  IMAD.U32 R5, RZ, RZ, UR5 ;  /* 0x00000005ff057e24 */ /* 0x000fe2000f8e00ff */
[----:B------:R-:W-:Y:S01]  /*0d60*/  @!UP3 UISETP.NE.U32.AND UP0, UPT, UR8, URZ, UPT ;  /* 0x0000003f0800b28c */ /* 0x000fe2000bf05070 */
[----:B------:R-:W-:Y:S01]  /*0d70*/  UMOV UR19, URZ ;  /* 0x0000003f00137c82 */ /* 0x000fe20008000000 */
[----:B------:R-:W-:-:S02]  /*0d80*/  UMOV UR14, 0xffffffff ;  /* 0xffffffff000e7882 */ /* 0x000fc40000000000 */
[----:B------:R-:W5:Y:S01]  /*0d90*/  @!P3 LDG.E R6, desc[UR6][R4.64] ;  /* 0x000000060406b981 */ /* 0x000f62000c1e1900 */
[----:B------:R-:W-:Y:S01]  /*0da0*/  @!UP3 UISETP.NE.AND.EX UP0, UPT, UR9, URZ, UPT, UP0 ;  /* 0x0000003f0900b28c */ /* 0x000fe2000bf05300 */
[----:B------:R-:W-:Y:S01]  /*0db0*/  @!UP3 ULDC UR5, c[0x0][0x2cc] ;  /* 0x0000b3000005bab9 */ /* 0x000fe20000000800 */
[----:B------:R-:W-:Y:S02]  /*0dc0*/  UMOV UR36, 0xffffffff ;  /* 0xffffffff00247882 */ /* 0x000fe40000000000 */
[----:B------:R-:W-:Y:S02]  /*0dd0*/  @!UP3 USEL UR8, UR5, URZ, UP0 ;  /* 0x0000003f0508b287 */ /* 0x000fe40008000000 */
[----:B------:R-:W-:Y:S01]  /*0de0*/  USHF.L.U32 UR28, UR23, 0x5, URZ ;  /* 0x00000005171c7899 */ /* 0x000fe2000800063f */
[----:B------:R-:W-:Y:S01]  /*0df0*/  ULDC UR5, c[0x0][0x2c8] ;  /* 0x0000b20000057ab9 */ /* 0x000fe20000000800 */
[----:B--2---:R-:W-:Y:S02]  /*0e00*/  @P2 R2UR UR19, R9 ;  /* 0x00000000091322ca */ /* 0x004fe400000e0000 */
[----:B---3--:R-:W-:-:S02]  /*0e10*/  @P1 R2UR UR18, R7 ;  /* 0x00000000071212ca */ /* 0x008fc400000e0000 */
[----:B------:R-:W-:-:S11]  /*0e20*/  ISETP.NE.U32.AND P1, PT, RZ, UR12, PT ;  /* 0x0000000cff007c0c */ /* 0x000fd6000bf25070 */
[----:B------:R-:W-:Y:S01]  /*0e30*/  @UP3 UIADD3 UR18, UR18, -UR19, URZ ;  /* 0x8000001312123290 */ /* 0x000fe2000fffe03f */
[----:B----4-:R-:W-:Y:S02]  /*0e40*/  @P0 R2UR UR14, R8 ;  /* 0x00000000080e02ca */ /* 0x010fe400000e0000 */
[----:B-----5:R-:W-:Y:S02]  /*0e50*/  @P0 R2UR UR9, R0 ;  /* 0x00000000000902ca */ /* 0x020fe400000e0000 */
[----:B------:R-:W-:Y:S02]  /*0e60*/  ISETP.NE.AND.EX P0, PT, RZ, UR13, PT, P1 ;  /* 0x0000000dff007c0c */ /* 0x000fe4000bf05310 */
[----:B------:R-:W-:-:S11]  /*0e70*/  @!P3 R2UR UR36, R6 ;  /* 0x000000000624b2ca */ /* 0x000fd600000e0000 */
[----:B------:R-:W-:Y:S05]  /*0e80*/  @!P0 BRA `(.L_x_6) ;  /* 0x0000000000188947 */ /* 0x000fea0003800000 */
[----:B------:R-:W-:-:S13]  /*0e90*/  PLOP3.LUT P0, PT, PT, PT, UP1, 0x80, 0x0 ;  /* 0x000000000000781c */ /* 0x000fda0003f0f018 */
[----:B------:R-:W2:Y:S04]  /*0ea0*/  @P0 LDG.E R0, desc[UR6][R4.64+0x4] ;  /* 0x0000040604000981 */ /* 0x000ea8000c1e1900 */
[----:B------:R-:W3:Y:S01]  /*0eb0*/  @!P0 LDG.E R4, desc[UR6][R4.64] ;  /* 0x0000000604048981 */ /* 0x000ee2000c1e1900 */
[----:B--2---:R-:W-:-:S13]  /*0ec0*/  @P0 R2UR UR5, R0 ;  /* 0x00000000000502ca */ /* 0x004fda00000e0000 */
[----:B------:R-:W-:-:S07]  /*0ed0*/  @UP1 UIADD3 UR5, UR5, -UR36, URZ ;  /* 0x8000002405051290 */ /* 0x000fce000fffe03f */
[----:B---3--:R-:W-:-:S15]  /*0ee0*/  @!P0 R2UR UR5, R4 ;  /* 0x00000000040582ca */ /* 0x008fde00000e0000 */
.L_x_6:
[----:B------:R-:W-:Y:S02]  /*0ef0*/  @!UP3 UIADD3 UR18, UR8, UR5, -UR19 ;  /* 0x000000050812b290 */ /* 0x000fe4000fffe813 */
[----:B------:R-:W-:Y:S02]  /*0f00*/  @UP2 UIADD3 UR29, UR9, -UR14, URZ ;  /* 0x8000000e091d2290 */ /* 0x000fe4000fffe03f */
[----:B------:R-:W-:-:S05]  /*0f10*/  UISETP.GT.AND UP0, UPT, UR18, UR28, UPT ;  /* 0x0000001c1200728c */ /* 0x000fca000bf04270 */
[----:B------:R-:W-:Y:S01]  /*0f20*/  @!UP2 ULDC UR29, c[0x0][0x2c4] ;  /* 0x0000b100001daab9 */ /* 0x000fe20000000800 */
[----:B------:R-:W-:-:S13]  /*0f30*/  PLOP3.LUT P0, PT, PT, PT, UP0, 0x80, 0x0 ;  /* 0x000000000000781c */ /* 0x000fda0003f0f008 */
[----:B------:R-:W-:Y:S05]  /*0f40*/  @!P0 BRA `(.L_x_7) ;  /* 0x0000006c000c8947 */ /* 0x000fea0003800000 */
[----:B------:R-:W1:Y:S01]  /*0f50*/  LDC R8, c[0x0][0x278] ;  /* 0x00009e00ff087b82 */ /* 0x000e620000000800 */
[----:B------:R-:W-:Y:S01]  /*0f60*/  UISETP.NE.AND UP1, UPT, UR14, -0x1, UPT ;  /* 0xffffffff0e00788c */ /* 0x000fe2000bf25270 */
[----:B------:R-:W-:Y:S01]  /*0f70*/  IABS R6, UR56 ;  /* 0x0000003800067c13 */ /* 0x000fe20008000000 */
[----:B------:R-:W-:Y:S01]  /*0f80*/  ULDC.64 UR8, c[0x0][0x228] ;  /* 0x00008a0000087ab9 */ /* 0x000fe20000000a00 */
[----:B------:R-:W-:Y:S01]  /*0f90*/  ULDC.64 UR10, c[0x0][0x488] ;  /* 0x00012200000a7ab9 */ /* 0x000fe20000000a00 */
[----:B------:R-:W-:Y:S02]  /*0fa0*/  UIMAD UR5, UR57, UR8, URZ ;  /* 0x00000008390572a4 */ /* 0x000fe4000f8e023f */
[----:B------:R-:W-:Y:S01]  /*0fb0*/  UIMAD.WIDE.U32 UR16, UR51, UR8, URZ ;  /* 0x00000008331072a5 */ /* 0x000fe2000f8e003f */
[----:B------:R-:W2:Y:S01]  /*0fc0*/  S2UR UR12, SR_CTAID.X ;  /* 0x00000000000c79c3 */ /* 0x000ea20000002500 */
[----:B------:R-:W-:Y:S01]  /*0fd0*/  UIMAD UR24, UR51, UR9, UR5 ;  /* 0x00000009331872a4 */ /* 0x000fe2000f8e0205 */
[----:B------:R-:W-:-:S02]  /*0fe0*/  ULDC UR58, c[0x0][0x2d4] ;  /* 0x0000b500003a7ab9 */ /* 0x000fc40000000800 */
[----:B------:R-:W-:Y:S01]  /*0ff0*/  @!UP1 ULDC.64 UR8, c[0x0][0x418] ;  /* 0x0001060000089ab9 */ /* 0x000fe20000000a00 */
[----:B------:R-:W-:Y:S02]  /*1000*/  USHF.R.S32.HI UR37, URZ, 0x1f, UR58 ;  /* 0x0000001f3f257899 */ /* 0x000fe4000801143a */
[----:B------:R-:W-:Y:S01]  /*1010*/  @!UP1 UIMAD UR5, UR57, UR8, URZ ;  /* 0x00000008390592a4 */ /* 0x000fe2000f8e023f */
[----:B------:R-:W-:Y:S01]  /*1020*/  ULDC.64 UR32, c[0x0][0x240] ;  /* 0x0000900000207ab9 */ /* 0x000fe20000000a00 */
[----:B------:R-:W-:Y:S02]  /*1030*/  ULDC UR60, c[0x0][0x2dc] ;  /* 0x0000b700003c7ab9 */ /* 0x000fe40000000800 */
[----:B------:R-:W-:Y:S02]  /*1040*/  @!UP1 UIMAD UR31, UR51, UR9, UR5 ;  /* 0x00000009331f92a4 */ /* 0x000fe4000f8e0205 */
[----:B------:R-:W-:Y:S01]  /*1050*/  UIADD3 UR5, UR29, 0x3f, URZ ;  /* 0x0000003f1d057890 */ /* 0x000fe2000fffe03f */
[----:B------:R-:W-:Y:S01]  /*1060*/  ULDC UR59, c[0x0][0x270] ;  /* 0x00009c00003b7ab9 */ /* 0x000fe20000000800 */
[----:B-1----:R-:W-:-:S02]  /*1070*/  IABS R7, R8 ;  /* 0x0000000800077213 */ /* 0x002fc40000000000 */
[----:B------:R-:W-:Y:S01]  /*1080*/  USHF.R.S32.HI UR20, URZ, 0x1f, UR5 ;  /* 0x0000001f3f147899 */ /* 0x000fe20008011405 */
[----:B------:R-:W-:Y:S01]  /*1090*/  ISETP.NE.AND P4, PT, R8, RZ, PT ;  /* 0x000000ff0800720c */ /* 0x000fe20003f85270 */
[----:B------:R-:W-:Y:S01]  /*10a0*/  @!UP1 UIMAD.WIDE.U32 UR34, UR51, UR8, URZ ;  /* 0x00000008332292a5 */ /* 0x000fe2000f8e003f */
[----:B------:R-:W1:Y:S01]  /*10b0*/  I2F.RP R4, R7 ;  /* 0x0000000700047306 */ /* 0x000e620000209400 */
[----:B------:R-:W-:Y:S02]  /*10c0*/  UIMAD UR21, UR14, UR33, URZ ;  /* 0x000000210e1572a4 */ /* 0x000fe4000f8e023f */
[----:B------:R-:W-:Y:S02]  /*10d0*/  UIMAD.WIDE UR8, UR60, UR59, URZ ;  /* 0x0000003b3c0872a5 */ /* 0x000fe4000f8e023f */
[----:B--2---:R-:W-:Y:S02]  /*10e0*/  UIMAD.WIDE.U32 UR26, UR12, UR10, URZ ;  /* 0x0000000a0c1a72a5 */ /* 0x004fe4000f8e003f */
[----:B------:R-:W-:-:S02]  /*10f0*/  UIADD3 UR42, UR17, UR24, URZ ;  /* 0x00000018112a7290 */ /* 0x000fc4000fffe03f */
[----:B------:R-:W-:Y:S02]  /*1100*/  UIMAD UR44, UR12, UR11, UR27 ;  /* 0x0000000b0c2c72a4 */ /* 0x000fe4000f8e021b */
[----:B------:R-:W-:Y:S01]  /*1110*/  USHF.L.U32 UR12, UR51, 0x7, URZ ;  /* 0x00000007330c7899 */ /* 0x000fe2000800063f */
[----:B------:R-:W-:Y:S01]  /*1120*/  ULDC.U8 UR27, c[0x0][0x3d8] ;  /* 0x0000f600001b7ab9 */ /* 0x000fe20000000000 */
[----:B------:R-:W-:Y:S01]  /*1130*/  @UP1 ULDC.64 UR10, c[0x0][0x420] ;  /* 0x00010800000a1ab9 */ /* 0x000fe20000000a00 */
[----:B-1----:R-:W1:Y:S01]  /*1140*/  MUFU.RCP R4, R4 ;  /* 0x0000000400047308 */ /* 0x002e620000001000 */
[----:B------:R-:W-:Y:S02]  /*1150*/  UISETP.NE.AND UP3, UPT, UR27, URZ, UPT ;  /* 0x0000003f1b00728c */ /* 0x000fe4000bf65270 */
[----:B------:R-:W-:Y:S02]  /*1160*/  @UP1 UIMAD.WIDE.U32 UR48, UR14, UR10, URZ ;  /* 0x0000000a0e3012a5 */ /* 0x000fe4000f8e003f */
[----:B------:R-:W-:-:S02]  /*1170*/  ULEA.HI UR27, UR20, UR5, URZ, 0x6 ;  /* 0x00000005141b7291 */ /* 0x000fc4000f8f303f */
[----:B------:R-:W-:Y:S02]  /*1180*/  UIMAD UR5, UR37, UR51, URZ ;  /* 0x00000033250572a4 */ /* 0x000fe4000f8e023f */
[----:B------:R-:W-:Y:S02]  /*1190*/  USEL UR30, UR12, URZ, UP2 ;  /* 0x0000003f0c1e7287 */ /* 0x000fe40009000000 */
[----:B------:R-:W-:Y:S02]  /*11a0*/  @UP1 UIMAD UR43, UR14, UR11, UR49 ;  /* 0x0000000b0e2b12a4 */ /* 0x000fe4000f8e0231 */
[----:B------:R-:W-:Y:S02]  /*11b0*/  UIMAD.WIDE.U32 UR12, UR14, UR32, URZ ;  /* 0x000000200e0c72a5 */ /* 0x000fe4000f8e003f */
[----:B------:R-:W-:Y:S01]  /*11c0*/  UIMAD.WIDE.U32 UR10, UR51, UR58, URZ ;  /* 0x0000003a330a72a5 */ /* 0x000fe2000f8e003f */
[----:B-1----:R-:W-:Y:S01]  /*11d0*/  VIADD R4, R4, 0xffffffe ;  /* 0x0ffffffe04047836 */ /* 0x002fe20000000000 */
[----:B------:R-:W-:-:S02]  /*11e0*/  UIMAD UR5, UR57, UR58, UR5 ;  /* 0x0000003a390572a4 */ /* 0x000fc4000f8e0205 */
[----:B------:R-:W-:Y:S01]  /*11f0*/  USEL UR50, UR16, UR12, !UP1 ;  /* 0x0000000c10327287 */ /* 0x000fe2000c800000 */
[----:B------:R-:W1:Y:S01]  /*1200*/  F2I.FTZ.U32.TRUNC.NTZ R5, R4 ;  /* 0x0000000400057305 */ /* 0x000e62000021f000 */
[----:B------:R-:W-:Y:S02]  /*1210*/  @UP1 UIADD3 UR42, UR13, UR21, URZ ;  /* 0x000000150d2a1290 */ /* 0x000fe4000fffe03f */
[----:B------:R-:W-:Y:S02]  /*1220*/  UIMAD UR12, UR9, UR10, URZ ;  /* 0x0000000a090c72a4 */ /* 0x000fe4000f8e023f */
[----:B------:R-:W-:Y:S02]  /*1230*/  UIADD3 UR5, UR11, UR5, URZ ;  /* 0x000000050b057290 */ /* 0x000fe4000fffe03f */
[----:B------:R-:W-:Y:S02]  /*1240*/  ULOP3.LUT UR13, UR27, 0xffffffc0, URZ, 0xc0, !UPT ;  /* 0xffffffc01b0d7892 */ /* 0x000fe4000f8ec03f */
[----:B------:R-:W-:-:S02]  /*1250*/  USHF.L.U64.HI UR15, UR51, 0x7, UR57 ;  /* 0x00000007330f7899 */ /* 0x000fc40008010239 */
[----:B------:R-:W-:Y:S02]  /*1260*/  UIMAD.WIDE.U32 UR16, UR8, UR10, URZ ;  /* 0x0000000a081072a5 */ /* 0x000fe4000f8e003f */
[----:B------:R-:W-:Y:S01]  /*1270*/  UIMAD UR5, UR8, UR5, UR12 ;  /* 0x00000005080572a4 */ /* 0x000fe2000f8e020c */
[--C-:B-1----:R-:W-:Y:S01]  /*1280*/  IMAD.MOV R0, RZ, RZ, -R5.reuse ;  /* 0x000000ffff007224 */ /* 0x102fe200078e0a05 */
[----:B------:R-:W-:Y:S01]  /*1290*/  UIADD3 UR24, UR13, -0x40, URZ ;  /* 0xffffffc00d187890 */ /* 0x000fe2000fffe03f */
[----:B------:R-:W-:Y:S01]  /*12a0*/  IMAD.MOV.U32 R4, RZ, RZ, RZ ;  /* 0x000000ffff047224 */ /* 0x000fe200078e00ff */
[----:B------:R-:W-:Y:S01]  /*12b0*/  UISETP.NE.AND UP0, UPT, UR36, -0x1, UPT ;  /* 0xffffffff2400788c */ /* 0x000fe2000bf05270 */
[----:B------:R-:W-:Y:S01]  /*12c0*/  IMAD R0, R0, R7, RZ ;  /* 0x0000000700007224 */ /* 0x000fe200078e02ff */
[----:B------:R-:W-:Y:S02]  /*12d0*/  USEL UR15, UR15, URZ, UP2 ;  /* 0x0000003f0f0f7287 */ /* 0x000fe40009000000 */
[----:B------:R-:W-:Y:S01]  /*12e0*/  UIADD3 UR52, UR17, UR5, URZ ;  /* 0x0000000511347290 */ /* 0x000fe2000fffe03f */
[----:B------:R-:W-:Y:S01]  /*12f0*/  IMAD.HI.U32 R0, R5, R0, R4 ;  /* 0x0000000005007227 */ /* 0x000fe200078e0004 */
[----:B------:R-:W-:Y:S01]  /*1300*/  MOV R4, R6 ;  /* 0x0000000600047202 */ /* 0x000fe20000000f00 */
[----:B------:R-:W-:Y:S01]  /*1310*/  UIMAD.WIDE.U32 UR10, UR8, UR14, URZ ;  /* 0x0000000e080a72a5 */ /* 0x000fe2000f8e003f */
[----:B------:R-:W-:Y:S01]  /*1320*/  PLOP3.LUT P2, PT, PT, PT, UP0, 0x40, 0x0 ;  /* 0x000000000000781c */ /* 0x000fe20003f4e808 */
[----:B------:R-:W-:-:S02]  /*1330*/  UIADD3 UR5, UP2, UR24, UR30, URZ ;  /* 0x0000001e18057290 */ /* 0x000fc4000ff5e03f */
[----:B------:R-:W-:Y:S01]  /*1340*/  IMAD.HI.U32 R0, R0, R4, RZ ;  /* 0x0000000400007227 */ /* 0x000fe200078e00ff */
[----:B------:R-:W-:Y:S01]  /*1350*/  USHF.R.S32.HI UR47, URZ, 0x1f, UR24 ;  /* 0x0000001f3f2f7899 */ /* 0x000fe20008011418 */
[----:B------:R-:W-:Y:S02]  /*1360*/  ULDC UR46, c[0x0][0x2c4] ;  /* 0x0000b100002e7ab9 */ /* 0x000fe40000000800 */
[----:B------:R-:W-:Y:S01]  /*1370*/  IMAD.MOV R5, RZ, RZ, -R0 ;  /* 0x000000ffff057224 */ /* 0x000fe200078e0a00 */
[----:B------:R-:W-:Y:S02]  /*1380*/  UIMAD UR12, UR9, UR14, URZ ;  /* 0x0000000e090c72a4 */ /* 0x000fe4000f8e023f */
[----:B------:R-:W-:Y:S01]  /*1390*/  USEL UR55, UR16, UR10, !UP1 ;  /* 0x0000000a10377287 */ /* 0x000fe2000c800000 */
[----:B------:R-:W-:Y:S01]  /*13a0*/  IMAD R4, R7, R5, R4 ;  /* 0x0000000507047224 */ /* 0x000fe200078e0204 */
[----:B------:R-:W-:Y:S02]  /*13b0*/  UIMAD UR9, UR9, UR5, URZ ;  /* 0x00000005090972a4 */ /* 0x000fe4000f8e023f */
[----:B------:R-:W-:-:S02]  /*13c0*/  UIMAD.WIDE.U32 UR20, UR8, UR5, URZ ;  /* 0x00000005081472a5 */ /* 0x000fc4000f8e003f */
[----:B------:R-:W-:Y:S01]  /*13d0*/  ISETP.GT.U32.AND P0, PT, R7, R4, PT ;  /* 0x000000040700720c */ /* 0x000fe20003f04070 */
[----:B------:R-:W-:Y:S02]  /*13e0*/  UIADD3.X UR10, UR47, UR15, URZ, UP2, !UPT ;  /* 0x0000000f2f0a7290 */ /* 0x000fe400097fe43f */
[----:B------:R-:W-:Y:S01]  /*13f0*/  @UP3 UIMAD UR5, UR51, UR46, URZ ;  /* 0x0000002e330532a4 */ /* 0x000fe2000f8e023f */
[----:B------:R-:W-:Y:S01]  /*1400*/  ULDC.U8 UR38, c[0x0][0x480] ;  /* 0x0001200000267ab9 */ /* 0x000fe20000000000 */
[----:B------:R-:W-:Y:S02]  /*1410*/  @UP0 UIADD3 UR22, UR19, UR36, URZ ;  /* 0x0000002413160290 */ /* 0x000fe4000fffe03f */
[----:B------:R-:W-:Y:S02]  /*1420*/  @UP0 UIADD3 UR25, UR19, UR36, URZ ;  /* 0x0000002413190290 */ /* 0x000fe4000fffe03f */
[----:B------:R-:W-:Y:S02]  /*1430*/  UIMAD UR9, UR8, UR10, UR9 ;  /* 0x0000000a080972a4 */ /* 0x000fe4000f8e0209 */
[----:B------:R-:W-:-:S02]  /*1440*/  UISETP.NE.AND UP4, UPT, UR38, URZ, UPT ;  /* 0x0000003f2600728c */ /* 0x000fc4000bf85270 */
[----:B------:R-:W-:Y:S01]  /*1450*/  @!P0 IMAD.IADD R4, R4, 0x1, -R7 ;  /* 0x0000000104048824 */ /* 0x000fe200078e0a07 */
[----:B------:R-:W-:Y:S01]  /*1460*/  @!P0 IADD3 R0, R0, 0x1, RZ ;  /* 0x0000000100008810 */ /* 0x000fe20007ffe0ff */
[----:B------:R-:W-:Y:S01]  /*1470*/  @UP3 USEL UR8, UR5, UR14, !UP1 ;  /* 0x0000000e05083287 */ /* 0x000fe2000c800000 */
[----:B------:R-:W-:Y:S01]  /*1480*/  PLOP3.LUT P0, PT, PT, PT, UP0, 0x40, 0x0 ;  /* 0x000000000000781c */ /* 0x000fe20003f0e808 */
[----:B------:R-:W-:Y:S01]  /*1490*/  @UP0 ULDC.64 UR40, c[0x0][0x248] ;  /* 0x0000920000280ab9 */ /* 0x000fe20000000a00 */
[----:B------:R-:W-:Y:S01]  /*14a0*/  ISETP.GE.U32.AND P1, PT, R4, R7, PT ;  /* 0x000000070400720c */ /* 0x000fe20003f26070 */
[----:B------:R-:W-:Y:S01]  /*14b0*/  @UP0 ULDC.64 UR38, c[0x0][0x250] ;  /* 0x0000940000260ab9 */ /* 0x000fe20000000a00 */
[----:B------:R-:W-:Y:S01]  /*14c0*/  LOP3.LUT R4, R8, UR56, RZ, 0x3c, !PT ;  /* 0x0000003808047c12 */ /* 0x000fe2000f8e3cff */
[----:B------:R-:W-:Y:S01]  /*14d0*/  @UP1 UIADD3 UR52, UR11, UR12, URZ ;  /* 0x0000000c0b341290 */ /* 0x000fe2000fffe03f */
[----:B------:R-:W-:Y:S02]  /*14e0*/  @UP3 ULDC UR5, c[0x0][0x2e4] ;  /* 0x0000b90000053ab9 */ /* 0x000fe40000000800 */
[----:B------:R-:W-:Y:S01]  /*14f0*/  ISETP.GE.AND P3, PT, R4, RZ, PT ;  /* 0x000000ff0400720c */ /* 0x000fe20003f66270 */
[----:B------:R-:W-:-:S02]  /*1500*/  @UP0 UIMAD.WIDE.U32 UR12, UR22, UR40, URZ ;  /* 0x00000028160c02a5 */ /* 0x000fc4000f8e003f */
[----:B------:R-:W-:Y:S02]  /*1510*/  @UP0 UIMAD.WIDE.U32 UR10, UR25, UR38, URZ ;  /* 0x00000026190a02a5 */ /* 0x000fe4000f8e003f */
[----:B------:R-:W-:Y:S02]  /*1520*/  @UP3 UIMAD UR17, UR56, UR5, UR8 ;  /* 0x00000005381132a4 */ /* 0x000fe4000f8e0208 */
[----:B------:R-:W-:Y:S01]  /*1530*/  @P1 VIADD R0, R0, 0x1 ;  /* 0x0000000100001836 */ /* 0x000fe20000000000 */
[----:B------:R-:W-:Y:S01]  /*1540*/  @UP0 UIMAD UR15, UR25, UR39, URZ ;  /* 0x00000027190f02a4 */ /* 0x000fe2000f8e023f */
[----:B------:R-:W-:Y:S01]  /*1550*/  PLOP3.LUT P1, PT, PT, PT, UP3, 0x80, 0x0 ;  /* 0x000000000000781c */ /* 0x000fe20003f2f038 */
[----:B------:R-:W-:Y:S01]  /*1560*/  @!UP3 UIMAD UR5, UR51, UR59, UR56 ;  /* 0x0000003b3305b2a4 */ /* 0x000fe2000f8e0238 */
[----:B------:R-:W-:Y:S01]  /*1570*/  IMAD.MOV.U32 R23, RZ, RZ, R0 ;  /* 0x000000ffff177224 */ /* 0x000fe200078e0000 */
[----:B------:R-:W-:Y:S02]  /*1580*/  UIMAD UR54, UR56, UR60, URZ ;  /* 0x0000003c383672a4 */ /* 0x000fe4000f8e023f */
[----:B------:R-:W-:-:S02]  /*1590*/  @UP0 UIMAD UR16, UR22, UR41, URZ ;  /* 0x00000029161002a4 */ /* 0x000fc4000f8e023f */
[----:B------:R-:W-:Y:S01]  /*15a0*/  USHF.R.S32.HI UR53, URZ, 0x6, UR27 ;  /* 0x000000063f357899 */ /* 0x000fe2000801141b */
[----:B------:R-:W-:Y:S01]  /*15b0*/  @!P3 IADD3 R23, -R23, RZ, RZ ;  /* 0x000000ff1717b210 */ /* 0x000fe20007ffe1ff */
[----:B------:R-:W-:Y:S01]  /*15c0*/  @UP0 UIADD3 UR45, UR11, UR15, URZ ;  /* 0x0000000f0b2d0290 */ /* 0x000fe2000fffe03f */
[----:B------:R-:W-:Y:S01]  /*15d0*/  @!P4 LOP3.LUT R23, RZ, R8, RZ, 0x33, !PT ;  /* 0x00000008ff17c212 */ /* 0x000fe200078e33ff */
[----:B------:R-:W-:Y:S02]  /*15e0*/  USEL UR27, UR44, URZ, UP4 ;  /* 0x0000003f2c1b7287 */ /* 0x000fe4000a000000 */
[----:B------:R-:W-:Y:S02]  /*15f0*/  @!UP3 UIMAD UR17, UR5, UR46, URZ ;  /* 0x0000002e0511b2a4 */ /* 0x000fe4000f8e023f */
[----:B------:R-:W-:Y:S02]  /*1600*/  @!UP1 UIADD3 UR43, UR35, UR31, URZ ;  /* 0x0000001f232b9290 */ /* 0x000fe4000fffe03f */
[----:B------:R-:W-:-:S02]  /*1610*/  USHF.R.S32.HI UR30, URZ, 0x1f, UR54 ;  /* 0x0000001f3f1e7899 */ /* 0x000fc40008011436 */
[----:B------:R-:W-:Y:S02]  /*1620*/  USEL UR25, UR26, URZ, UP4 ;  /* 0x0000003f1a197287 */ /* 0x000fe4000a000000 */
[----:B------:R-:W-:Y:S02]  /*1630*/  UIADD3 UR15, UR21, UR9, URZ ;  /* 0x00000009150f7290 */ /* 0x000fe4000fffe03f */
[----:B------:R-:W-:Y:S01]  /*1640*/  @UP0 UIADD3 UR46, UR13, UR16, URZ ;  /* 0x000000100d2e0290 */ /* 0x000fe2000fffe03f */
[----:B------:R-:W-:Y:S01]  /*1650*/  @UP0 UMOV UR44, UR12 ;  /* 0x0000000c002c0c82 */ /* 0x000fe20008000000 */
[----:B------:R-:W-:Y:S01]  /*1660*/  @UP0 UMOV UR37, UR10 ;  /* 0x0000000a00250c82 */ /* 0x000fe20008000000 */
[----:B------:R-:W-:Y:S09]  /*1670*/  @!P2 BRA `(.L_x_8) ;  /* 0x000000000030a947 */ /* 0x000ff20003800000 */
[----:B------:R-:W-:Y:S01]  /*1680*/  USHF.R.S32.HI UR5, URZ, 0x1f, UR19 ;  /* 0x0000001f3f057899 */ /* 0x000fe20008011413 */
[----:B------:R-:W-:Y:S01]  /*1690*/  ULDC.64 UR40, c[0x0][0x248] ;  /* 0x0000920000287ab9 */ /* 0x000fe20000000a00 */
[----:B------:R-:W-:Y:S02]  /*16a0*/  ULDC.64 UR10, c[0x0][0x230] ;  /* 0x00008c00000a7ab9 */ /* 0x000fe40000000a00 */
[----:B------:R-:W-:Y:S02]  /*16b0*/  UIMAD UR5, UR5, UR40, URZ ;  /* 0x00000028050572a4 */ /* 0x000fe4000f8e023f */
[----:B------:R-:W-:Y:S02]  /*16c0*/  UIMAD.WIDE.U32 UR8, UR19, UR40, URZ ;  /* 0x00000028130872a5 */ /* 0x000fe4000f8e003f */
[----:B------:R-:W-:-:S04]  /*16d0*/  UIMAD UR5, UR19, UR41, UR5 ;  /* 0x00000029130572a4 */ /* 0x000fc8000f8e0205 */
[----:B------:R-:W-:Y:S02]  /*16e0*/  UIADD3 UR9, UR9, UR5, URZ ;  /* 0x0000000509097290 */ /* 0x000fe4000fffe03f */
[----:B------:R-:W-:Y:S02]  /*16f0*/  UIMAD UR5, UR57, UR10, URZ ;  /* 0x0000000a390572a4 */ /* 0x000fe4000f8e023f */
[----:B------:R-:W-:Y:S02]  /*1700*/  UIMAD.WIDE.U32 UR8, UR51, UR10, UR8 ;  /* 0x0000000a330872a5 */ /* 0x000fe4000f8e0008 */
[----:B------:R-:W-:-:S04]  /*1710*/  UIMAD UR5, UR51, UR11, UR5 ;  /* 0x0000000b330572a4 */ /* 0x000fc8000f8e0205 */
[----:B------:R-:W-:Y:S01]  /*1720*/  UIADD3 UR46, UR9, UR5, URZ ;  /* 0x00000005092e7290 */ /* 0x000fe2000fffe03f */
[----:B------:R-:W-:-:S11]  /*1730*/  UMOV UR44, UR8 ;  /* 0x00000008002c7c82 */ /* 0x000fd60008000000 */
.L_x_8:
[----:B------:R-:W-:Y:S05]  /*1740*/  @!P0 BRA `(.L_x_9) ;  /* 0x0000000000308947 */ /* 0x000fea0003800000 */
        /* <DEDUP_REMOVED lines=11> */
[----:B------:R-:W-:Y:S02]  /*1800*/  UMOV UR37, UR8 ;  /* 0x0000000800257c82 */ /* 0x000fe40008000000 */
.L_x_9:
[----:B------:R-:W-:Y:S01]  /*1810*/  @UP1 UMOV UR22, UR48 ;  /* 0x0000003000161c82 */ /* 0x000fe20008000000 */
[----:B------:R-:W-:Y:S01]  /*1820*/  @!UP1 UMOV UR22, UR34 ;  /* 0x0000002200169c82 */ /* 0x000fe20008000000 */
[----:B------:R-:W-:Y:S01]  /*1830*/  SHF.R.S32.HI R38, RZ, 0x1f, R23 ;  /* 0x0000001fff267819 */ /* 0x000fe20000011417 */
[----:B------:R-:W-:Y:S06]  /*1840*/  @!P1 BRA `(.L_x_10) ;  /* 0x00000000001c9947 */ /* 0x000fec0003800000 */
[----:B------:R-:W-:Y:S01]  /*1850*/  @!UP1 UIMAD UR14, UR51, UR58, URZ ;  /* 0x0000003a330e92a4 */ /* 0x000fe2000f8e023f */
[----:B------:R-:W-:Y:S01]  /*1860*/  ULDC UR5, c[0x0][0x2c0] ;  /* 0x0000b00000057ab9 */ /* 0x000fe20000000800 */
[----:B------:R-:W-:Y:S02]  /*1870*/  ULDC UR8, c[0x0][0x2e4] ;  /* 0x0000b90000087ab9 */ /* 0x000fe40000000800 */
[----:B------:R-:W-:Y:S02]  /*1880*/  ULEA UR8, UR5, UR8, 0x7 ;  /* 0x0000000805087291 */ /* 0x000fe4000f8e383f */
[----:B------:R-:W-:-:S04]  /*1890*/  ULEA UR5, UR51, UR14, 0x7 ;  /* 0x0000000e33057291 */ /* 0x000fc8000f8e383f */
[----:B------:R-:W-:Y:S01]  /*18a0*/  UIMAD UR5, UR8, UR56, UR5 ;  /* 0x00000038080572a4 */ /* 0x000fe2000f8e0205 */
[----:B------:R-:W-:Y:S11]  /*18b0*/  BRA `(.L_x_11) ;  /* 0x0000000000087947 */ /* 0x000ff60003800000 */
.L_x_10:
[----:B------:R-:W-:-:S04]  /*18c0*/  UIMAD UR5, UR51, UR59, UR56 ;  /* 0x0000003b330572a4 */ /* 0x000fc8000f8e0238 */
[----:B------:R-:W-:-:S12]  /*18d0*/  UIMAD UR5, UR5, UR58, URZ ;  /* 0x0000003a050572a4 */ /* 0x000fd8000f8e023f */
.L_x_11:
[----:B------:R-:W1:Y:S01]  /*18e0*/  S2R R36, SR_TID.X ;  /* 0x0000000000247919 */ /* 0x000e620000002100 */
[----:B------:R-:W-:Y:S01]  /*18f0*/  UIMAD UR9, UR60, UR59, URZ ;  /* 0x0000003b3c0972a4 */ /* 0x000fe2000f8e023f */
[----:B------:R-:W2:Y:S01]  /*1900*/  LDC.64 R8, c[0x0][0x420] ;  /* 0x00010800ff087b82 */ /* 0x000ea20000000a00 */
[----:B------:R-:W-:Y:S01]  /*1910*/  UIADD3 UR12, -UR18, UR29, UR28 ;  /* 0x0000001d120c7290 */ /* 0x000fe2000fffe11c */
[----:B------:R-:W-:Y:S01]  /*1920*/  BSSY B1, `(.L_x_7) ;  /* 0x0000625000017945 */ /* 0x000fe20003800000 */
[----:B------:R-:W-:Y:S01]  /*1930*/  USHF.L.U32 UR8, UR9, 0x6, URZ ;  /* 0x0000000609087899 */ /* 0x000fe2000800063f */
[----:B------:R-:W-:Y:S01]  /*1940*/  ULDC UR13, c[0x0][0x398] ;  /* 0x0000e600000d7ab9 */ /* 0x000fe20000000800 */
[----:B------:R-:W-:Y:S02]  /*1950*/  UIADD3 UR26, UR24, UR5, URZ ;  /* 0x00000005181a7290 */ /* 0x000fe4000fffe03f */
[----:B------:R-:W-:Y:S02]  /*1960*/  UIADD3 UR10, UP2, UP1, UR20, UR8, UR54 ;  /* 0x00000008140a7290 */ /* 0x000fe4000f95e036 */
[----:B------:R-:W-:Y:S01]  /*1970*/  USHF.R.S32.HI UR8, URZ, 0x1f, UR8 ;  /* 0x0000001f3f087899 */ /* 0x000fe20008011408 */
[----:B------:R-:W-:Y:S01]  /*1980*/  ULDC UR48, c[0x0][0x2d0] ;  /* 0x0000b40000307ab9 */ /* 0x000fe20000000800 */
[----:B------:R-:W-:-:S02]  /*1990*/  USHF.R.S32.HI UR49, URZ, 0x1f, UR56 ;  /* 0x0000001f3f317899 */ /* 0x000fc40008011438 */
[----:B------:R-:W-:Y:S02]  /*19a0*/  UIADD3.X UR8, UR15, UR8, UR30, UP2, UP1 ;  /* 0x000000080f087290 */ /* 0x000fe400097e241e */
[----:B------:R-:W-:Y:S01]  /*19b0*/  UIADD3 UR10, UP2, UP1, UR25, UR10, UR55 ;  /* 0x0000000a190a7290 */ /* 0x000fe2000f95e037 */
[----:B------:R-:W-:Y:S01]  /*19c0*/  ULDC.64 UR14, c[0x0][0x478] ;  /* 0x00011e00000e7ab9 */ /* 0x000fe20000000a00 */
[----:B------:R-:W-:Y:S02]  /*19d0*/  ULDC.64 UR30, c[0x0][0x428] ;  /* 0x00010a00001e7ab9 */ /* 0x000fe40000000a00 */
[----:B------:R-:W-:Y:S01]  /*19e0*/  UIADD3.X UR8, UR27, UR8, UR52, UP2, UP1 ;  /* 0x000000081b087290 */ /* 0x000fe200097e2434 */
[----:B------:R-:W-:Y:S01]  /*19f0*/  IMAD.U32 R29, RZ, RZ, UR30 ;  /* 0x0000001eff1d7e24 */ /* 0x000fe2000f8e00ff */
[----:B------:R-:W-:Y:S01]  /*1a00*/  UIMAD.WIDE UR26, UR26, 0x4, UR14 ;  /* 0x000000041a1a78a5 */ /* 0x000fe2000f8e020e */
[----:B------:R-:W-:Y:S01]  /*1a10*/  ULDC.64 UR34, c[0x0][0x258] ;  /* 0x0000960000227ab9 */ /* 0x000fe20000000a00 */
[----:B------:R-:W-:Y:S01]  /*1a20*/  UIADD3 UR25, UR24, UR17, URZ ;  /* 0x0000001118197290 */ /* 0x000fe2000fffe03f */
[----:B------:R-:W-:Y:S01]  /*1a30*/  IMAD.U32 R34, RZ, RZ, UR34 ;  /* 0x00000022ff227e24 */ /* 0x000fe2000f8e00ff */
[----:B------:R-:W-:Y:S01]  /*1a40*/  UIMAD UR14, UR49, UR34, URZ ;  /* 0x00000022310e72a4 */ /* 0x000fe2000f8e023f */
[----:B-1----:R-:W-:Y:S01]  /*1a50*/  SHF.R.S32.HI R10, RZ, 0x1f, R36 ;  /* 0x0000001fff0a7819 */ /* 0x002fe20000011424 */
[----:B------:R-:W-:-:S02]  /*1a60*/  ULDC.64 UR58, c[0x0][0x2b0] ;  /* 0x0000ac00003a7ab9 */ /* 0x000fc40000000a00 */
[----:B------:R-:W-:Y:S01]  /*1a70*/  UIMAD UR14, UR56, UR35, UR14 ;  /* 0x00000023380e72a4 */ /* 0x000fe2000f8e020e */
[CC--:B------:R-:W-:Y:S01]  /*1a80*/  LEA.HI R4, R10.reuse, R36.reuse, RZ, 0x5 ;  /* 0x000000240a047211 */ /* 0x0c0fe200078f28ff */
[----:B------:R-:W-:Y:S01]  /*1a90*/  ULDC.64 UR20, c[0x0][0x210] ;  /* 0x0000840000147ab9 */ /* 0x000fe20000000a00 */
[----:B------:R-:W-:Y:S01]  /*1aa0*/  LEA.HI R10, R10, R36, RZ, 0x3 ;  /* 0x000000240a0a7211 */ /* 0x000fe200078f18ff */
[----:B------:R-:W-:Y:S01]  /*1ab0*/  ULDC.64 UR16, c[0x0][0x3e0] ;  /* 0x0000f80000107ab9 */ /* 0x000fe20000000a00 */
[----:B------:R-:W-:Y:S01]  /*1ac0*/  LOP3.LUT R0, R4, 0xffffffe0, RZ, 0xc0, !PT ;  /* 0xffffffe004007812 */ /* 0x000fe200078ec0ff */
[----:B------:R-:W-:Y:S01]  /*1ad0*/  UIADD3 UR5, UR53, -0x1, URZ ;  /* 0xffffffff35057890 */ /* 0x000fe2000fffe03f */
[----:B------:R-:W-:Y:S02]  /*1ae0*/  SHF.R.S32.HI R4, RZ, 0x5, R4 ;  /* 0x00000005ff047819 */ /* 0x000fe40000011404 */
[----:B------:R-:W-:Y:S01]  /*1af0*/  LOP3.LUT R5, R10, 0xfffffff8, RZ, 0xc0, !PT ;  /* 0xfffffff80a057812 */ /* 0x000fe200078ec0ff */
[----:B------:R-:W-:-:S04]  /*1b00*/  IMAD.IADD R0, R36, 0x1, -R0 ;  /* 0x0000000124007824 */ /* 0x000fc800078e0a00 */
[----:B------:R-:W-:Y:S02]  /*1b10*/  IMAD R0, R4, UR9, R0 ;  /* 0x0000000904007c24 */ /* 0x000fe4000f8e0200 */
[----:B------:R-:W-:-:S03]  /*1b20*/  IMAD.IADD R36, R36, 0x1, -R5 ;  /* 0x0000000124247824 */ /* 0x000fc600078e0a05 */
[----:B------:R-:W-:Y:S01]  /*1b30*/  IADD3 R5, P0, R0, UR10, RZ ;  /* 0x0000000a00057c10 */ /* 0x000fe2000ff1e0ff */
[----:B------:R-:W-:Y:S01]  /*1b40*/  ULDC.64 UR10, c[0x0][0x400] ;  /* 0x00010000000a7ab9 */ /* 0x000fe20000000a00 */
[----:B------:R-:W-:Y:S02]  /*1b50*/  IMAD.SHL.U32 R4, R36, 0x8, RZ ;  /* 0x0000000824047824 */ /* 0x000fe400078e00ff */
[----:B------:R-:W-:Y:S01]  /*1b60*/  LEA.HI.X.SX32 R0, R0, UR8, 0x1, P0 ;  /* 0x0000000800007c11 */ /* 0x000fe200080f0eff */
[----:B------:R-:W-:Y:S01]  /*1b70*/  UIADD3 UR8, UR12, -UR13, URZ ;  /* 0x8000000d0c087290 */ /* 0x000fe2000fffe03f */
[C---:B------:R-:W-:Y:S01]  /*1b80*/  LEA R238, P0, R5.reuse, UR10, 0x2 ;  /* 0x0000000a05ee7c11 */ /* 0x040fe2000f8010ff */
[C---:B------:R-:W-:Y:S01]  /*1b90*/  VIADD R17, R4.reuse, 0x40 ;  /* 0x0000004004117836 */ /* 0x040fe20000000000 */
[----:B------:R-:W-:Y:S01]  /*1ba0*/  ISETP.GE.AND P3, PT, R4, UR48, PT ;  /* 0x0000003004007c0c */ /* 0x000fe2000bf66270 */
[----:B------:R-:W-:Y:S01]  /*1bb0*/  USHF.R.S32.HI UR15, URZ, 0x1f, UR8 ;  /* 0x0000001f3f0f7899 */ /* 0x000fe20008011408 */
[----:B------:R-:W-:Y:S01]  /*1bc0*/  LEA.HI.X R239, R5, UR11, R0, 0x2, P0 ;  /* 0x0000000b05ef7c11 */ /* 0x000fe200080f1400 */
[----:B--2---:R-:W-:Y:S01]  /*1bd0*/  IMAD R0, R8, UR47, RZ ;  /* 0x0000002f08007c24 */ /* 0x004fe2000f8e02ff */
[----:B------:R-:W-:Y:S01]  /*1be0*/  ISETP.GE.AND P5, PT, R17, UR48, PT ;  /* 0x0000003011007c0c */ /* 0x000fe2000bfa6270 */
[----:B------:R-:W-:Y:S01]  /*1bf0*/  ULEA.HI UR15, UR15, UR8, URZ, 0x6 ;  /* 0x000000080f0f7291 */ /* 0x000fe2000f8f303f */
[----:B------:R-:W-:Y:S01]  /*1c00*/  SHF.R.S32.HI R5, RZ, 0x1f, R4 ;  /* 0x0000001fff057819 */ /* 0x000fe20000011404 */
[----:B------:R-:W-:Y:S01]  /*1c10*/  IMAD R12, R9, UR24, R0 ;  /* 0x00000018090c7c24 */ /* 0x000fe2000f8e0200 */
[C---:B------:R-:W-:Y:S01]  /*1c20*/  IADD3 R6, P0, R4.reuse, UR22, RZ ;  /* 0x0000001604067c10 */ /* 0x040fe2000ff1e0ff */
[----:B------:R-:W-:Y:S01]  /*1c30*/  USHF.R.S32.HI UR15, URZ, 0x6, UR15 ;  /* 0x000000063f0f7899 */ /* 0x000fe2000801140f */
[----:B------:R-:W-:Y:S01]  /*1c40*/  SHF.R.S32.HI R0, RZ, 0x3, R10 ;  /* 0x00000003ff007819 */ /* 0x000fe2000001140a */
[C---:B------:R-:W-:Y:S01]  /*1c50*/  VIADD R15, R4.reuse, 0x80 ;  /* 0x00000080040f7836 */ /* 0x040fe20000000000 */
[----:B------:R-:W-:Y:S01]  /*1c60*/  SEL R10, RZ, 0xffffffff, P5 ;  /* 0xffffffffff0a7807 */ /* 0x000fe20002800000 */
[----:B------:R-:W-:Y:S01]  /*1c70*/  UISETP.LT.AND UP1, UPT, URZ, UR15, UPT ;  /* 0x0000000f3f00728c */ /* 0x000fe2000bf21270 */
[----:B------:R-:W-:Y:S01]  /*1c80*/  IADD3.X R7, R5, UR43, RZ, P0, !PT ;  /* 0x0000002b05077c10 */ /* 0x000fe200087fe4ff */
[----:B------:R-:W-:Y:S01]  /*1c90*/  VIADD R16, R4, 0xc0 ;  /* 0x000000c004107836 */ /* 0x000fe20000000000 */
[----:B------:R-:W-:Y:S01]  /*1ca0*/  SHF.R.S32.HI R39, RZ, 0x1f, R0 ;  /* 0x0000001fff277819 */ /* 0x000fe20000011400 */
[----:B------:R-:W-:Y:S01]  /*1cb0*/  IMAD.SHL.U32 R10, R10, 0x2, RZ ;  /* 0x000000020a0a7824 */ /* 0x000fe200078e00ff */
[----:B------:R-:W-:Y:S01]  /*1cc0*/  IADD3 R22, P0, R0, UR24, RZ ;  /* 0x0000001800167c10 */ /* 0x000fe2000ff1e0ff */
[----:B------:R-:W-:Y:S01]  /*1cd0*/  IMAD.WIDE.U32 R6, R8, UR24, R6 ;  /* 0x0000001808067c25 */ /* 0x000fe2000f8e0006 */
[----:B------:R-:W-:Y:S01]  /*1ce0*/  SEL R11, RZ, 0x1, P3 ;  /* 0x00000001ff0b7807 */ /* 0x000fe20001800000 */
[----:B------:R-:W-:Y:S01]  /*1cf0*/  USEL UR15, URZ, UR15, !UP1 ;  /* 0x0000000f3f0f7287 */ /* 0x000fe2000c800000 */
[----:B------:R-:W-:Y:S01]  /*1d00*/  IADD3.X R27, R39, UR47, RZ, P0, !PT ;  /* 0x0000002f271b7c10 */ /* 0x000fe200087fe4ff */
[----:B------:R-:W-:Y:S01]  /*1d10*/  IMAD.IADD R7, R7, 0x1, R12 ;  /* 0x0000000107077824 */ /* 0x000fe200078e020c */
[----:B------:R-:W-:Y:S01]  /*1d20*/  LOP3.LUT R18, R10, 0x2, R11, 0xe2, !PT ;  /* 0x000000020a127812 */ /* 0x000fe200078ee20b */
[----:B------:R-:W-:Y:S01]  /*1d30*/  UIMAD UR13, UR49, UR30, URZ ;  /* 0x0000001e310d72a4 */ /* 0x000fe2000f8e023f */
[----:B------:R-:W-:Y:S01]  /*1d40*/  IMAD.WIDE.U32 R12, R22, UR32, R4 ;  /* 0x00000020160c7c25 */ /* 0x000fe2000f8e0004 */
[----:B------:R-:W-:Y:S01]  /*1d50*/  ISETP.GE.AND P4, PT, R15, UR48, PT ;  /* 0x000000300f007c0c */ /* 0x000fe2000bf86270 */
[----:B------:R-:W-:Y:S01]  /*1d60*/  UISETP.GT.AND UP1, UPT, UR53, UR15, UPT ;  /* 0x0000000f3500728c */ /* 0x000fe2000bf24270 */
[----:B------:R-:W-:Y:S01]  /*1d70*/  ISETP.GE.AND P6, PT, R16, UR48, PT ;  /* 0x0000003010007c0c */ /* 0x000fe2000bfc6270 */
[----:B------:R-:W-:Y:S01]  /*1d80*/  IMAD R10, R27, UR32, RZ ;  /* 0x000000201b0a7c24 */ /* 0x000fe2000f8e02ff */
[----:B------:R-:W-:Y:S01]  /*1d90*/  UIMAD UR13, UR56, UR31, UR13 ;  /* 0x0000001f380d72a4 */ /* 0x000fe2000f8e020d */
[----:B------:R-:W-:Y:S01]  /*1da0*/  SEL R14, RZ, 0x4, P4 ;  /* 0x00000004ff0e7807 */ /* 0x000fe20002000000 */
[----:B------:R-:W-:Y:S01]  /*1db0*/  IMAD.WIDE.U32 R6, R29, UR56, R6 ;  /* 0x000000381d067c25 */ /* 0x000fe2000f8e0006 */
[----:B------:R-:W-:Y:S01]  /*1dc0*/  IADD3 R12, P0, R12, UR50, RZ ;  /* 0x000000320c0c7c10 */ /* 0x000fe2000ff1e0ff */
[----:B------:R-:W-:Y:S01]  /*1dd0*/  UIMAD.WIDE UR24, UR25, 0x4, UR58 ;  /* 0x00000004191878a5 */ /* 0x000fe2000f8e023a */
[----:B------:R-:W-:Y:S01]  /*1de0*/  PLOP3.LUT P2, PT, PT, PT, UP1, 0x80, 0x0 ;  /* 0x000000000000781c */ /* 0x000fe20003f4f018 */
[----:B------:R-:W-:Y:S01]  /*1df0*/  IMAD R35, R22, UR33, R10 ;  /* 0x0000002116237c24 */ /* 0x000fe2000f8e020a */
[----:B------:R-:W-:Y:S01]  /*1e00*/  SEL R10, RZ, 0x8, P6 ;  /* 0x00000008ff0a7807 */ /* 0x000fe20003000000 */
[----:B------:R-:W-:Y:S01]  /*1e10*/  VIADD R11, R7, UR13 ;  /* 0x0000000d070b7c36 */ /* 0x000fe20008000000 */
[----:B------:R-:W-:Y:S01]  /*1e20*/  UMOV UR11, UR26 ;  /* 0x0000001a000b7c82 */ /* 0x000fe20008000000 */
[----:B------:R-:W-:Y:S01]  /*1e30*/  UMOV UR10, UR27 ;  /* 0x0000001b000a7c82 */ /* 0x000fe20008000000 */
[----:B------:R-:W-:Y:S01]  /*1e40*/  LOP3.LUT R26, R10, R18, R14, 0xfe, !PT ;  /* 0x000000120a1a7212 */ /* 0x000fe200078efe0e */
[----:B------:R-:W-:Y:S01]  /*1e50*/  IMAD.MOV.U32 R10, RZ, RZ, R6 ;  /* 0x000000ffff0a7224 */ /* 0x000fe200078e0006 */
[----:B------:R-:W-:Y:S01]  /*1e60*/  IADD3.X R13, R13, UR42, R35, P0, !PT ;  /* 0x0000002a0d0d7c10 */ /* 0x000fe200087fe423 */
[-C--:B------:R-:W-:Y:S01]  /*1e70*/  IMAD R6, R39, R8.reuse, RZ ;  /* 0x0000000827067224 */ /* 0x080fe200078e02ff */
[----:B------:R-:W-:Y:S01]  /*1e80*/  UMOV UR9, UR24 ;  /* 0x0000001800097c82 */ /* 0x000fe20008000000 */
[----:B------:R-:W-:Y:S01]  /*1e90*/  IMAD.WIDE.U32 R10, R0, R8, R10 ;  /* 0x00000008000a7225 */ /* 0x000fe200078e000a */
[----:B------:R-:W-:-:S03]  /*1ea0*/  UMOV UR8, UR25 ;  /* 0x0000001900087c82 */ /* 0x000fc60008000000 */
[----:B------:R-:W-:Y:S01]  /*1eb0*/  IMAD.WIDE.U32 R20, R34, UR56, R12 ;  /* 0x0000003822147c25 */ /* 0x000fe2000f8e000c */
[----:B------:R-:W-:-:S03]  /*1ec0*/  LEA R242, P0, R10, UR16, 0x1 ;  /* 0x000000100af27c11 */ /* 0x000fc6000f8008ff */
[----:B------:R-:W-:Y:S01]  /*1ed0*/  IMAD R6, R0, R9, R6 ;  /* 0x0000000900067224 */ /* 0x000fe200078e0206 */
[----:B------:R-:W-:Y:S01]  /*1ee0*/  LEA R241, P1, R20, UR20, 0x1 ;  /* 0x0000001414f17c11 */ /* 0x000fe2000f8208ff */
[----:B------:R-:W-:Y:S02]  /*1ef0*/  VIADD R37, R21, UR14 ;  /* 0x0000000e15257c36 */ /* 0x000fe40008000000 */
[----:B------:R-:W-:-:S03]  /*1f00*/  IMAD.IADD R28, R11, 0x1, R6 ;  /* 0x000000010b1c7824 */ /* 0x000fc600078e0206 */
[----:B------:R-:W-:Y:S02]  /*1f10*/  LEA.HI.X R243, R20, UR21, R37, 0x1, P1 ;  /* 0x0000001514f37c11 */ /* 0x000fe400088f0c25 */
[----:B------:R-:W-:Y:S01]  /*1f20*/  LEA.HI.X R244, R10, UR17, R28, 0x1, P0 ;  /* 0x000000110af47c11 */ /* 0x000fe200080f0c1c */
[----:B------:R-:W-:Y:S06]  /*1f30*/  @P2 BRA `(.L_x_12) ;  /* 0x0000000400902947 */ /* 0x000fec0003800000 */
[----:B------:R-:W-:Y:S01]  /*1f40*/  PLOP3.LUT P0, PT, PT, PT, UP0, 0x40, 0x0 ;  /* 0x000000000000781c */ /* 0x000fe20003f0e808 */
[----:B------:R-:W-:Y:S01]  /*1f50*/  @UP0 UIADD3 UR5, UR19, UR36, URZ ;  /* 0x0000002413050290 */ /* 0x000fe2000fffe03f */
[----:B------:R-:W-:-:S03]  /*1f60*/  @UP0 ULDC.64 UR14, c[0x0][0x450] ;  /* 0x00011400000e0ab9 */ /* 0x000fc60000000a00 */
[----:B------:R-:W-:Y:S02]  /*1f70*/  @UP0 UIMAD.WIDE.U32 UR8, UR5, UR14, URZ ;  /* 0x0000000e050802a5 */ /* 0x000fe4000f8e003f */
[----:B------:R-:W-:-:S04]  /*1f80*/  @UP0 UIMAD UR5, UR5, UR15, URZ ;  /* 0x0000000f050502a4 */ /* 0x000fc8000f8e023f */
[----:B------:R-:W-:Y:S01]  /*1f90*/  @UP0 UIADD3 UR17, UR9, UR5, URZ ;  /* 0x0000000509110290 */ /* 0x000fe2000fffe03f */
[----:B------:R-:W-:Y:S01]  /*1fa0*/  @UP0 UMOV UR16, UR8 ;  /* 0x0000000800100c82 */ /* 0x000fe20008000000 */
[----:B------:R-:W-:Y:S10]  /*1fb0*/  @!P0 BRA `(.L_x_13) ;  /* 0x0000000000308947 */ /* 0x000ff40003800000 */
        /* <DEDUP_REMOVED lines=12> */
.L_x_13:
        /* <DEDUP_REMOVED lines=20> */
.L_x_14:
[----:B------:R-:W-:Y:S01]  /*21c0*/  UIADD3 UR18, -UR28, UR18, URZ ;  /* 0x000000121c127290 */ /* 0x000fe2000fffe13f */
[----:B------:R-:W-:Y:S05]  /*21d0*/  BSSY B0, `(.L_x_15) ;  /* 0x000001d000007945 */ /* 0x000fea0003800000 */
[----:B------:R-:W-:-:S13]  /*21e0*/  ISETP.GE.AND P3, PT, R0, UR18, PT ;  /* 0x0000001200007c0c */ /* 0x000fda000bf66270 */
[----:B------:R-:W-:Y:S05]  /*21f0*/  @P3 BRA `(.L_x_16) ;  /* 0x0000000000683947 */ /* 0x000fea0003800000 */
[----:B------:R-:W-:Y:S01]  /*2200*/  IMAD.U32 R6, RZ, RZ, UR28 ;  /* 0x0000001cff067e24 */ /* 0x000fe2000f8e00ff */
[----:B------:R-:W-:Y:S01]  /*2210*/  IADD3 R8, P0, R0, UR28, RZ ;  /* 0x0000001c00087c10 */ /* 0x000fe2000ff1e0ff */
[----:B------:R-:W-:Y:S01]  /*2220*/  USHF.R.S32.HI UR5, URZ, 0x1f, UR56 ;  /* 0x0000001f3f057899 */ /* 0x000fe20008011438 */
[----:B------:R-:W-:Y:S01]  /*2230*/  ISETP.GE.AND P5, PT, R4, UR48, PT ;  /* 0x0000003004007c0c */ /* 0x000fe2000bfa6270 */
[----:B------:R-:W-:Y:S01]  /*2240*/  ULDC.64 UR8, c[0x0][0x468] ;  /* 0x00011a0000087ab9 */ /* 0x000fe20000000a00 */
[----:B------:R-:W-:Y:S01]  /*2250*/  LEA.HI.X.SX32 R9, R6, R39, 0x1, P0 ;  /* 0x0000002706097211 */ /* 0x000fe200000f0eff */
[----:B------:R-:W-:Y:S01]  /*2260*/  IMAD.WIDE.U32 R6, R8, UR14, R4 ;  /* 0x0000000e08067c25 */ /* 0x000fe2000f8e0004 */
[----:B------:R-:W-:Y:S01]  /*2270*/  UIMAD UR5, UR5, UR8, URZ ;  /* 0x00000008050572a4 */ /* 0x000fe2000f8e023f */
[----:B------:R-:W-:Y:S02]  /*2280*/  ISETP.GE.AND P4, PT, R17, UR48, PT ;  /* 0x0000003011007c0c */ /* 0x000fe4000bf86270 */
[----:B------:R-:W-:Y:S01]  /*2290*/  IMAD R9, R9, UR14, RZ ;  /* 0x0000000e09097c24 */ /* 0x000fe2000f8e02ff */
[----:B------:R-:W-:Y:S01]  /*22a0*/  UIMAD UR5, UR56, UR9, UR5 ;  /* 0x00000009380572a4 */ /* 0x000fe2000f8e0205 */
[----:B------:R-:W-:-:S02]  /*22b0*/  ISETP.GE.AND P2, PT, R15, UR48, PT ;  /* 0x000000300f007c0c */ /* 0x000fc4000bf46270 */
[----:B------:R-:W-:Y:S01]  /*22c0*/  IMAD R9, R8, UR15, R9 ;  /* 0x0000000f08097c24 */ /* 0x000fe2000f8e0209 */
[----:B------:R-:W-:Y:S01]  /*22d0*/  IADD3 R8, P0, R6, UR16, RZ ;  /* 0x0000001006087c10 */ /* 0x000fe2000ff1e0ff */
[----:B------:R-:W-:Y:S01]  /*22e0*/  IMAD.U32 R6, RZ, RZ, UR8 ;  /* 0x00000008ff067e24 */ /* 0x000fe2000f8e00ff */
[----:B------:R-:W-:Y:S01]  /*22f0*/  ISETP.GE.AND P1, PT, R16, UR48, PT ;  /* 0x0000003010007c0c */ /* 0x000fe2000bf26270 */
[----:B------:R-:W-:Y:S01]  /*2300*/  ULDC.64 UR8, c[0x0][0x3f0] ;  /* 0x0000fc0000087ab9 */ /* 0x000fe20000000a00 */
[----:B------:R-:W-:-:S03]  /*2310*/  IADD3.X R9, R7, UR17, R9, P0, !PT ;  /* 0x0000001107097c10 */ /* 0x000fc600087fe409 */
[----:B------:R-:W-:-:S04]  /*2320*/  IMAD.WIDE.U32 R8, R6, UR56, R8 ;  /* 0x0000003806087c25 */ /* 0x000fc8000f8e0008 */
[----:B------:R-:W-:Y:S01]  /*2330*/  VIADD R7, R9, UR5 ;  /* 0x0000000509077c36 */ /* 0x000fe20008000000 */
[----:B------:R-:W-:-:S04]  /*2340*/  LEA R6, P0, R8, UR8, 0x1 ;  /* 0x0000000808067c11 */ /* 0x000fc8000f8008ff */
[----:B------:R-:W-:-:S05]  /*2350*/  LEA.HI.X R7, R8, UR9, R7, 0x1, P0 ;  /* 0x0000000908077c11 */ /* 0x000fca00080f0c07 */
[----:B------:R1:W-:Y:S04]  /*2360*/  @!P5 STG.E.128 desc[UR6][R6.64], RZ ;  /* 0x000000ff0600d986 */ /* 0x0003e8000c101d06 */
[----:B------:R1:W-:Y:S04]  /*2370*/  @!P4 STG.E.128 desc[UR6][R6.64+0x80], RZ ;  /* 0x000080ff0600c986 */ /* 0x0003e8000c101d06 */
[----:B------:R1:W-:Y:S04]  /*2380*/  @!P2 STG.E.128 desc[UR6][R6.64+0x100], RZ ;  /* 0x000100ff0600a986 */ /* 0x0003e8000c101d06 */
[----:B------:R1:W-:Y:S02]  /*2390*/  @!P1 STG.E.128 desc[UR6][R6.64+0x180], RZ ;  /* 0x000180ff06009986 */ /* 0x0003e4000c101d06 */
.L_x_16:
[----:B------:R-:W-:Y:S05]  /*23a0*/  BSYNC B0 ;  /* 0x0000000000007941 */ /* 0x000fea0003800000 */
.L_x_15:
[----:B------:R-:W-:Y:S05]  /*23b0*/  @P3 BRA `(.L_x_17) ;  /* 0x0000005400ec3947 */ /* 0x000fea0003800000 */
[----:B-1----:R-:W-:Y:S01]  /*23c0*/  IMAD.U32 R6, RZ, RZ, UR28 ;  /* 0x0000001cff067e24 */ /* 0x002fe2000f8e00ff */
        /* <DEDUP_REMOVED lines=9> */
[----:B------:R-:W-:Y:S01]  /*2460*/  IADD3 R6, P0, R6, UR12, RZ ;  /* 0x0000000c06067c10 */ /* 0x000fe2000ff1e0ff */
[----:B------:R-:W-:-:S02]  /*2470*/  UIMAD UR5, UR56, UR9, UR5 ;  /* 0x00000009380572a4 */ /* 0x000fc4000f8e0205 */
[----:B------:R-:W-:Y:S02]  /*2480*/  IMAD R8, R0, UR11, R8 ;  /* 0x0000000b00087c24 */ /* 0x000fe4000f8e0208 */
[----:B------:R-:W-:Y:S01]  /*2490*/  IMAD.U32 R0, RZ, RZ, UR8 ;  /* 0x00000008ff007e24 */ /* 0x000fe2000f8e00ff */
[----:B------:R-:W-:Y:S02]  /*24a0*/  ULDC.64 UR8, c[0x0][0x3f8] ;  /* 0x0000fe0000087ab9 */ /* 0x000fe40000000a00 */
[----:B------:R-:W-:Y:S02]  /*24b0*/  IADD3.X R7, R7, UR13, R8, P0, !PT ;  /* 0x0000000d07077c10 */ /* 0x000fe400087fe408 */
[----:B------:R-:W-:Y:S01]  /*24c0*/  ISETP.GE.AND P0, PT, R15, UR48, PT ;  /* 0x000000300f007c0c */ /* 0x000fe2000bf06270 */
[----:B------:R-:W-:-:S04]  /*24d0*/  IMAD.WIDE.U32 R6, R0, UR56, R6 ;  /* 0x0000003800067c25 */ /* 0x000fc8000f8e0006 */
[----:B------:R-:W-:Y:S01]  /*24e0*/  VIADD R0, R7, UR5 ;  /* 0x0000000507007c36 */ /* 0x000fe20008000000 */
[----:B------:R-:W-:-:S04]  /*24f0*/  LEA R4, P3, R6, UR8, 0x1 ;  /* 0x0000000806047c11 */ /* 0x000fc8000f8608ff */
[----:B------:R-:W-:-:S05]  /*2500*/  LEA.HI.X R5, R6, UR9, R0, 0x1, P3 ;  /* 0x0000000906057c11 */ /* 0x000fca00098f0c00 */
[----:B------:R1:W-:Y:S04]  /*2510*/  @!P2 STG.E.128 desc[UR6][R4.64], RZ ;  /* 0x000000ff0400a986 */ /* 0x0003e8000c101d06 */
[----:B------:R1:W-:Y:S04]  /*2520*/  @!P1 STG.E.128 desc[UR6][R4.64+0x80], RZ ;  /* 0x000080ff04009986 */ /* 0x0003e8000c101d06 */
[----:B------:R1:W-:Y:S01]  /*2530*/  @!P0 STG.E.128 desc[UR6][R4.64+0x100], RZ ;  /* 0x000100ff04008986 */ /* 0x0003e2000c101d06 */
[----:B------:R-:W-:-:S13]  /*2540*/  ISETP.GE.AND P0, PT, R16, UR48, PT ;  /* 0x0000003010007c0c */ /* 0x000fda000bf06270 */
[----:B------:R-:W-:Y:S05]  /*2550*/  @P0 BRA `(.L_x_17) ;  /* 0x0000005400840947 */ /* 0x000fea0003800000 */
[----:B------:R2:W-:Y:S01]  /*2560*/  STG.E.128 desc[UR6][R4.64+0x180], RZ ;  /* 0x000180ff04007986 */ /* 0x0005e2000c101d06 */
[----:B------:R-:W-:Y:S05]  /*2570*/  BRA `(.L_x_17) ;  /* 0x00000054007c7947 */ /* 0x000fea0003800000 */
.L_x_12:
[----:B------:R-:W2:Y:S01]  /*2580*/  LDL R44, [R1+0x8] ;  /* 0x00000800012c7983 */ /* 0x000ea20000100800 */
[----:B------:R-:W-:Y:S01]  /*2590*/  PLOP3.LUT P0, PT, PT, PT, UP4, 0x80, 0x0 ;  /* 0x000000000000781c */ /* 0x000fe20003f0f048 */
[----:B------:R-:W-:Y:S01]  /*25a0*/  UIADD3 UR12, -UR28, UR18, URZ ;  /* 0x000000121c0c7290 */ /* 0x000fe2000fffe13f */
[----:B------:R-:W-:Y:S11]  /*25b0*/  BSSY B0, `(.L_x_18) ;  /* 0x0000044000007945 */ /* 0x000ff60003800000 */
[----:B------:R-:W-:Y:S01]  /*25c0*/  @P0 BAR.SYNC.DEFER_BLOCKING 0x0 ;  /* 0x0000000000000b1d */ /* 0x000fe20000010000 */
[----:B------:R-:W-:Y:S01]  /*25d0*/  ISETP.GE.AND P2, PT, R0, UR12, PT ;  /* 0x0000000c00007c0c */ /* 0x000fe2000bf46270 */
[----:B------:R-:W-:-:S12]  /*25e0*/  UIMAD UR12, UR5, -0x40, UR29 ;  /* 0xffffffc0050c78a4 */ /* 0x000fd8000f8e021d */
[----:B------:R1:W-:Y:S04]  /*25f0*/  @P2 STS.128 [R237+0x14000], RZ ;  /* 0x014000ffed002388 */ /* 0x0003e80000000c00 */
[----:B------:R1:W-:Y:S04]  /*2600*/  @P2 STS.128 [R237+0x15000], RZ ;  /* 0x015000ffed002388 */ /* 0x0003e80000000c00 */
[----:B------:R1:W-:Y:S04]  /*2610*/  @P2 STS.128 [R237+0x16000], RZ ;  /* 0x016000ffed002388 */ /* 0x0003e80000000c00 */
[----:B------:R1:W-:Y:S01]  /*2620*/  @P2 STS.128 [R237+0x17000], RZ ;  /* 0x017000ffed002388 */ /* 0x0003e20000000c00 */
[----:B--2---:R-:W-:Y:S01]  /*2630*/  IMAD.SHL.U32 R30, R44, 0x4, RZ ;  /* 0x000000042c1e7824 */ /* 0x004fe200078e00ff */
[----:B------:R-:W-:Y:S01]  /*2640*/  SHF.R.S32.HI R247, RZ, 0x1f, R44 ;  /* 0x0000001ffff77819 */ /* 0x000fe2000001142c */
[----:B-1----:R-:W-:Y:S06]  /*2650*/  @P2 BRA `(.L_x_19) ;  /* 0x0000000000e42947 */ /* 0x002fec0003800000 */
[----:B------:R-:W-:Y:S01]  /*2660*/  LOP3.LUT R6, R26, 0x1, RZ, 0xc0, !PT ;  /* 0x000000011a067812 */ /* 0x000fe200078ec0ff */
[----:B------:R-:W-:Y:S01]  /*2670*/  ULDC.64 UR24, c[0x0][0x268] ;  /* 0x00009a0000187ab9 */ /* 0x000fe20000000a00 */
[----:B------:R-:W-:Y:S02]  /*2680*/  P2R R32, PR, RZ, 0x8 ;  /* 0x00000008ff207803 */ /* 0x000fe40000000000 */
[----:B------:R-:W-:Y:S01]  /*2690*/  ISETP.NE.U32.AND P3, PT, R6, 0x1, PT ;  /* 0x000000010600780c */ /* 0x000fe20003f65070 */
[----:B------:R-:W-:Y:S01]  /*26a0*/  IMAD.U32 R6, RZ, RZ, UR28 ;  /* 0x0000001cff067e24 */ /* 0x000fe2000f8e00ff */
[----:B------:R-:W-:Y:S02]  /*26b0*/  IADD3 R12, P0, R0, UR28, RZ ;  /* 0x0000001c000c7c10 */ /* 0x000fe4000ff1e0ff */
[----:B------:R-:W-:Y:S02]  /*26c0*/  P2R R31, PR, RZ, 0x4 ;  /* 0x00000004ff1f7803 */ /* 0x000fe40000000000 */
[----:B------:R-:W-:Y:S01]  /*26d0*/  LEA.HI.X.SX32 R13, R6, R39, 0x1, P0 ;  /* 0x00000027060d7211 */ /* 0x000fe200000f0eff */
[----:B------:R-:W-:Y:S01]  /*26e0*/  IMAD.WIDE.U32 R6, R12, UR38, R4 ;  /* 0x000000260c067c25 */ /* 0x000fe2000f8e0004 */
[----:B------:R-:W-:-:S03]  /*26f0*/  P2R R33, PR, RZ, 0x10 ;  /* 0x00000010ff217803 */ /* 0x000fc60000000000 */
[----:B------:R-:W-:Y:S01]  /*2700*/  IMAD R13, R13, UR38, RZ ;  /* 0x000000260d0d7c24 */ /* 0x000fe2000f8e02ff */
[----:B------:R-:W-:Y:S01]  /*2710*/  IADD3 R6, P0, R6, UR37, RZ ;  /* 0x0000002506067c10 */ /* 0x000fe2000ff1e0ff */
[----:B------:R-:W1:Y:S02]  /*2720*/  @!P3 LDC.64 R18, c[0x0][0x220] ;  /* 0x00008800ff12bb82 */ /* 0x000e640000000a00 */
[----:B------:R-:W-:Y:S02]  /*2730*/  IMAD R13, R12, UR39, R13 ;  /* 0x000000270c0d7c24 */ /* 0x000fe4000f8e020d */
[----:B------:R-:W-:-:S03]  /*2740*/  IMAD R12, R38, UR24, RZ ;  /* 0x00000018260c7c24 */ /* 0x000fc6000f8e02ff */
[----:B------:R-:W-:Y:S01]  /*2750*/  IADD3.X R7, R7, UR45, R13, P0, !PT ;  /* 0x0000002d07077c10 */ /* 0x000fe200087fe40d */
[C---:B------:R-:W-:Y:S02]  /*2760*/  IMAD R12, R23.reuse, UR25, R12 ;  /* 0x00000019170c7c24 */ /* 0x040fe4000f8e020c */
[----:B------:R-:W-:-:S04]  /*2770*/  IMAD.WIDE.U32 R6, R23, UR24, R6 ;  /* 0x0000001817067c25 */ /* 0x000fc8000f8e0006 */
[----:B------:R-:W-:Y:S01]  /*2780*/  IMAD.IADD R13, R7, 0x1, R12 ;  /* 0x00000001070d7824 */ /* 0x000fe200078e020c */
[----:B------:R-:W-:-:S04]  /*2790*/  LOP3.LUT R7, R26, 0xff, RZ, 0xc0, !PT ;  /* 0x000000ff1a077812 */ /* 0x000fc800078ec0ff */
[C---:B------:R-:W-:Y:S02]  /*27a0*/  LOP3.LUT P2, RZ, R7.reuse, 0x2, RZ, 0xc0, !PT ;  /* 0x0000000207ff7812 */ /* 0x040fe4000784c0ff */
[----:B------:R-:W-:Y:S02]  /*27b0*/  LOP3.LUT P1, RZ, R7, 0x4, RZ, 0xc0, !PT ;  /* 0x0000000407ff7812 */ /* 0x000fe4000782c0ff */
[----:B-1----:R-:W-:-:S04]  /*27c0*/  @!P3 LEA R18, P0, R6, R18, 0x1 ;  /* 0x000000120612b211 */ /* 0x002fc800078008ff */
[----:B------:R-:W-:-:S05]  /*27d0*/  @!P3 LEA.HI.X R19, R6, R19, R13, 0x1, P0 ;  /* 0x000000130613b211 */ /* 0x000fca00000f0c0d */
[----:B------:R-:W1:Y:S01]  /*27e0*/  @P2 LDC.64 R16, c[0x0][0x220] ;  /* 0x00008800ff102b82 */ /* 0x000e620000000a00 */
[----:B------:R-:W-:Y:S01]  /*27f0*/  @!PT LDS RZ, [RZ] ;  /* 0x00000000fffff984 */ /* 0x000fe20000000800 */
[----:B------:R-:W-:Y:S01]  /*2800*/  @!PT LDS RZ, [RZ] ;  /* 0x00000000fffff984 */ /* 0x000fe20000000800 */
[----:B------:R-:W-:Y:S01]  /*2810*/  @!PT LDS RZ, [RZ] ;  /* 0x00000000fffff984 */ /* 0x000fe20000000800 */
[----:B------:R2:W-:Y:S04]  /*2820*/  @!P3 LDGSTS.E.BYPASS.LTC128B.128 [R237+0x14000], desc[UR6][R18.64] ;  /* 0x1400000012edbfae */ /* 0x0005e8000b901d46 */
[----:B------:R2:W-:Y:S01]  /*2830*/  @P3 STS.128 [R237+0x14000], RZ ;  /* 0x014000ffed003388 */ /* 0x0005e20000000c00 */
[----:B------:R-:W-:Y:S02]  /*2840*/  ISETP.NE.AND P3, PT, R32, RZ, PT ;  /* 0x000000ff2000720c */ /* 0x000fe40003f65270 */
[----:B------:R-:W3:Y:S01]  /*2850*/  @P1 LDC.64 R14, c[0x0][0x220] ;  /* 0x00008800ff0e1b82 */ /* 0x000ee20000000a00 */
[----:B-1----:R-:W-:-:S04]  /*2860*/  @P2 LEA R16, P0, R6, R16, 0x1 ;  /* 0x0000001006102211 */ /* 0x002fc800078008ff */
[C---:B------:R-:W-:Y:S02]  /*2870*/  @P2 LEA.HI.X R17, R6.reuse, R17, R13, 0x1, P0 ;  /* 0x0000001106112211 */ /* 0x040fe400000f0c0d */
[----:B---3--:R-:W-:-:S03]  /*2880*/  @P1 LEA R14, P0, R6, R14, 0x1 ;  /* 0x0000000e060e1211 */ /* 0x008fc600078008ff */
[----:B------:R-:W-:Y:S01]  /*2890*/  @!PT LDS RZ, [RZ] ;  /* 0x00000000fffff984 */ /* 0x000fe20000000800 */
[----:B------:R-:W-:Y:S01]  /*28a0*/  @!PT LDS RZ, [RZ] ;  /* 0x00000000fffff984 */ /* 0x000fe20000000800 */
[----:B------:R-:W-:Y:S01]  /*28b0*/  @!PT LDS RZ, [RZ] ;  /* 0x00000000fffff984 */ /* 0x000fe20000000800 */
[----:B------:R2:W-:Y:S01]  /*28c0*/  @P2 LDGSTS.E.BYPASS.LTC128B.128 [R237+0x15000], desc[UR6][R16.64+0x80] ;  /* 0x1500008010ed2fae */ /* 0x0005e2000b901d46 */
[----:B------:R-:W-:-:S03]  /*28d0*/  @P1 LEA.HI.X R15, R6, R15, R13, 0x1, P0 ;  /* 0x0000000f060f1211 */ /* 0x000fc600000f0c0d */
[----:B------:R2:W-:Y:S01]  /*28e0*/  @!P2 STS.128 [R237+0x15000], RZ ;  /* 0x015000ffed00a388 */ /* 0x0005e20000000c00 */
[----:B------:R-:W-:Y:S02]  /*28f0*/  LOP3.LUT P0, RZ, R7, 0x8, RZ, 0xc0, !PT ;  /* 0x0000000807ff7812 */ /* 0x000fe4000780c0ff */
[----:B------:R-:W-:Y:S01]  /*2900*/  ISETP.NE.AND P2, PT, R31, RZ, PT ;  /* 0x000000ff1f00720c */ /* 0x000fe20003f45270 */
[----:B------:R-:W-:Y:S01]  /*2910*/  @!PT LDS RZ, [RZ] ;  /* 0x00000000fffff984 */ /* 0x000fe20000000800 */
[----:B------:R-:W-:Y:S01]  /*2920*/  @!PT LDS RZ, [RZ] ;  /* 0x00000000fffff984 */ /* 0x000fe20000000800 */
[----:B------:R-:W-:Y:S01]  /*2930*/  @!PT LDS RZ, [RZ] ;  /* 0x00000000fffff984 */ /* 0x000fe20000000800 */
[----:B------:R2:W-:Y:S04]  /*2940*/  @P1 LDGSTS.E.BYPASS.LTC128B.128 [R237+0x16000], desc[UR6][R14.64+0x100] ;  /* 0x160001000eed1fae */ /* 0x0005e8000b901d46 */
[----:B------:R2:W-:Y:S06]  /*2950*/  @!P1 STS.128 [R237+0x16000], RZ ;  /* 0x016000ffed009388 */ /* 0x0005ec0000000c00 */
[----:B------:R-:W1:Y:S02]  /*2960*/  @P0 LDC.64 R24, c[0x0][0x220] ;  /* 0x00008800ff180b82 */ /* 0x000e640000000a00 */
[----:B-1----:R-:W-:-:S04]  /*2970*/  @P0 LEA R12, P4, R6, R24, 0x1 ;  /* 0x00000018060c0211 */ /* 0x002fc800078808ff */
[----:B------:R-:W-:Y:S02]  /*2980*/  @P0 LEA.HI.X R13, R6, R25, R13, 0x1, P4 ;  /* 0x00000019060d0211 */ /* 0x000fe400020f0c0d */
[----:B------:R-:W-:-:S03]  /*2990*/  ISETP.NE.AND P4, PT, R33, RZ, PT ;  /* 0x000000ff2100720c */ /* 0x000fc60003f85270 */
[----:B------:R-:W-:Y:S01]  /*29a0*/  @!PT LDS RZ, [RZ] ;  /* 0x00000000fffff984 */ /* 0x000fe20000000800 */
[----:B------:R-:W-:Y:S01]  /*29b0*/  @!PT LDS RZ, [RZ] ;  /* 0x00000000fffff984 */ /* 0x000fe20000000800 */
[----:B------:R-:W-:Y:S01]  /*29c0*/  @!PT LDS RZ, [RZ] ;  /* 0x00000000fffff984 */ /* 0x000fe20000000800 */
[----:B------:R2:W-:Y:S04]  /*29d0*/  @P0 LDGSTS.E.BYPASS.LTC128B.128 [R237+0x17000], desc[UR6][R12.64+0x180] ;  /* 0x170001800ced0fae */ /* 0x0005e8000b901d46 */
[----:B------:R2:W-:Y:S04]  /*29e0*/  @!P0 STS.128 [R237+0x17000], RZ ;  /* 0x017000ffed008388 */ /* 0x0005e80000000c00 */
.L_x_19:
[----:B------:R-:W-:Y:S05]  /*29f0*/  BSYNC B0 ;  /* 0x0000000000007941 */ /* 0x000fea0003800000 */
.L_x_18:
[----:B------:R-:W-:Y:S01]  /*2a00*/  IADD3 R6, P0, R30, UR9, RZ ;  /* 0x000000091e067c10 */ /* 0x000fe2000ff1e0ff */
[C---:B--2---:R-:W-:Y:S01]  /*2a10*/  VIADD R12, R44.reuse, 0x8 ;  /* 0x000000082c0c7836 */ /* 0x044fe20000000000 */
[C---:B------:R-:W-:Y:S01]  /*2a20*/  SHF.L.U64.HI R7, R44.reuse, 0x2, R247 ;  /* 0x000000022c077819 */ /* 0x040fe200000102f7 */
[----:B------:R-:W-:Y:S01]  /*2a30*/  IMAD.MOV.U32 R246, RZ, RZ, 0x7f800000 ;  /* 0x7f800000fff67424 */ /* 0x000fe200078e00ff */
[----:B------:R-:W-:Y:S01]  /*2a40*/  ISETP.GE.AND P1, PT, R44, UR12, PT ;  /* 0x0000000c2c007c0c */ /* 0x000fe2000bf26270 */
[----:B------:R-:W-:Y:S01]  /*2a50*/  IMAD.MOV.U32 R245, RZ, RZ, 0x7f800000 ;  /* 0x7f800000fff57424 */ /* 0x000fe200078e00ff */
[----:B------:R-:W-:Y:S01]  /*2a60*/  IADD3.X R7, R7, UR8, RZ, P0, !PT ;  /* 0x0000000807077c10 */ /* 0x000fe200087fe4ff */
[----:B------:R-:W0:Y:S01]  /*2a70*/  LDGDEPBAR ;  /* 0x00000000000079af */ /* 0x000e220000000000 */
[----:B------:R-:W-:-:S09]  /*2a80*/  ISETP.GE.AND P0, PT, R12, UR12, PT ;  /* 0x0000000c0c007c0c */ /* 0x000fd2000bf06270 */
[----:B------:R1:W5:Y:S04]  /*2a90*/  @!P1 LDG.E R245, desc[UR6][R6.64] ;  /* 0x0000000606f59981 */ /* 0x000368000c1e1900 */
[----:B------:R1:W5:Y:S01]  /*2aa0*/  @!P0 LDG.E R246, desc[UR6][R6.64+0x20] ;  /* 0x0000200606f68981 */ /* 0x000362000c1e1900 */
[C---:B------:R-:W-:Y:S01]  /*2ab0*/  ISETP.GE.AND P1, PT, R0.reuse, UR12, PT ;  /* 0x0000000c00007c0c */ /* 0x040fe2000bf26270 */
[----:B------:R-:W-:Y:S01]  /*2ac0*/  BSSY B0, `(.L_x_20) ;  /* 0x000002a000007945 */ /* 0x000fe20003800000 */
[----:B------:R-:W-:-:S11]  /*2ad0*/  VIADD R14, R0, 0x20 ;  /* 0x00000020000e7836 */ /* 0x000fd60000000000 */
[----:B------:R1:W-:Y:S04]  /*2ae0*/  @P1 STS.128 [R237+0x8000], RZ ;  /* 0x008000ffed001388 */ /* 0x0003e80000000c00 */
[----:B------:R1:W-:Y:S04]  /*2af0*/  @P1 STS.128 [R237+0xa000], RZ ;  /* 0x00a000ffed001388 */ /* 0x0003e80000000c00 */
[----:B------:R1:W-:Y:S04]  /*2b00*/  @P1 STS.128 [R237+0xc000], RZ ;  /* 0x00c000ffed001388 */ /* 0x0003e80000000c00 */
[----:B------:R1:W-:Y:S01]  /*2b10*/  @P1 STS.128 [R237+0xe000], RZ ;  /* 0x00e000ffed001388 */ /* 0x0003e20000000c00 */
[----:B------:R-:W-:Y:S05]  /*2b20*/  @P1 BRA `(.L_x_21) ;  /* 0x00000000008c1947 */ /* 0x000fea0003800000 */
[----:B------:R-:W2:Y:S01]  /*2b30*/  LDC.64 R16, c[0x0][0x3e0] ;  /* 0x0000f800ff107b82 */ /* 0x000ea20000000a00 */
[----:B-1----:R-:W-:Y:S01]  /*2b40*/  IMAD R6, R27, R8, RZ ;  /* 0x000000081b067224 */ /* 0x002fe200078e02ff */
[----:B------:R-:W-:Y:S01]  /*2b50*/  UMOV UR24, UR22 ;  /* 0x0000001600187c82 */ /* 0x000fe20008000000 */
[----:B------:R-:W-:Y:S01]  /*2b60*/  UMOV UR25, UR43 ;  /* 0x0000002b00197c82 */ /* 0x000fe20008000000 */
[----:B------:R3:W-:Y:S01]  /*2b70*/  @P3 STS.128 [R237+0x8000], RZ ;  /* 0x008000ffed003388 */ /* 0x0007e20000000c00 */
[-C--:B------:R-:W-:Y:S02]  /*2b80*/  IMAD R12, R9, R22.reuse, R6 ;  /* 0x00000016090c7224 */ /* 0x080fe400078e0206 */
[----:B------:R-:W-:-:S05]  /*2b90*/  IMAD.WIDE.U32 R6, R8, R22, UR24 ;  /* 0x0000001808067e25 */ /* 0x000fca000f8e0016 */
[----:B------:R-:W-:-:S03]  /*2ba0*/  IADD3 R7, R7, R12, RZ ;  /* 0x0000000c07077210 */ /* 0x000fc60007ffe0ff */
[----:B------:R-:W-:-:S05]  /*2bb0*/  IMAD.WIDE.U32 R12, R29, UR56, R6 ;  /* 0x000000381d0c7c25 */ /* 0x000fca000f8e0006 */
[----:B------:R-:W-:Y:S01]  /*2bc0*/  IADD3 R13, R13, UR13, RZ ;  /* 0x0000000d0d0d7c10 */ /* 0x000fe2000fffe0ff */
[----:B--2---:R-:W-:-:S03]  /*2bd0*/  IMAD.WIDE R6, R4, 0x2, R16 ;  /* 0x0000000204067825 */ /* 0x004fc600078e0210 */
[----:B------:R-:W-:-:S04]  /*2be0*/  LEA R6, P0, R12, R6, 0x1 ;  /* 0x000000060c067211 */ /* 0x000fc800078008ff */
[----:B------:R-:W-:Y:S02]  /*2bf0*/  LEA.HI.X R7, R12, R7, R13, 0x1, P0 ;  /* 0x000000070c077211 */ /* 0x000fe400000f0c0d */
[----:B------:R-:W-:Y:S02]  /*2c00*/  @!P3 MOV R12, R242 ;  /* 0x000000f2000cb202 */ /* 0x000fe40000000f00 */
[----:B------:R-:W-:-:S05]  /*2c10*/  @!P3 MOV R13, R244 ;  /* 0x000000f4000db202 */ /* 0x000fca0000000f00 */
[----:B------:R-:W-:Y:S01]  /*2c20*/  @!PT LDS RZ, [RZ] ;  /* 0x00000000fffff984 */ /* 0x000fe20000000800 */
[----:B------:R-:W-:Y:S01]  /*2c30*/  @!PT LDS RZ, [RZ] ;  /* 0x00000000fffff984 */ /* 0x000fe20000000800 */
[----:B------:R-:W-:Y:S01]  /*2c40*/  @!PT LDS RZ, [RZ] ;  /* 0x00000000fffff984 */ /* 0x000fe20000000800 */
[----:B------:R3:W-:Y:S04]  /*2c50*/  @!P3 LDGSTS.E.BYPASS.LTC128B.128 [R237+0x8000], desc[UR6][R12.64] ;  /* 0x080000000cedbfae */ /* 0x0007e8000b901d46 */
[----:B------:R3:W-:Y:S04]  /*2c60*/  @P5 STS.128 [R237+0xa000], RZ ;  /* 0x00a000ffed005388 */ /* 0x0007e80000000c00 */
        /* <DEDUP_REMOVED lines=9> */
[----:B------:R3:W-:Y:S01]  /*2d00*/  @P6 STS.128 [R237+0xe000], RZ ;  /* 0x00e000ffed006388 */ /* 0x0007e20000000c00 */
[----:B------:R-:W-:Y:S05]  /*2d10*/  @P6 BRA `(.L_x_21) ;  /* 0x0000000000106947 */ /* 0x000fea0003800000 */
[----:B------:R-:W-:Y:S01]  /*2d20*/  @!PT LDS RZ, [RZ] ;  /* 0x00000000fffff984 */ /* 0x000fe20000000800 */
[----:B------:R-:W-:Y:S01]  /*2d30*/  @!PT LDS RZ, [RZ] ;  /* 0x00000000fffff984 */ /* 0x000fe20000000800 */
[----:B------:R-:W-:Y:S01]  /*2d40*/  @!PT LDS RZ, [RZ] ;  /* 0x00000000fffff984 */ /* 0x000fe20000000800 */
[----:B------:R2:W-:Y:S02]  /*2d50*/  LDGSTS.E.BYPASS.LTC128B.128 [R237+0xe000], desc[UR6][R6.64+0x180] ;  /* 0x0e00018006ed7fae */ /* 0x0005e4000b901d46 */
.L_x_21:
[----:B------:R-:W-:Y:S05]  /*2d60*/  BSYNC B0 ;  /* 0x0000000000007941 */ /* 0x000fea0003800000 */
.L_x_20:
[----:B------:R-:W-:Y:S01]  /*2d70*/  ISETP.GE.AND P0, PT, R14, UR12, PT ;  /* 0x0000000c0e007c0c */ /* 0x000fe2000bf06270 */
[----:B------:R-:W-:-:S12]  /*2d80*/  BSSY B0, `(.L_x_22) ;  /* 0x000002b000007945 */ /* 0x000fd80003800000 */
[----:B------:R4:W-:Y:S04]  /*2d90*/  @P0 STS.128 [R237+0x9000], RZ ;  /* 0x009000ffed000388 */ /* 0x0009e80000000c00 */
[----:B------:R4:W-:Y:S04]  /*2da0*/  @P0 STS.128 [R237+0xb000], RZ ;  /* 0x00b000ffed000388 */ /* 0x0009e80000000c00 */
[----:B------:R4:W-:Y:S04]  /*2db0*/  @P0 STS.128 [R237+0xd000], RZ ;  /* 0x00d000ffed000388 */ /* 0x0009e80000000c00 */
[----:B------:R4:W-:Y:S01]  /*2dc0*/  @P0 STS.128 [R237+0xf000], RZ ;  /* 0x00f000ffed000388 */ /* 0x0009e20000000c00 */
[----:B------:R-:W-:Y:S05]  /*2dd0*/  @P0 BRA `(.L_x_23) ;  /* 0x0000000000940947 */ /* 0x000fea0003800000 */
[----:B------:R-:W-:Y:S01]  /*2de0*/  P2R R14, PR, RZ, 0x1 ;  /* 0x00000001ff0e7803 */ /* 0x000fe20000000000 */
[C---:B-123--:R-:W-:Y:S01]  /*2df0*/  IMAD.WIDE.U32 R6, R8.reuse, 0x20, RZ ;  /* 0x0000002008067825 */ /* 0x04efe200078e00ff */
[C---:B------:R-:W-:Y:S01]  /*2e00*/  @!P3 LEA R12, P0, R8.reuse, R242, 0x6 ;  /* 0x000000f2080cb211 */ /* 0x040fe200078030ff */
[----:B------:R1:W-:Y:S03]  /*2e10*/  @P3 STS.128 [R237+0x9000], RZ ;  /* 0x009000ffed003388 */ /* 0x0003e60000000c00 */
[----:B------:R-:W-:Y:S01]  /*2e20*/  @!P3 LEA.HI.X R13, R8, R244, R9, 0x6, P0 ;  /* 0x000000f4080db211 */ /* 0x000fe200000f3409 */
[----:B------:R-:W-:Y:S01]  /*2e30*/  IMAD.SHL.U32 R9, R9, 0x20, RZ ;  /* 0x0000002009097824 */ /* 0x000fe200078e00ff */
[----:B------:R-:W-:-:S03]  /*2e40*/  IADD3 R6, P0, R10, R6, RZ ;  /* 0x000000060a067210 */ /* 0x000fc60007f1e0ff */
[----:B------:R-:W-:Y:S01]  /*2e50*/  @!PT LDS RZ, [RZ] ;  /* 0x00000000fffff984 */ /* 0x000fe20000000800 */
[----:B------:R-:W-:Y:S01]  /*2e60*/  @!PT LDS RZ, [RZ] ;  /* 0x00000000fffff984 */ /* 0x000fe20000000800 */
[----:B------:R-:W-:Y:S01]  /*2e70*/  @!PT LDS RZ, [RZ] ;  /* 0x00000000fffff984 */ /* 0x000fe20000000800 */
[----:B------:R1:W-:Y:S01]  /*2e80*/  @!P3 LDGSTS.E.BYPASS.LTC128B.128 [R237+0x9000], desc[UR6][R12.64] ;  /* 0x090000000cedbfae */ /* 0x0003e2000b901d46 */
[----:B------:R-:W-:Y:S02]  /*2e90*/  IADD3.X R7, R28, R7, R9, P0, !PT ;  /* 0x000000071c077210 */ /* 0x000fe400007fe409 */
[C---:B------:R-:W-:Y:S01]  /*2ea0*/  @!P5 LEA R10, P0, R6.reuse, UR16, 0x1 ;  /* 0x00000010060adc11 */ /* 0x040fe2000f8008ff */
[----:B------:R1:W-:Y:S03]  /*2eb0*/  @P5 STS.128 [R237+0xb000], RZ ;  /* 0x00b000ffed005388 */ /* 0x0003e60000000c00 */
[C---:B------:R-:W-:Y:S02]  /*2ec0*/  @!P5 LEA.HI.X R11, R6.reuse, UR17, R7, 0x1, P0 ;  /* 0x00000011060bdc11 */ /* 0x040fe400080f0c07 */
[----:B------:R-:W-:-:S03]  /*2ed0*/  @!P4 LEA R8, P0, R6, UR16, 0x1 ;  /* 0x000000100608cc11 */ /* 0x000fc6000f8008ff */
[----:B------:R-:W-:Y:S01]  /*2ee0*/  @!PT LDS RZ, [RZ] ;  /* 0x00000000fffff984 */ /* 0x000fe20000000800 */
[----:B------:R-:W-:Y:S01]  /*2ef0*/  @!PT LDS RZ, [RZ] ;  /* 0x00000000fffff984 */ /* 0x000fe20000000800 */
[----:B------:R-:W-:Y:S01]  /*2f00*/  @!PT LDS RZ, [RZ] ;  /* 0x00000000fffff984 */ /* 0x000fe20000000800 */
[----:B------:R1:W-:Y:S01]  /*2f10*/  @!P5 LDGSTS.E.BYPASS.LTC128B.128 [R237+0xb000], desc[UR6][R10.64+0x80] ;  /* 0x0b0000800aeddfae */ /* 0x0003e2000b901d46 */
[----:B------:R-:W-:Y:S02]  /*2f20*/  @!P4 LEA.HI.X R9, R6, UR17, R7, 0x1, P0 ;  /* 0x000000110609cc11 */ /* 0x000fe400080f0c07 */
[----:B------:R-:W-:Y:S01]  /*2f30*/  ISETP.NE.AND P0, PT, R14, RZ, PT ;  /* 0x000000ff0e00720c */ /* 0x000fe20003f05270 */
[----:B------:R1:W-:Y:S04]  /*2f40*/  @P4 STS.128 [R237+0xd000], RZ ;  /* 0x00d000ffed004388 */ /* 0x0003e80000000c00 */
[----:B------:R-:W-:Y:S01]  /*2f50*/  @!PT LDS RZ, [RZ] ;  /* 0x00000000fffff984 */ /* 0x000fe20000000800 */
[----:B------:R-:W-:Y:S01]  /*2f60*/  @!PT LDS RZ, [RZ] ;  /* 0x00000000fffff984 */ /* 0x000fe20000000800 */
[----:B------:R-:W-:Y:S01]  /*2f70*/  @!PT LDS RZ, [RZ] ;  /* 0x00000000fffff984 */ /* 0x000fe20000000800 */
[----:B------:R1:W-:Y:S04]  /*2f80*/  @!P4 LDGSTS.E.BYPASS.LTC128B.128 [R237+0xd000], desc[UR6][R8.64+0x100] ;  /* 0x0d00010008edcfae */ /* 0x0003e8000b901d46 */
[----:B------:R1:W-:Y:S01]  /*2f90*/  @P6 STS.128 [R237+0xf000], RZ ;  /* 0x00f000ffed006388 */ /* 0x0003e20000000c00 */
[----:B------:R-:W-:Y:S05]  /*2fa0*/  @P6 BRA `(.L_x_23) ;  /* 0x0000000000206947 */ /* 0x000fea0003800000 */
[----:B-1----:R-:W-:Y:S02]  /*2fb0*/  P2R R10, PR, RZ, 0x1 ;  /* 0x00000001ff0a7803 */ /* 0x002fe40000000000 */
[----:B------:R-:W-:-:S04]  /*2fc0*/  LEA R8, P0, R6, UR16, 0x1 ;  /* 0x0000001006087c11 */ /* 0x000fc8000f8008ff */
[----:B------:R-:W-:Y:S02]  /*2fd0*/  LEA.HI.X R9, R6, UR17, R7, 0x1, P0 ;  /* 0x0000001106097c11 */ /* 0x000fe400080f0c07 */
[----:B------:R-:W-:-:S03]  /*2fe0*/  ISETP.NE.AND P0, PT, R10, RZ, PT ;  /* 0x000000ff0a00720c */ /* 0x000fc60003f05270 */
[----:B------:R-:W-:Y:S01]  /*2ff0*/  @!PT LDS RZ, [RZ] ;  /* 0x00000000fffff984 */ /* 0x000fe20000000800 */
[----:B------:R-:W-:Y:S01]  /*3000*/  @!PT LDS RZ, [RZ] ;  /* 0x00000000fffff984 */ /* 0x000fe20000000800 */
[----:B------:R-:W-:Y:S01]  /*3010*/  @!PT LDS RZ, [RZ] ;  /* 0x00000000fffff984 */ /* 0x000fe20000000800 */
[----:B------:R1:W-:Y:S10]  /*3020*/  LDGSTS.E.BYPASS.LTC128B.128 [R237+0xf000], desc[UR6][R8.64+0x180] ;  /* 0x0f00018008ed7fae */ /* 0x0003f4000b901d46 */
.L_x_23:
[----:B------:R-:W-:Y:S05]  /*3030*/  BSYNC B0 ;  /* 0x0000000000007941 */ /* 0x000fea0003800000 */
.L_x_22:
[----:B------:R1:W-:Y:S01]  /*3040*/  @P1 STS.128 [R237], RZ ;  /* 0x000000ffed001388 */ /* 0x0003e20000000c00 */
[----:B------:R-:W-:Y:S03]  /*3050*/  BSSY B0, `(.L_x_24) ;  /* 0x0000026000007945 */ /* 0x000fe60003800000 */
[----:B------:R1:W-:Y:S04]  /*3060*/  @P1 STS.128 [R237+0x2000], RZ ;  /* 0x002000ffed001388 */ /* 0x0003e80000000c00 */
[----:B------:R1:W-:Y:S04]  /*3070*/  @P1 STS.128 [R237+0x4000], RZ ;  /* 0x004000ffed001388 */ /* 0x0003e80000000c00 */
[----:B------:R1:W-:Y:S01]  /*3080*/  @P1 STS.128 [R237+0x6000], RZ ;  /* 0x006000ffed001388 */ /* 0x0003e20000000c00 */
[----:B------:R-:W-:Y:S05]  /*3090*/  @P1 BRA `(.L_x_25) ;  /* 0x0000000000841947 */ /* 0x000fea0003800000 */
[----:B-1----:R-:W1:Y:S01]  /*30a0*/  LDC.64 R10, c[0x0][0x210] ;  /* 0x00008400ff0a7b82 */ /* 0x002e620000000a00 */
[----:B--23--:R-:W-:Y:S01]  /*30b0*/  MOV R6, UR50 ;  /* 0x0000003200067c02 */ /* 0x00cfe20008000f00 */
[----:B------:R2:W-:Y:S01]  /*30c0*/  @P3 STS.128 [R237], RZ ;  /* 0x000000ffed003388 */ /* 0x0005e20000000c00 */
[----:B------:R-:W-:-:S03]  /*30d0*/  MOV R7, UR42 ;  /* 0x0000002a00077c02 */ /* 0x000fc60008000f00 */
[----:B------:R-:W-:-:S05]  /*30e0*/  IMAD.WIDE.U32 R6, R22, UR32, R6 ;  /* 0x0000002016067c25 */ /* 0x000fca000f8e0006 */
[----:B------:R-:W-:-:S03]  /*30f0*/  IADD3 R7, R35, R7, RZ ;  /* 0x0000000723077210 */ /* 0x000fc60007ffe0ff */
[----:B------:R-:W-:-:S04]  /*3100*/  IMAD.WIDE.U32 R8, R34, UR56, R6 ;  /* 0x0000003822087c25 */ /* 0x000fc8000f8e0006 */
[----:B------:R-:W-:Y:S02]  /*3110*/  VIADD R9, R9, UR14 ;  /* 0x0000000e09097c36 */ /* 0x000fe40008000000 */
[----:B-1----:R-:W-:-:S03]  /*3120*/  IMAD.WIDE R6, R4, 0x2, R10 ;  /* 0x0000000204067825 */ /* 0x002fc600078e020a */
[----:B------:R-:W-:-:S04]  /*3130*/  LEA R6, P1, R8, R6, 0x1 ;  /* 0x0000000608067211 */ /* 0x000fc800078208ff */
[----:B------:R-:W-:Y:S01]  /*3140*/  LEA.HI.X R7, R8, R7, R9, 0x1, P1 ;  /* 0x0000000708077211 */ /* 0x000fe200008f0c09 */
[----:B------:R-:W-:Y:S01]  /*3150*/  @!P3 IMAD.MOV.U32 R9, RZ, RZ, R243 ;  /* 0x000000ffff09b224 */ /* 0x000fe200078e00f3 */
[----:B------:R-:W-:-:S05]  /*3160*/  @!P3 MOV R8, R241 ;  /* 0x000000f10008b202 */ /* 0x000fca0000000f00 */
[----:B------:R-:W-:Y:S01]  /*3170*/  @!PT LDS RZ, [RZ] ;  /* 0x00000000fffff984 */ /* 0x000fe20000000800 */
[----:B------:R-:W-:Y:S01]  /*3180*/  @!PT LDS RZ, [RZ] ;  /* 0x00000000fffff984 */ /* 0x000fe20000000800 */
[----:B------:R-:W-:Y:S01]  /*3190*/  @!PT LDS RZ, [RZ] ;  /* 0x00000000fffff984 */ /* 0x000fe20000000800 */
[----:B------:R2:W-:Y:S04]  /*31a0*/  @!P3 LDGSTS.E.BYPASS.LTC128B.128 [R237], desc[UR6][R8.64] ;  /* 0x0000000008edbfae */ /* 0x0005e8000b901d46 */
        /* <DEDUP_REMOVED lines=16> */
.L_x_25:
[----:B------:R-:W-:Y:S05]  /*32b0*/  BSYNC B0 ;  /* 0x0000000000007941 */ /* 0x000fea0003800000 */
.L_x_24:
[----:B------:R1:W-:Y:S01]  /*32c0*/  @P0 STS.128 [R237+0x1000], RZ ;  /* 0x001000ffed000388 */ /* 0x0003e20000000c00 */
[----:B------:R-:W-:Y:S03]  /*32d0*/  BSSY B0, `(.L_x_26) ;  /* 0x0000029000007945 */ /* 0x000fe60003800000 */
[----:B------:R1:W-:Y:S04]  /*32e0*/  @P0 STS.128 [R237+0x3000], RZ ;  /* 0x003000ffed000388 */ /* 0x0003e80000000c00 */
[----:B------:R1:W-:Y:S04]  /*32f0*/  @P0 STS.128 [R237+0x5000], RZ ;  /* 0x005000ffed000388 */ /* 0x0003e80000000c00 */
[----:B------:R1:W-:Y:S01]  /*3300*/  @P0 STS.128 [R237+0x7000], RZ ;  /* 0x007000ffed000388 */ /* 0x0003e20000000c00 */
[----:B------:R-:W-:Y:S05]  /*3310*/  @P0 BRA `(.L_x_27) ;  /* 0x0000000000900947 */ /* 0x000fea0003800000 */
[----:B------:R-:W-:Y:S01]  /*3320*/  USHF.L.U32 UR13, UR33, 0x5, URZ ;  /* 0x00000005210d7899 */ /* 0x000fe2000800063f */
[----:B-12---:R-:W-:Y:S01]  /*3330*/  IMAD.U32 R9, RZ, RZ, UR32 ;  /* 0x00000020ff097e24 */ /* 0x006fe2000f8e00ff */
[----:B------:R-:W-:Y:S01]  /*3340*/  UIMAD.WIDE.U32 UR16, UR32, 0x20, URZ ;  /* 0x00000020201078a5 */ /* 0x000fe2000f8e003f */
[----:B------:R-:W-:Y:S01]  /*3350*/  IMAD.U32 R8, RZ, RZ, UR33 ;  /* 0x00000021ff087e24 */ /* 0x000fe2000f8e00ff */
[----:B------:R1:W-:Y:S02]  /*3360*/  @P3 STS.128 [R237+0x1000], RZ ;  /* 0x001000ffed003388 */ /* 0x0003e40000000c00 */
[----:B---3--:R-:W-:Y:S01]  /*3370*/  IMAD.U32 R7, RZ, RZ, UR13 ;  /* 0x0000000dff077e24 */ /* 0x008fe2000f8e00ff */
[C---:B------:R-:W-:Y:S02]  /*3380*/  @!P3 LEA R12, P0, R9.reuse, R241, 0x6 ;  /* 0x000000f1090cb211 */ /* 0x040fe400078030ff */
[----:B------:R-:W-:Y:S02]  /*3390*/  IADD3 R6, P1, R20, UR16, RZ ;  /* 0x0000001014067c10 */ /* 0x000fe4000ff3e0ff */
[----:B------:R-:W-:-:S02]  /*33a0*/  @!P3 LEA.HI.X R13, R9, R243, R8, 0x6, P0 ;  /* 0x000000f3090db211 */ /* 0x000fc400000f3408 */
[----:B------:R-:W-:Y:S02]  /*33b0*/  IADD3.X R7, R37, UR17, R7, P1, !PT ;  /* 0x0000001125077c10 */ /* 0x000fe40008ffe407 */
[C---:B------:R-:W-:Y:S01]  /*33c0*/  @!P5 LEA R10, P1, R6.reuse, UR20, 0x1 ;  /* 0x00000014060adc11 */ /* 0x040fe2000f8208ff */
[----:B------:R-:W-:Y:S01]  /*33d0*/  @!PT LDS RZ, [RZ] ;  /* 0x00000000fffff984 */ /* 0x000fe20000000800 */
[----:B------:R-:W-:Y:S01]  /*33e0*/  @!PT LDS RZ, [RZ] ;  /* 0x00000000fffff984 */ /* 0x000fe20000000800 */
[----:B------:R-:W-:Y:S01]  /*33f0*/  @!PT LDS RZ, [RZ] ;  /* 0x00000000fffff984 */ /* 0x000fe20000000800 */
[----:B------:R1:W-:Y:S01]  /*3400*/  @!P3 LDGSTS.E.BYPASS.LTC128B.128 [R237+0x1000], desc[UR6][R12.64] ;  /* 0x010000000cedbfae */ /* 0x0003e2000b901d46 */
[C---:B------:R-:W-:Y:S02]  /*3410*/  @!P4 LEA R8, P0, R6.reuse, UR20, 0x1 ;  /* 0x000000140608cc11 */ /* 0x040fe4000f8008ff */
[C-C-:B------:R-:W-:Y:S01]  /*3420*/  @!P5 LEA.HI.X R11, R6.reuse, UR21, R7.reuse, 0x1, P1 ;  /* 0x00000015060bdc11 */ /* 0x140fe200088f0c07 */
[----:B------:R1:W-:Y:S01]  /*3430*/  @P5 STS.128 [R237+0x3000], RZ ;  /* 0x003000ffed005388 */ /* 0x0003e20000000c00 */
[----:B------:R-:W-:-:S03]  /*3440*/  @!P4 LEA.HI.X R9, R6, UR21, R7, 0x1, P0 ;  /* 0x000000150609cc11 */ /* 0x000fc600080f0c07 */
        /* <DEDUP_REMOVED lines=11> */
[----:B-1----:R-:W-:-:S04]  /*3500*/  LEA R8, P0, R6, UR20, 0x1 ;  /* 0x0000001406087c11 */ /* 0x002fc8000f8008ff */
[----:B------:R-:W-:-:S05]  /*3510*/  LEA.HI.X R9, R6, UR21, R7, 0x1, P0 ;  /* 0x0000001506097c11 */ /* 0x000fca00080f0c07 */
[----:B------:R-:W-:Y:S01]  /*3520*/  @!PT LDS RZ, [RZ] ;  /* 0x00000000fffff984 */ /* 0x000fe20000000800 */
[----:B------:R-:W-:Y:S01]  /*3530*/  @!PT LDS RZ, [RZ] ;  /* 0x00000000fffff984 */ /* 0x000fe20000000800 */
[----:B------:R-:W-:Y:S01]  /*3540*/  @!PT LDS RZ, [RZ] ;  /* 0x00000000fffff984 */ /* 0x000fe20000000800 */
[----:B------:R1:W-:Y:S04]  /*3550*/  LDGSTS.E.BYPASS.LTC128B.128 [R237+0x7000], desc[UR6][R8.64+0x180] ;  /* 0x0700018008ed7fae */ /* 0x0003e8000b901d46 */
.L_x_27:
[----:B------:R-:W-:Y:S05]  /*3560*/  BSYNC B0 ;  /* 0x0000000000007941 */ /* 0x000fea0003800000 */
.L_x_26:
[----:B------:R1:W-:Y:S01]  /*3570*/  @P2 STS.128 [R237+0x10000], RZ ;  /* 0x010000ffed002388 */ /* 0x0003e20000000c00 */
[----:B------:R-:W-:Y:S03]  /*3580*/  BSSY B0, `(.L_x_28) ;  /* 0x000003c000007945 */ /* 0x000fe60003800000 */
[----:B------:R1:W-:Y:S04]  /*3590*/  @P2 STS.128 [R237+0x11000], RZ ;  /* 0x011000ffed002388 */ /* 0x0003e80000000c00 */
[----:B------:R1:W-:Y:S04]  /*35a0*/  @P2 STS.128 [R237+0x12000], RZ ;  /* 0x012000ffed002388 */ /* 0x0003e80000000c00 */
[----:B------:R1:W-:Y:S01]  /*35b0*/  @P2 STS.128 [R237+0x13000], RZ ;  /* 0x013000ffed002388 */ /* 0x0003e20000000c00 */
[----:B------:R-:W-:Y:S05]  /*35c0*/  @P2 BRA `(.L_x_29) ;  /* 0x0000000000dc2947 */ /* 0x000fea0003800000 */
[----:B-123--:R-:W-:Y:S01]  /*35d0*/  LOP3.LUT R6, R26, 0x1, RZ, 0xc0, !PT ;  /* 0x000000011a067812 */ /* 0x00efe200078ec0ff */
[----:B------:R-:W-:Y:S01]  /*35e0*/  ULDC.64 UR12, c[0x0][0x260] ;  /* 0x00009800000c7ab9 */ /* 0x000fe20000000a00 */
[----:B------:R-:W-:Y:S02]  /*35f0*/  P2R R14, PR, RZ, 0x8 ;  /* 0x00000008ff0e7803 */ /* 0x000fe40000000000 */
[----:B------:R-:W-:Y:S01]  /*3600*/  ISETP.NE.U32.AND P3, PT, R6, 0x1, PT ;  /* 0x000000010600780c */ /* 0x000fe20003f65070 */
[----:B------:R-:W-:Y:S01]  /*3610*/  IMAD.U32 R6, RZ, RZ, UR28 ;  /* 0x0000001cff067e24 */ /* 0x000fe2000f8e00ff */
[----:B------:R-:W-:Y:S02]  /*3620*/  LOP3.LUT R7, R26, 0xff, RZ, 0xc0, !PT ;  /* 0x000000ff1a077812 */ /* 0x000fe400078ec0ff */
[----:B------:R-:W-:Y:S02]  /*3630*/  IADD3 R0, P0, R0, UR28, RZ ;  /* 0x0000001c00007c10 */ /* 0x000fe4000ff1e0ff */
[----:B------:R-:W-:-:S02]  /*3640*/  LOP3.LUT P2, RZ, R7, 0x2, RZ, 0xc0, !PT ;  /* 0x0000000207ff7812 */ /* 0x000fc4000784c0ff */
[----:B------:R-:W-:Y:S01]  /*3650*/  LOP3.LUT P1, RZ, R7, 0x4, RZ, 0xc0, !PT ;  /* 0x0000000407ff7812 */ /* 0x000fe2000782c0ff */
[----:B------:R-:W-:Y:S01]  /*3660*/  IMAD.WIDE.U32 R4, R0, UR40, R4 ;  /* 0x0000002800047c25 */ /* 0x000fe2000f8e0004 */
[----:B------:R-:W-:Y:S02]  /*3670*/  LEA.HI.X.SX32 R6, R6, R39, 0x1, P0 ;  /* 0x0000002706067211 */ /* 0x000fe400000f0eff */
[----:B------:R-:W-:Y:S01]  /*3680*/  P2R R15, PR, RZ, 0x10 ;  /* 0x00000010ff0f7803 */ /* 0x000fe20000000000 */
[----:B------:R-:W1:Y:S01]  /*3690*/  @!P3 LDC.64 R12, c[0x0][0x218] ;  /* 0x00008600ff0cbb82 */ /* 0x000e620000000a00 */
[----:B------:R-:W-:Y:S01]  /*36a0*/  IADD3 R4, P0, R4, UR44, RZ ;  /* 0x0000002c04047c10 */ /* 0x000fe2000ff1e0ff */
[----:B------:R-:W-:-:S04]  /*36b0*/  IMAD R6, R6, UR40, RZ ;  /* 0x0000002806067c24 */ /* 0x000fc8000f8e02ff */
[----:B------:R-:W-:Y:S02]  /*36c0*/  IMAD R6, R0, UR41, R6 ;  /* 0x0000002900067c24 */ /* 0x000fe4000f8e0206 */
[----:B------:R-:W2:Y:S01]  /*36d0*/  @P2 LDC.64 R10, c[0x0][0x218] ;  /* 0x00008600ff0a2b82 */ /* 0x000ea20000000a00 */
[----:B------:R-:W-:Y:S02]  /*36e0*/  IMAD R0, R38, UR12, RZ ;  /* 0x0000000c26007c24 */ /* 0x000fe4000f8e02ff */
[----:B------:R-:W-:Y:S02]  /*36f0*/  IADD3.X R5, R5, UR46, R6, P0, !PT ;  /* 0x0000002e05057c10 */ /* 0x000fe400087fe406 */
[----:B------:R-:W-:-:S03]  /*3700*/  IMAD R0, R23, UR13, R0 ;  /* 0x0000000d17007c24 */ /* 0x000fc6000f8e0200 */
[----:B------:R-:W3:Y:S01]  /*3710*/  @P1 LDC.64 R8, c[0x0][0x218] ;  /* 0x00008600ff081b82 */ /* 0x000ee20000000a00 */
[----:B------:R-:W-:-:S04]  /*3720*/  IMAD.WIDE.U32 R4, R23, UR12, R4 ;  /* 0x0000000c17047c25 */ /* 0x000fc8000f8e0004 */
[----:B------:R-:W-:Y:S01]  /*3730*/  IMAD.IADD R0, R5, 0x1, R0 ;  /* 0x0000000105007824 */ /* 0x000fe200078e0200 */
[----:B-1----:R-:W-:-:S04]  /*3740*/  @!P3 LEA R12, P0, R4, R12, 0x1 ;  /* 0x0000000c040cb211 */ /* 0x002fc800078008ff */
[C---:B------:R-:W-:Y:S02]  /*3750*/  @!P3 LEA.HI.X R13, R4.reuse, R13, R0, 0x1, P0 ;  /* 0x0000000d040db211 */ /* 0x040fe400000f0c00 */
[----:B--2---:R-:W-:-:S03]  /*3760*/  @P2 LEA R10, P0, R4, R10, 0x1 ;  /* 0x0000000a040a2211 */ /* 0x004fc600078008ff */
[----:B------:R-:W-:Y:S01]  /*3770*/  @!PT LDS RZ, [RZ] ;  /* 0x00000000fffff984 */ /* 0x000fe20000000800 */
[----:B------:R-:W-:Y:S01]  /*3780*/  @!PT LDS RZ, [RZ] ;  /* 0x00000000fffff984 */ /* 0x000fe20000000800 */
[----:B------:R-:W-:Y:S01]  /*3790*/  @!PT LDS RZ, [RZ] ;  /* 0x00000000fffff984 */ /* 0x000fe20000000800 */
[----:B------:R1:W-:Y:S01]  /*37a0*/  @!P3 LDGSTS.E.BYPASS.LTC128B.128 [R237+0x10000], desc[UR6][R12.64] ;  /* 0x100000000cedbfae */ /* 0x0003e2000b901d46 */
[----:B------:R-:W-:-:S03]  /*37b0*/  @P2 LEA.HI.X R11, R4, R11, R0, 0x1, P0 ;  /* 0x0000000b040b2211 */ /* 0x000fc600000f0c00 */
[----:B------:R1:W-:Y:S01]  /*37c0*/  @P3 STS.128 [R237+0x10000], RZ ;  /* 0x010000ffed003388 */ /* 0x0003e20000000c00 */
[----:B------:R-:W-:Y:S02]  /*37d0*/  ISETP.NE.AND P3, PT, R14, RZ, PT ;  /* 0x000000ff0e00720c */ /* 0x000fe40003f65270 */
[C---:B---3--:R-:W-:Y:S01]  /*37e0*/  @P1 LEA R8, P0, R4.reuse, R8, 0x1 ;  /* 0x0000000804081211 */ /* 0x048fe200078008ff */
[----:B------:R-:W-:Y:S01]  /*37f0*/  @!PT LDS RZ, [RZ] ;  /* 0x00000000fffff984 */ /* 0x000fe20000000800 */
[----:B------:R-:W-:Y:S01]  /*3800*/  @!PT LDS RZ, [RZ] ;  /* 0x00000000fffff984 */ /* 0x000fe20000000800 */
[----:B------:R-:W-:Y:S01]  /*3810*/  @!PT LDS RZ, [RZ] ;  /* 0x00000000fffff984 */ /* 0x000fe20000000800 */
[----:B------:R1:W-:Y:S03]  /*3820*/  @P2 LDGSTS.E.BYPASS.LTC128B.128 [R237+0x11000], desc[UR6][R10.64+0x80] ;  /* 0x110000800aed2fae */ /* 0x0003e6000b901d46 */
[----:B------:R-:W-:Y:S01]  /*3830*/  @P1 LEA.HI.X R9, R4, R9, R0, 0x1, P0 ;  /* 0x0000000904091211 */ /* 0x000fe200000f0c00 */
[----:B------:R1:W-:Y:S01]  /*3840*/  @!P2 STS.128 [R237+0x11000], RZ ;  /* 0x011000ffed00a388 */ /* 0x0003e20000000c00 */
[----:B------:R-:W-:-:S03]  /*3850*/  LOP3.LUT P0, RZ, R7, 0x8, RZ, 0xc0, !PT ;  /* 0x0000000807ff7812 */ /* 0x000fc6000780c0ff */
[----:B------:R-:W-:Y:S01]  /*3860*/  @!PT LDS RZ, [RZ] ;  /* 0x00000000fffff984 */ /* 0x000fe20000000800 */
[----:B------:R-:W-:Y:S01]  /*3870*/  @!PT LDS RZ, [RZ] ;  /* 0x00000000fffff984 */ /* 0x000fe20000000800 */
[----:B------:R-:W-:Y:S01]  /*3880*/  @!PT LDS RZ, [RZ] ;  /* 0x00000000fffff984 */ /* 0x000fe20000000800 */
[----:B------:R1:W-:Y:S04]  /*3890*/  @P1 LDGSTS.E.BYPASS.LTC128B.128 [R237+0x12000], desc[UR6][R8.64+0x100] ;  /* 0x1200010008ed1fae */ /* 0x0003e8000b901d46 */
[----:B------:R1:W-:Y:S06]  /*38a0*/  @!P1 STS.128 [R237+0x12000], RZ ;  /* 0x012000ffed009388 */ /* 0x0003ec0000000c00 */
[----:B------:R-:W2:Y:S02]  /*38b0*/  @P0 LDC.64 R6, c[0x0][0x218] ;  /* 0x00008600ff060b82 */ /* 0x000ea40000000a00 */
[----:B--2---:R-:W-:-:S04]  /*38c0*/  @P0 LEA R6, P4, R4, R6, 0x1 ;  /* 0x0000000604060211 */ /* 0x004fc800078808ff */
[----:B------:R-:W-:Y:S02]  /*38d0*/  @P0 LEA.HI.X R7, R4, R7, R0, 0x1, P4 ;  /* 0x0000000704070211 */ /* 0x000fe400020f0c00 */
[----:B------:R-:W-:-:S03]  /*38e0*/  ISETP.NE.AND P4, PT, R15, RZ, PT ;  /* 0x000000ff0f00720c */ /* 0x000fc60003f85270 */
[----:B------:R-:W-:Y:S01]  /*38f0*/  @!PT LDS RZ, [RZ] ;  /* 0x00000000fffff984 */ /* 0x000fe20000000800 */
[----:B------:R-:W-:Y:S01]  /*3900*/  @!PT LDS RZ, [RZ] ;  /* 0x00000000fffff984 */ /* 0x000fe20000000800 */
[----:B------:R-:W-:Y:S01]  /*3910*/  @!PT LDS RZ, [RZ] ;  /* 0x00000000fffff984 */ /* 0x000fe20000000800 */
[----:B------:R1:W-:Y:S04]  /*3920*/  @P0 LDGSTS.E.BYPASS.LTC128B.128 [R237+0x13000], desc[UR6][R6.64+0x180] ;  /* 0x1300018006ed0fae */ /* 0x0003e8000b901d46 */
[----:B------:R1:W-:Y:S04]  /*3930*/  @!P0 STS.128 [R237+0x13000], RZ ;  /* 0x013000ffed008388 */ /* 0x0003e80000000c00 */
.L_x_29:
[----:B------:R-:W-:Y:S05]  /*3940*/  BSYNC B0 ;  /* 0x0000000000007941 */ /* 0x000fea0003800000 */
.L_x_28:
[----:B------:R-:W0:Y:S01]  /*3950*/  LDGDEPBAR ;  /* 0x00000000000079af */ /* 0x000e220000000000 */
[----:B------:R-:W-:Y:S01]  /*3960*/  UIADD3 UR12, UR4, 0x14000, URZ ;  /* 0x00014000040c7890 */ /* 0x000fe2000fffe03f */
[----:B------:R-:W-:Y:S01]  /*3970*/  IMAD.MOV.U32 R4, RZ, RZ, 0x20 ;  /* 0x00000020ff047424 */ /* 0x000fe200078e00ff */
[C---:B------:R-:W-:Y:S01]  /*3980*/  LOP3.LUT P1, RZ, R36.reuse, 0x4, RZ, 0xc0, !PT ;  /* 0x0000000424ff7812 */ /* 0x040fe2000782c0ff */
[----:B------:R-:W-:Y:S01]  /*3990*/  IMAD.MOV.U32 R192, RZ, RZ, 0x40 ;  /* 0x00000040ffc07424 */ /* 0x000fe200078e00ff */
[----:B------:R-:W-:Y:S01]  /*39a0*/  LOP3.LUT P0, RZ, R36, 0x2, RZ, 0xc0, !PT ;  /* 0x0000000224ff7812 */ /* 0x000fe2000780c0ff */
[----:B-123--:R-:W-:Y:S01]  /*39b0*/  VIADD R6, R44, 0x1 ;  /* 0x000000012c067836 */ /* 0x00efe20000000000 */
[----:B------:R-:W-:Y:S01]  /*39c0*/  LEA R5, R234, UR12, 0x1 ;  /* 0x0000000cea057c11 */ /* 0x000fe2000f8e08ff */
[----:B------:R-:W-:Y:S01]  /*39d0*/  IMAD.U32 R0, RZ, RZ, UR29 ;  /* 0x0000001dff007e24 */ /* 0x000fe2000f8e00ff */
[----:B------:R-:W-:Y:S01]  /*39e0*/  SEL R4, R4, 0xffffffe0, !P0 ;  /* 0xffffffe004047807 */ /* 0x000fe20004000000 */
[----:B------:R-:W-:Y:S01]  /*39f0*/  UIADD3 UR17, UR29, 0x20, UR28 ;  /* 0x000000201d117890 */ /* 0x000fe2000fffe01c */
[----:B------:R-:W-:Y:S01]  /*3a00*/  SEL R192, R192, 0xffffffc0, !P1 ;  /* 0xffffffc0c0c07807 */ /* 0x000fe20004800000 */
[----:B------:R-:W-:Y:S01]  /*3a10*/  IMAD.SHL.U32 R248, R44, 0x4, RZ ;  /* 0x000000042cf87824 */ /* 0x000fe200078e00ff */
[----:B------:R-:W-:-:S02]  /*3a20*/  LEA R180, R234, UR4, 0x1 ;  /* 0x00000004eab47c11 */ /* 0x000fc4000f8e08ff */
[----:B------:R-:W-:Y:S02]  /*3a30*/  CS2R R126, SRZ ;  /* 0x00000000007e7805 */ /* 0x000fe4000001ff00 */
[----:B------:R-:W-:Y:S02]  /*3a40*/  IADD3 R192, R4, R5, R192 ;  /* 0x0000000504c07210 */ /* 0x000fe40007ffe0c0 */
[----:B------:R-:W-:Y:S02]  /*3a50*/  CS2R R124, SRZ ;  /* 0x00000000007c7805 */ /* 0x000fe4000001ff00 */
[----:B------:R-:W-:Y:S02]  /*3a60*/  IADD3 R0, R6, UR18, -R0 ;  /* 0x0000001206007c10 */ /* 0x000fe4000fffe800 */
[----:B------:R-:W-:Y:S02]  /*3a70*/  CS2R R130, SRZ ;  /* 0x0000000000827805 */ /* 0x000fe4000001ff00 */
[----:B------:R-:W-:-:S02]  /*3a80*/  CS2R R128, SRZ ;  /* 0x0000000000807805 */ /* 0x000fc4000001ff00 */
[----:B------:R-:W-:Y:S02]  /*3a90*/  CS2R R122, SRZ ;  /* 0x00000000007a7805 */ /* 0x000fe4000001ff00 */
[----:B------:R-:W-:Y:S01]  /*3aa0*/  CS2R R120, SRZ ;  /* 0x0000000000787805 */ /* 0x000fe2000001ff00 */
[----:B------:R1:W-:Y:S01]  /*3ab0*/  STL [R1], R0 ;  /* 0x0000000001007387 */ /* 0x0003e20000100800 */
[----:B------:R-:W-:Y:S01]  /*3ac0*/  CS2R R118, SRZ ;  /* 0x0000000000767805 */ /* 0x000fe2000001ff00 */
[----:B------:R-:W-:-:S04]  /*3ad0*/  DEPBAR.LE SB0, 0x1 ;  /* 0x000080400000791a */ /* 0x000fc80000000000 */
[----:B------:R-:W-:Y:S01]  /*3ae0*/  BAR.SYNC.DEFER_BLOCKING 0x0 ;  /* 0x0000000000007b1d */ /* 0x000fe20000010000 */
[----:B------:R-:W-:Y:S02]  /*3af0*/  CS2R R116, SRZ ;  /* 0x0000000000747805 */ /* 0x000fe4000001ff00 */
[----:B------:R-:W-:Y:S02]  /*3b00*/  CS2R R110, SRZ ;  /* 0x00000000006e7805 */ /* 0x000fe4000001ff00 */
[----:B------:R-:W-:Y:S02]  /*3b10*/  CS2R R108, SRZ ;  /* 0x00000000006c7805 */ /* 0x000fe4000001ff00 */
        /* <DEDUP_REMOVED lines=19> */
[----:B------:R-:W-:Y:S01]  /*3c50*/  CS2R R16, SRZ ;  /* 0x0000000000107805 */ /* 0x000fe2000001ff00 */
[----:B------:R1:W2:Y:S01]  /*3c60*/  LDSM.16.M88.4 R132, [R180+0x14000] ;  /* 0x01400000b484783b */ /* 0x0002a20000000200 */
[----:B------:R-:W-:-:S02]  /*3c70*/  CS2R R14, SRZ ;  /* 0x00000000000e7805 */ /* 0x000fc4000001ff00 */
[----:B------:R-:W-:Y:S02]  /*3c80*/  CS2R R12, SRZ ;  /* 0x00000000000c7805 */ /* 0x000fe4000001ff00 */
[----:B------:R-:W-:Y:S01]  /*3c90*/  SHF.L.U64.HI R247, R44, 0x2, R247 ;  /* 0x000000022cf77819 */ /* 0x000fe200000102f7 */
[----:B------:R1:W3:Y:S01]  /*3ca0*/  LDSM.16.M88.4 R148, [R180+0x15000] ;  /* 0x01500000b494783b */ /* 0x0002e20000000200 */
[----:B------:R-:W-:Y:S01]  /*3cb0*/  UIADD3 UR17, UR17, -UR18, URZ ;  /* 0x8000001211117290 */ /* 0x000fe2000fffe03f */
[----:B------:R-:W-:Y:S02]  /*3cc0*/  ULDC UR20, c[0x0][0x2dc] ;  /* 0x0000b70000147ab9 */ /* 0x000fe40000000800 */
[----:B------:R1:W1:Y:S01]  /*3cd0*/  LDSM.16.M88.4 R164, [R180+0x16000] ;  /* 0x01600000b4a4783b */ /* 0x0002620000000200 */
[----:B------:R-:W-:-:S03]  /*3ce0*/  ULDC UR16, c[0x0][0x2ec] ;  /* 0x0000bb0000107ab9 */ /* 0x000fc60000000800 */
[----:B------:R1:W1:Y:S04]  /*3cf0*/  LDSM.16.M88.4 R160, [R192+0x1000] ;  /* 0x00100000c0a0783b */ /* 0x0002680000000200 */
[----:B------:R1:W1:Y:S04]  /*3d00*/  LDSM.16.M88.4 R176, [R192+0x2000] ;  /* 0x00200000c0b0783b */ /* 0x0002680000000200 */
[----:B------:R-:W1:Y:S04]  /*3d10*/  LDSM.16.M88.4 R180, [R180+0x17000] ;  /* 0x01700000b4b4783b */ /* 0x000e680000000200 */
[----:B------:R-:W1:Y:S04]  /*3d20*/  LDSM.16.M88.4 R192, [R192+0x3000] ;  /* 0x00300000c0c0783b */ /* 0x000e680000000200 */
[----:B------:R1:W1:Y:S04]  /*3d30*/  LDSM.16.M88.4 R136, [R229] ;  /* 0x00000000e588783b */ /* 0x0002680000000200 */
[----:B------:R1:W1:Y:S04]  /*3d40*/  LDSM.16.M88.4 R140, [R230] ;  /* 0x00000000e68c783b */ /* 0x0002680000000200 */
[----:B------:R1:W1:Y:S04]  /*3d50*/  LDSM.16.M88.4 R144, [R231] ;  /* 0x00000000e790783b */ /* 0x0002680000000200 */
[----:B------:R1:W1:Y:S04]  /*3d60*/  LDSM.16.M88.4 R152, [R229+0x1000] ;  /* 0x00100000e598783b */ /* 0x0002680000000200 */
[----:B------:R1:W1:Y:S04]  /*3d70*/  LDSM.16.M88.4 R156, [R230+0x1000] ;  /* 0x00100000e69c783b */ /* 0x0002680000000200 */
[----:B------:R1:W1:Y:S04]  /*3d80*/  LDSM.16.M88.4 R168, [R229+0x2000] ;  /* 0x00200000e5a8783b */ /* 0x0002680000000200 */
[----:B------:R1:W1:Y:S04]  /*3d90*/  LDSM.16.M88.4 R172, [R230+0x2000] ;  /* 0x00200000e6ac783b */ /* 0x0002680000000200 */
[----:B------:R1:W1:Y:S04]  /*3da0*/  LDSM.16.M88.4 R184, [R229+0x3000] ;  /* 0x00300000e5b8783b */ /* 0x0002680000000200 */
[----:B--23--:R1:W1:Y:S02]  /*3db0*/  LDSM.16.M88.4 R188, [R230+0x3000] ;  /* 0x00300000e6bc783b */ /* 0x00c2640000000200 */
.L_x_32:
[----:B------:R-:W0:Y:S01]  /*3dc0*/  LDGDEPBAR ;  /* 0x00000000000079af */ /* 0x000e220000000000 */
[----:B-1----:R-:W-:Y:S01]  /*3dd0*/  LEA R0, R234, UR4, 0x1 ;  /* 0x00000004ea007c11 */ /* 0x002fe2000f8e08ff */
[----:B------:R-:W-:Y:S01]  /*3de0*/  USHF.L.U32 UR13, UR5, 0x6, URZ ;  /* 0x00000006050d7899 */ /* 0x000fe2000800063f */
[----:B-----5:R-:W-:Y:S01]  /*3df0*/  FSETP.NEU.FTZ.AND P1, PT, R245, -INF , PT ;  /* 0xff800000f500780b */ /* 0x020fe20003f3d000 */
[----:B------:R-:W2:Y:S01]  /*3e00*/  LDL R69, [R1] ;  /* 0x0000000001457983 */ /* 0x000ea20000100800 */
[----:B------:R-:W-:Y:S02]  /*3e10*/  USHF.L.U32 UR12, UR23, 0x5, URZ ;  /* 0x00000005170c7899 */ /* 0x000fe4000800063f */
[----:B------:R-:W-:Y:S01]  /*3e20*/  UISETP.GE.AND UP0, UPT, UR13, UR17, UPT ;  /* 0x000000110d00728c */ /* 0x000fe2000bf06270 */
[----:B------:R-:W3:Y:S01]  /*3e30*/  LDL R68, [R1+0x4] ;  /* 0x0000040001447983 */ /* 0x000ee20000100800 */
[----:B------:R-:W-:Y:S02]  /*3e40*/  UIADD3 UR14, UR12, 0x20, URZ ;  /* 0x000000200c0e7890 */ /* 0x000fe4000fffe03f */
[----:B------:R-:W-:Y:S02]  /*3e50*/  UISETP.GT.AND UP2, UPT, UR5, UR15, UPT ;  /* 0x0000000f0500728c */ /* 0x000fe4000bf44270 */
[----:B------:R-:W-:Y:S06]  /*3e60*/  UISETP.LT.AND UP0, UPT, UR14, UR18, UP0 ;  /* 0x000000120e00728c */ /* 0x000fec0008701270 */
[----:B------:R-:W-:Y:S01]  /*3e70*/  PLOP3.LUT P0, PT, PT, PT, UP0, 0x80, 0x0 ;  /* 0x000000000000781c */ /* 0x000fe20003f0f008 */
[----:B------:R-:W-:Y:S04]  /*3e80*/  DEPBAR.LE SB0, 0x0 ;  /* 0x000080000000791a */ /* 0x000fe80000000000 */
[----:B------:R-:W-:Y:S06]  /*3e90*/  BAR.SYNC.DEFER_BLOCKING 0x0 ;  /* 0x0000000000007b1d */ /* 0x000fec0000010000 */
[----:B------:R-:W-:Y:S04]  /*3ea0*/  LDSM.16.M88.4 R8, [R2] ;  /* 0x000000000208783b */ /* 0x000fe80000000200 */
[----:B------:R-:W1:Y:S04]  /*3eb0*/  LDSM.16.M88.4 R44, [R0+0x10000] ;  /* 0x01000000002c783b */ /* 0x000e680000000200 */
[----:B------:R-:W-:Y:S04]  /*3ec0*/  LDSM.16.M88.4 R48, [R224] ;  /* 0x00000000e030783b */ /* 0x000fe80000000200 */
[----:B------:R-:W4:Y:S04]  /*3ed0*/  LDSM.16.M88.4 R52, [R229+-0x4000] ;  /* 0xffc00000e534783b */ /* 0x000f280000000200 */
[----:B------:R-:W-:Y:S04]  /*3ee0*/  LDSM.16.M88.4 R56, [R228] ;  /* 0x00000000e438783b */ /* 0x000fe80000000200 */
[----:B------:R-:W4:Y:S04]  /*3ef0*/  LDSM.16.M88.4 R60, [R230+-0x4000] ;  /* 0xffc00000e63c783b */ /* 0x000f280000000200 */
[----:B------:R-:W-:Y:S01]  /*3f00*/  LDSM.16.M88.4 R64, [R231+-0x4000] ;  /* 0xffc00000e740783b */ /* 0x000fe20000000200 */
[C---:B-1----:R-:W-:Y:S06]  /*3f10*/  HMMA.16816.F32.BF16 R4, R8.reuse, R44, RZ ;  /* 0x0000002c0804723c */ /* 0x042fec00000418ff */
[----:B------:R-:W-:Y:S01]  /*3f20*/  HMMA.16816.F32.BF16 R8, R8, R46, RZ ;  /* 0x0000002e0808723c */ /* 0x000fe200000418ff */
[----:B------:R-:W1:Y:S11]  /*3f30*/  LDSM.16.M88.4 R44, [R227] ;  /* 0x00000000e32c783b */ /* 0x000e760000000200 */
[----:B------:R-:W-:Y:S06]  /*3f40*/  @!UPT UIADD3 URZ, URZ, URZ, URZ ;  /* 0x0000003f3f3ff290 */ /* 0x000fec000fffe03f */
[C---:B----4-:R-:W-:Y:S06]  /*3f50*/  HMMA.16816.F32.BF16 R4, R48.reuse, R52, R4 ;  /* 0x000000343004723c */ /* 0x050fec0000041804 */
[----:B------:R-:W-:Y:S01]  /*3f60*/  HMMA.16816.F32.BF16 R8, R48, R54, R8 ;  /* 0x000000363008723c */ /* 0x000fe20000041808 */
[----:B------:R-:W-:Y:S04]  /*3f70*/  LDSM.16.M88.4 R48, [R2+0x2000] ;  /* 0x002000000230783b */ /* 0x000fe80000000200 */
[----:B------:R-:W4:Y:S11]  /*3f80*/  LDSM.16.M88.4 R52, [R0+0x11000] ;  /* 0x011000000034783b */ /* 0x000f360000000200 */
[----:B------:R-:W-:Y:S02]  /*3f90*/  @!UPT UIADD3 URZ, URZ, URZ, URZ ;  /* 0x0000003f3f3ff290 */ /* 0x000fe4000fffe03f */
[C---:B------:R-:W-:Y:S06]  /*3fa0*/  HMMA.16816.F32.BF16 R4, R56.reuse, R60, R4 ;  /* 0x0000003c3804723c */ /* 0x040fec0000041804 */
[----:B------:R-:W-:Y:S01]  /*3fb0*/  HMMA.16816.F32.BF16 R8, R56, R62, R8 ;  /* 0x0000003e3808723c */ /* 0x000fe20000041808 */
[----:B------:R-:W-:Y:S04]  /*3fc0*/  LDSM.16.M88.4 R56, [R224+0x2000] ;  /* 0x00200000e038783b */ /* 0x000fe80000000200 */
[----:B------:R-:W4:Y:S11]  /*3fd0*/  LDSM.16.M88.4 R60, [R229+-0x3000] ;  /* 0xffd00000e53c783b */ /* 0x000f360000000200 */
[----:B------:R-:W-:Y:S02]  /*3fe0*/  @!UPT UIADD3 URZ, URZ, URZ, URZ ;  /* 0x0000003f3f3ff290 */ /* 0x000fe4000fffe03f */
[C---:B-1----:R-:W-:Y:S06]  /*3ff0*/  HMMA.16816.F32.BF16 R4, R44.reuse, R64, R4 ;  /* 0x000000402c04723c */ /* 0x042fec0000041804 */
[----:B------:R-:W-:Y:S01]  /*4000*/  HMMA.16816.F32.BF16 R8, R44, R66, R8 ;  /* 0x000000422c08723c */ /* 0x000fe20000041808 */
[----:B------:R-:W-:Y:S04]  /*4010*/  LDSM.16.M88.4 R44, [R228+0x2000] ;  /* 0x00200000e42c783b */ /* 0x000fe80000000200 */
[----:B------:R-:W1:Y:S11]  /*4020*/  LDSM.16.M88.4 R64, [R230+-0x3000] ;  /* 0xffd00000e640783b */ /* 0x000e760000000200 */
[----:B------:R-:W-:Y:S02]  /*4030*/  @!UPT UIADD3 URZ, URZ, URZ, URZ ;  /* 0x0000003f3f3ff290 */ /* 0x000fe4000fffe03f */
[C---:B----4-:R-:W-:Y:S06]  /*4040*/  HMMA.16816.F32.BF16 R4, R48.reuse, R52, R4 ;  /* 0x000000343004723c */ /* 0x050fec0000041804 */
[----:B------:R-:W-:Y:S01]  /*4050*/  HMMA.16816.F32.BF16 R8, R48, R54, R8 ;  /* 0x000000363008723c */ /* 0x000fe20000041808 */
[----:B------:R-:W-:Y:S04]  /*4060*/  LDSM.16.M88.4 R48, [R227+0x2000] ;  /* 0x00200000e330783b */ /* 0x000fe80000000200 */
[----:B------:R-:W4:Y:S11]  /*4070*/  LDSM.16.M88.4 R52, [R231+-0x3000] ;  /* 0xffd00000e734783b */ /* 0x000f360000000200 */
[----:B------:R-:W-:Y:S02]  /*4080*/  @!UPT UIADD3 URZ, URZ, URZ, URZ ;  /* 0x0000003f3f3ff290 */ /* 0x000fe4000fffe03f */
[C---:B------:R-:W-:Y:S06]  /*4090*/  HMMA.16816.F32.BF16 R4, R56.reuse, R60, R4 ;  /* 0x0000003c3804723c */ /* 0x040fec0000041804 */
[----:B------:R-:W-:Y:S01]  /*40a0*/  HMMA.16816.F32.BF16 R8, R56, R62, R8 ;  /* 0x0000003e3808723c */ /* 0x000fe20000041808 */
[----:B------:R-:W-:Y:S04]  /*40b0*/  LDSM.16.M88.4 R56, [R2+0x4000] ;  /* 0x004000000238783b */ /* 0x000fe80000000200 */
[----:B------:R-:W4:Y:S11]  /*40c0*/  LDSM.16.M88.4 R60, [R0+0x12000] ;  /* 0x01200000003c783b */ /* 0x000f360000000200 */
        /* <DEDUP_REMOVED lines=14> */
[----:B------:R-:W2:Y:S11]  /*41b0*/  LDSM.16.M88.4 R60, [R231+-0x2000] ;  /* 0xffe00000e73c783b */ /* 0x000eb60000000200 */
[----:B------:R-:W-:Y:S02]  /*41c0*/  @!UPT UIADD3 URZ, URZ, URZ, URZ ;  /* 0x0000003f3f3ff290 */ /* 0x000fe4000fffe03f */
[C---:B-1----:R-:W-:Y:S06]  /*41d0*/  HMMA.16816.F32.BF16 R4, R44.reuse, R64, R4 ;  /* 0x000000402c04723c */ /* 0x042fec0000041804 */
[----:B------:R-:W-:Y:S01]  /*41e0*/  HMMA.16816.F32.BF16 R8, R44, R66, R8 ;  /* 0x000000422c08723c */ /* 0x000fe20000041808 */
[----:B------:R3:W-:Y:S04]  /*41f0*/  LDSM.16.M88.4 R64, [R0+0x13000] ;  /* 0x013000000040783b */ /* 0x0007e80000000200 */
[----:B------:R-:W1:Y:S11]  /*4200*/  LDSM.16.M88.4 R44, [R2+0x6000] ;  /* 0x00600000022c783b */ /* 0x000e760000000200 */
[----:B------:R-:W-:Y:S02]  /*4210*/  @!UPT UIADD3 URZ, URZ, URZ, URZ ;  /* 0x0000003f3f3ff290 */ /* 0x000fe4000fffe03f */
[C---:B----4-:R-:W-:Y:S06]  /*4220*/  HMMA.16816.F32.BF16 R4, R48.reuse, R52, R4 ;  /* 0x000000343004723c */ /* 0x050fec0000041804 */
[----:B------:R-:W-:Y:S01]  /*4230*/  HMMA.16816.F32.BF16 R8, R48, R54, R8 ;  /* 0x000000363008723c */ /* 0x000fe20000041808 */
[----:B------:R-:W-:Y:S04]  /*4240*/  LDSM.16.M88.4 R48, [R224+0x6000] ;  /* 0x00600000e030783b */ /* 0x000fe80000000200 */
[----:B------:R-:W4:Y:S01]  /*4250*/  LDSM.16.M88.4 R52, [R229+-0x1000] ;  /* 0xfff00000e534783b */ /* 0x000f220000000200 */
[----:B---3--:R-:W-:Y:S02]  /*4260*/  @!P0 VIADD R0, R68, UR12 ;  /* 0x0000000c44008c36 */ /* 0x008fe40008000000 */
[----:B------:R-:W-:Y:S10]  /*4270*/  IMAD.MOV.U32 R68, RZ, RZ, 0x8 ;  /* 0x00000008ff447424 */ /* 0x000ff400078e00ff */
[C---:B--2---:R-:W-:Y:S06]  /*4280*/  HMMA.16816.F32.BF16 R4, R56.reuse, R60, R4 ;  /* 0x0000003c3804723c */ /* 0x044fec0000041804 */
[----:B------:R-:W-:Y:S01]  /*4290*/  HMMA.16816.F32.BF16 R8, R56, R62, R8 ;  /* 0x0000003e3808723c */ /* 0x000fe20000041808 */
[----:B------:R-:W-:Y:S04]  /*42a0*/  LDSM.16.M88.4 R56, [R228+0x6000] ;  /* 0x00600000e438783b */ /* 0x000fe80000000200 */
[----:B------:R-:W2:Y:S11]  /*42b0*/  LDSM.16.M88.4 R60, [R230+-0x1000] ;  /* 0xfff00000e63c783b */ /* 0x000eb60000000200 */
[----:B------:R-:W-:Y:S02]  /*42c0*/  @!UPT UIADD3 URZ, URZ, URZ, URZ ;  /* 0x0000003f3f3ff290 */ /* 0x000fe4000fffe03f */
[C---:B-1----:R-:W-:Y:S06]  /*42d0*/  HMMA.16816.F32.BF16 R4, R44.reuse, R64, R4 ;  /* 0x000000402c04723c */ /* 0x042fec0000041804 */
[----:B------:R-:W-:Y:S01]  /*42e0*/  HMMA.16816.F32.BF16 R8, R44, R66, R8 ;  /* 0x000000422c08723c */ /* 0x000fe20000041808 */
[----:B------:R-:W-:Y:S04]  /*42f0*/  LDSM.16.M88.4 R44, [R227+0x6000] ;  /* 0x00600000e32c783b */ /* 0x000fe80000000200 */
[----:B------:R-:W1:Y:S11]  /*4300*/  LDSM.16.M88.4 R64, [R231+-0x1000] ;  /* 0xfff00000e740783b */ /* 0x000e760000000200 */
[----:B------:R-:W-:Y:S02]  /*4310*/  @!UPT UIADD3 URZ, URZ, URZ, URZ ;  /* 0x0000003f3f3ff290 */ /* 0x000fe4000fffe03f */
[C---:B----4-:R-:W-:Y:S06]  /*4320*/  HMMA.16816.F32.BF16 R4, R48.reuse, R52, R4 ;  /* 0x000000343004723c */ /* 0x050fec0000041804 */
[----:B------:R-:W-:Y:S07]  /*4330*/  HMMA.16816.F32.BF16 R8, R48, R54, R8 ;  /* 0x000000363008723c */ /* 0x000fee0000041808 */
[----:B------:R-:W-:Y:S04]  /*4340*/  @!P0 VIADD R50, R69, UR13 ;  /* 0x0000000d45328c36 */ /* 0x000fe80008000000 */
[----:B------:R-:W-:Y:S01]  /*4350*/  FMUL.FTZ R48, R245, 1.4426950216293334961 ;  /* 0x3fb8aa3bf5307820 */ /* 0x000fe20000410000 */
[----:B------:R-:W-:Y:S01]  /*4360*/  @!P0 VIADD R51, R0, 0x1 ;  /* 0x0000000100338836 */ /* 0x000fe20000000000 */
[----:B------:R-:W-:Y:S03]  /*4370*/  @!P0 VIMNMX R49, R50, UR18, PT ;  /* 0x0000001232318c48 */ /* 0x000fe6000bfe0100 */
[----:B------:R-:W-:Y:S02]  /*4380*/  FSEL R48, R48, RZ, P1 ;  /* 0x000000ff30307208 */ /* 0x000fe40000800000 */
[-C--:B------:R-:W-:Y:S01]  /*4390*/  @!P0 ISETP.GE.AND P2, PT, R0, R49.reuse, PT ;  /* 0x000000310000820c */ /* 0x080fe20003f46270 */
[C---:B--2---:R-:W-:Y:S05]  /*43a0*/  HMMA.16816.F32.BF16 R4, R56.reuse, R60, R4 ;  /* 0x0000003c3804723c */ /* 0x044fea0000041804 */
[-C--:B------:R-:W-:Y:S01]  /*43b0*/  @!P0 ISETP.GE.AND P1, PT, R51, R49.reuse, PT ;  /* 0x000000313300820c */ /* 0x080fe20003f26270 */
[----:B------:R-:W-:Y:S11]  /*43c0*/  HMMA.16816.F32.BF16 R8, R56, R62, R8 ;  /* 0x0000003e3808723c */ /* 0x000ff60000041808 */
[----:B------:R-:W-:Y:S07]  /*43d0*/  @!UPT UIADD3 URZ, URZ, URZ, URZ ;  /* 0x0000003f3f3ff290 */ /* 0x000fee000fffe03f */
[C---:B-1----:R-:W-:Y:S06]  /*43e0*/  HMMA.16816.F32.BF16 R4, R44.reuse, R64, R4 ;  /* 0x000000402c04723c */ /* 0x042fec0000041804 */
[----:B------:R-:W-:Y:S07]  /*43f0*/  HMMA.16816.F32.BF16 R8, R44, R66, R8 ;  /* 0x000000422c08723c */ /* 0x000fee0000041808 */
[----:B------:R-:W-:Y:S01]  /*4400*/  FMUL.FTZ R45, R246, 1.4426950216293334961 ;  /* 0x3fb8aa3bf62d7820 */ /* 0x000fe20000410000 */
[----:B------:R-:W-:Y:S10]  /*4410*/  @!P0 VIADDMNMX R44, R50, R68, UR18, PT ;  /* 0x00000012322c8e46 */ /* 0x000ff4000b800144 */
[----:B------:R-:W-:Y:S02]  /*4420*/  @!P0 FSEL R4, R4, -INF , !P2 ;  /* 0xff80000004048808 */ /* 0x000fe40005000000 */
[----:B------:R-:W-:Y:S02]  /*4430*/  @!P0 FSEL R5, R5, -INF , !P1 ;  /* 0xff80000005058808 */ /* 0x000fe40004800000 */
[----:B------:R-:W-:Y:S01]  /*4440*/  FSETP.NEU.FTZ.AND P1, PT, R246, -INF , PT ;  /* 0xff800000f600780b */ /* 0x000fe20003f3d000 */
[--C-:B------:R-:W-:Y:S01]  /*4450*/  FFMA.FTZ R4, R4, UR16, -R48.reuse ;  /* 0x0000001004047c23 */ /* 0x100fe20008010830 */
[-C--:B------:R-:W-:Y:S01]  /*4460*/  @!P0 ISETP.GE.AND P2, PT, R0, R44.reuse, PT ;  /* 0x0000002c0000820c */ /* 0x080fe20003f46270 */
[----:B------:R-:W-:Y:S02]  /*4470*/  FFMA.FTZ R5, R5, UR16, -R48 ;  /* 0x0000001005057c23 */ /* 0x000fe40008010830 */
[----:B------:R1:W-:Y:S01]  /*4480*/  MUFU.EX2 R60, R4 ;  /* 0x00000004003c7308 */ /* 0x0003e20000000800 */
[----:B------:R-:W-:Y:S09]  /*4490*/  @!P0 FSEL R6, R6, -INF , !P2 ;  /* 0xff80000006068808 */ /* 0x000ff20005000000 */
[----:B------:R2:W3:Y:S01]  /*44a0*/  MUFU.EX2 R58, R5 ;  /* 0x00000005003a7308 */ /* 0x0004e20000000800 */
[----:B-1----:R-:W-:Y:S02]  /*44b0*/  FSEL R4, R45, RZ, P1 ;  /* 0x000000ff2d047208 */ /* 0x002fe40000800000 */
[-C--:B------:R-:W-:Y:S03]  /*44c0*/  @!P0 ISETP.GE.AND P1, PT, R51, R44.reuse, PT ;  /* 0x0000002c3300820c */ /* 0x080fe60003f26270 */
[--C-:B------:R-:W-:Y:S01]  /*44d0*/  FFMA.FTZ R6, R6, UR16, -R4.reuse ;  /* 0x0000001006067c23 */ /* 0x100fe20008010804 */
[----:B------:R-:W-:Y:S01]  /*44e0*/  @!P0 FSEL R7, R7, -INF , !P1 ;  /* 0xff80000007078808 */ /* 0x000fe20004800000 */
[C---:B--2---:R-:W-:Y:S02]  /*44f0*/  @!P0 VIADD R5, R0.reuse, 0x8 ;  /* 0x0000000800058836 */ /* 0x044fe40000000000 */
[----:B------:R3:W-:Y:S01]  /*4500*/  MUFU.EX2 R61, R6 ;  /* 0x00000006003d7308 */ /* 0x0007e20000000800 */
[----:B------:R-:W-:Y:S02]  /*4510*/  @!P0 VIADD R0, R0, 0x9 ;  /* 0x0000000900008836 */ /* 0x000fe40000000000 */
[----:B------:R-:W-:Y:S01]  /*4520*/  FFMA.FTZ R7, R7, UR16, -R4 ;  /* 0x0000001007077c23 */ /* 0x000fe20008010804 */
[CC--:B------:R-:W-:Y:S02]  /*4530*/  @!P0 ISETP.GE.AND P1, PT, R5.reuse, R49.reuse, PT ;  /* 0x000000310500820c */ /* 0x0c0fe40003f26270 */
[-C--:B------:R-:W-:Y:S02]  /*4540*/  @!P0 ISETP.GE.AND P2, PT, R5, R44.reuse, PT ;  /* 0x0000002c0500820c */ /* 0x080fe40003f46270 */
[----:B------:R-:W-:Y:S02]  /*4550*/  @!P0 FSEL R8, R8, -INF , !P1 ;  /* 0xff80000008088808 */ /* 0x000fe40004800000 */
[----:B------:R-:W1:Y:S01]  /*4560*/  MUFU.EX2 R59, R7 ;  /* 0x00000007003b7308 */ /* 0x000e620000000800 */
[----:B------:R-:W-:Y:S02]  /*4570*/  @!P0 ISETP.GE.AND P1, PT, R0, R49, PT ;  /* 0x000000310000820c */ /* 0x000fe40003f26270 */
[----:B------:R-:W-:Y:S01]  /*4580*/  @!P0 FSEL R10, R10, -INF , !P2 ;  /* 0xff8000000a0a8808 */ /* 0x000fe20005000000 */
[----:B------:R-:W-:Y:S01]  /*4590*/  FFMA.FTZ R8, R8, UR16, -R48 ;  /* 0x0000001008087c23 */ /* 0x000fe20008010830 */
[----:B------:R-:W-:Y:S02]  /*45a0*/  @!P0 FSEL R9, R9, -INF , !P1 ;  /* 0xff80000009098808 */ /* 0x000fe40004800000 */
[----:B------:R-:W-:Y:S01]  /*45b0*/  @!P0 ISETP.GE.AND P1, PT, R0, R44, PT ;  /* 0x0000002c0000820c */ /* 0x000fe20003f26270 */
[----:B------:R-:W-:Y:S02]  /*45c0*/  FFMA.FTZ R10, R10, UR16, -R4 ;  /* 0x000000100a0a7c23 */ /* 0x000fe40008010804 */
[----:B------:R-:W-:Y:S01]  /*45d0*/  MUFU.EX2 R56, R8 ;  /* 0x0000000800387308 */ /* 0x000fe20000000800 */
[----:B------:R-:W-:Y:S01]  /*45e0*/  FFMA.FTZ R48, R9, UR16, -R48 ;  /* 0x0000001009307c23 */ /* 0x000fe20008010830 */
[----:B------:R-:W-:Y:S02]  /*45f0*/  @!P0 FSEL R11, R11, -INF , !P1 ;  /* 0xff8000000b0b8808 */ /* 0x000fe40004800000 */
[----:B---3--:R-:W-:Y:S02]  /*4600*/  F2FP.BF16.F32.PACK_AB R6, R58, R60 ;  /* 0x0000003c3a06723e */ /* 0x008fe400000010ff */
[----:B------:R-:W-:Y:S01]  /*4610*/  IADD3 R52, P0, R248, UR11, RZ ;  /* 0x0000000bf8347c10 */ /* 0x000fe2000ff1e0ff */
[----:B------:R-:W-:Y:S03]  /*4620*/  FFMA.FTZ R4, R11, UR16, -R4 ;  /* 0x000000100b047c23 */ /* 0x000fe60008010804 */
[----:B------:R-:W2:Y:S01]  /*4630*/  MUFU.EX2 R57, R48 ;  /* 0x0000003000397308 */ /* 0x000ea20000000800 */
[----:B-1----:R-:W-:Y:S01]  /*4640*/  F2FP.BF16.F32.PACK_AB R5, R59, R61 ;  /* 0x0000003d3b05723e */ /* 0x002fe200000010ff */
[----:B------:R-:W-:Y:S01]  /*4650*/  STS [R249+0x15000], R6 ;  /* 0x01500006f9007388 */ /* 0x000fe20000000800 */
[----:B------:R-:W-:Y:S02]  /*4660*/  IADD3.X R53, R247, UR10, RZ, P0, !PT ;  /* 0x0000000af7357c10 */ /* 0x000fe400087fe4ff */
[----:B------:R-:W-:Y:S01]  /*4670*/  PLOP3.LUT P2, PT, PT, PT, UP2, 0x80, 0x0 ;  /* 0x000000000000781c */ /* 0x000fe20003f4f028 */
[----:B------:R-:W-:Y:S04]  /*4680*/  STS [R252+0x15000], R5 ;  /* 0x01500005fc007388 */ /* 0x000fe80000000800 */
[----:B------:R2:W-:Y:S01]  /*4690*/  MUFU.EX2 R54, R4 ;  /* 0x0000000400367308 */ /* 0x0005e20000000800 */
[----:B------:R-:W-:Y:S09]  /*46a0*/  P2R R240, PR, RZ, 0x4 ;  /* 0x00000004fff07803 */ /* 0x000ff20000000000 */
[----:B------:R-:W1:Y:S01]  /*46b0*/  MUFU.EX2 R55, R10 ;  /* 0x0000000a00377308 */ /* 0x000e620000000800 */
[----:B--2---:R-:W-:Y:S05]  /*46c0*/  F2FP.BF16.F32.PACK_AB R4, R57, R56 ;  /* 0x000000383904723e */ /* 0x004fea00000010ff */
[----:B------:R-:W-:Y:S01]  /*46d0*/  STS [R250+0x15000], R4 ;  /* 0x01500004fa007388 */ /* 0x000fe20000000800 */
[----:B-1----:R-:W-:Y:S05]  /*46e0*/  F2FP.BF16.F32.PACK_AB R0, R54, R55 ;  /* 0x000000373600723e */ /* 0x002fea00000010ff */
[----:B------:R1:W-:Y:S04]  /*46f0*/  STS [R251+0x15000], R0 ;  /* 0x01500000fb007388 */ /* 0x0003e80000000800 */
[----:B------:R-:W2:Y:S04]  /*4700*/  LDSM.16.M88.4 R8, [R2+0x8000] ;  /* 0x008000000208783b */ /* 0x000ea80000000200 */
[----:B------:R-:W3:Y:S04]  /*4710*/  LDSM.16.M88.4 R44, [R224+0x8000] ;  /* 0x00800000e02c783b */ /* 0x000ee80000000200 */
[----:B------:R-:W4:Y:S04]  /*4720*/  LDSM.16.M88.4 R48, [R228+0x8000] ;  /* 0x00800000e430783b */ /* 0x000f280000000200 */
[----:B-1----:R-:W4:Y:S01]  /*4730*/  LDG.E R0, desc[UR6][R52.64] ;  /* 0x0000000634007981 */ /* 0x002f22000c1e1900 */
[C---:B--2---:R-:W-:Y:S06]  /*4740*/  HMMA.16816.F32.BF16 R4, R8.reuse, R132, RZ ;  /* 0x000000840804723c */ /* 0x044fec00000418ff */
[----:B------:R-:W-:Y:S01]  /*4750*/  HMMA.16816.F32.BF16 R8, R8, R134, RZ ;  /* 0x000000860808723c */ /* 0x000fe200000418ff */
[----:B------:R-:W2:Y:S11]  /*4760*/  LDG.E R52, desc[UR6][R52.64+0x20] ;  /* 0x0000200634347981 */ /* 0x000eb6000c1e1900 */
[----:B------:R-:W-:Y:S06]  /*4770*/  @!UPT UIADD3 URZ, URZ, URZ, URZ ;  /* 0x0000003f3f3ff290 */ /* 0x000fec000fffe03f */
[C---:B---3--:R-:W-:Y:S06]  /*4780*/  HMMA.16816.F32.BF16 R4, R44.reuse, R136, R4 ;  /* 0x000000882c04723c */ /* 0x048fec0000041804 */
[----:B------:R-:W-:Y:S01]  /*4790*/  HMMA.16816.F32.BF16 R8, R44, R138, R8 ;  /* 0x0000008a2c08723c */ /* 0x000fe20000041808 */
[----:B------:R-:W1:Y:S11]  /*47a0*/  LDSM.16.M88.4 R44, [R227+0x8000] ;  /* 0x00800000e32c783b */ /* 0x000e760000000200 */
[----:B------:R-:W-:Y:S06]  /*47b0*/  @!UPT UIADD3 URZ, URZ, URZ, URZ ;  /* 0x0000003f3f3ff290 */ /* 0x000fec000fffe03f */
[C---:B----4-:R-:W-:Y:S06]  /*47c0*/  HMMA.16816.F32.BF16 R4, R48.reuse, R140, R4 ;  /* 0x0000008c3004723c */ /* 0x050fec0000041804 */
[----:B------:R-:W-:Y:S01]  /*47d0*/  HMMA.16816.F32.BF16 R8, R48, R142, R8 ;  /* 0x0000008e3008723c */ /* 0x000fe20000041808 */
[----:B------:R-:W3:Y:S11]  /*47e0*/  LDSM.16.M88.4 R48, [R2+0xa000] ;  /* 0x00a000000230783b */ /* 0x000ef60000000200 */
[----:B------:R-:W-:Y:S06]  /*47f0*/  @!UPT UIADD3 URZ, URZ, URZ, URZ ;  /* 0x0000003f3f3ff290 */ /* 0x000fec000fffe03f */
[C---:B-1----:R-:W-:Y:S06]  /*4800*/  HMMA.16816.F32.BF16 R4, R44.reuse, R144, R4 ;  /* 0x000000902c04723c */ /* 0x042fec0000041804 */
[----:B------:R-:W-:Y:S01]  /*4810*/  HMMA.16816.F32.BF16 R8, R44, R146, R8 ;  /* 0x000000922c08723c */ /* 0x000fe20000041808 */
[----:B------:R-:W1:Y:S11]  /*4820*/  LDSM.16.M88.4 R44, [R224+0xa000] ;  /* 0x00a00000e02c783b */ /* 0x000e760000000200 */
[----:B------:R-:W-:Y:S06]  /*4830*/  @!UPT UIADD3 URZ, URZ, URZ, URZ ;  /* 0x0000003f3f3ff290 */ /* 0x000fec000fffe03f */
[C---:B---3--:R-:W-:Y:S06]  /*4840*/  HMMA.16816.F32.BF16 R4, R48.reuse, R148, R4 ;  /* 0x000000943004723c */ /* 0x048fec0000041804 */
        /* <DEDUP_REMOVED lines=40> */
[----:B------:R-:W-:Y:S11]  /*4ad0*/  HMMA.16816.F32.BF16 R8, R48, R190, R8 ;  /* 0x000000be3008723c */ /* 0x000ff60000041808 */
[----:B------:R-:W-:Y:S07]  /*4ae0*/  @!UPT UIADD3 URZ, URZ, URZ, URZ ;  /* 0x0000003f3f3ff290 */ /* 0x000fee000fffe03f */
[C---:B-1----:R-:W-:Y:S06]  /*4af0*/  HMMA.16816.F32.BF16 R4, R44.reuse, R192, R4 ;  /* 0x000000c02c04723c */ /* 0x042fec0000041804 */
[----:B------:R-:W-:Y:S11]  /*4b00*/  HMMA.16816.F32.BF16 R8, R44, R194, R8 ;  /* 0x000000c22c08723c */ /* 0x000ff60000041808 */
[----:B------:R-:W-:Y:S07]  /*4b10*/  @!UPT UIADD3 URZ, URZ, URZ, URZ ;  /* 0x0000003f3f3ff290 */ /* 0x000fee000fffe03f */
[C---:B------:R-:W-:Y:S01]  /*4b20*/  FADD.FTZ R44, -R0.reuse, R4 ;  /* 0x00000004002c7221 */ /* 0x040fe20000010100 */
[----:B------:R-:W-:Y:S01]  /*4b30*/  FADD.FTZ R4, -R0, R5 ;  /* 0x0000000500047221 */ /* 0x000fe20000010100 */
[----:B--2---:R-:W-:Y:S03]  /*4b40*/  FADD.FTZ R5, -R52, R6 ;  /* 0x0000000634057221 */ /* 0x004fe60000010100 */
[----:B------:R-:W-:Y:S01]  /*4b50*/  FMUL.FTZ R4, R58, R4 ;  /* 0x000000043a047220 */ /* 0x000fe20000410000 */
[C---:B------:R-:W-:Y:S01]  /*4b60*/  FADD.FTZ R45, -R0.reuse, R9 ;  /* 0x00000009002d7221 */ /* 0x040fe20000010100 */
[----:B------:R-:W-:Y:S01]  /*4b70*/  FADD.FTZ R8, -R0, R8 ;  /* 0x0000000800087221 */ /* 0x000fe20000010100 */
[----:B------:R-:W-:Y:S01]  /*4b80*/  FMUL.FTZ R9, R60, R44 ;  /* 0x0000002c3c097220 */ /* 0x000fe20000410000 */
[----:B------:R-:W-:Y:S01]  /*4b90*/  FADD.FTZ R0, -R52, R7 ;  /* 0x0000000734007221 */ /* 0x000fe20000010100 */
[----:B------:R-:W-:Y:S01]  /*4ba0*/  FMUL.FTZ R5, R61, R5 ;  /* 0x000000053d057220 */ /* 0x000fe20000410000 */
[----:B------:R-:W-:Y:S01]  /*4bb0*/  FMUL.FTZ R44, R56, R8 ;  /* 0x00000008382c7220 */ /* 0x000fe20000410000 */
[----:B------:R-:W-:Y:S01]  /*4bc0*/  FADD.FTZ R8, -R52, R10 ;  /* 0x0000000a34087221 */ /* 0x000fe20000010100 */
[----:B------:R-:W-:Y:S01]  /*4bd0*/  FMUL.FTZ R0, R59, R0 ;  /* 0x000000003b007220 */ /* 0x000fe20000410000 */
[----:B------:R-:W-:Y:S01]  /*4be0*/  F2FP.BF16.F32.PACK_AB R4, R4, R9 ;  /* 0x000000090404723e */ /* 0x000fe200000010ff */
[----:B------:R-:W-:Y:S01]  /*4bf0*/  FADD.FTZ R7, -R52, R11 ;  /* 0x0000000b34077221 */ /* 0x000fe20000010100 */
[----:B------:R-:W-:Y:S01]  /*4c00*/  FMUL.FTZ R6, R57, R45 ;  /* 0x0000002d39067220 */ /* 0x000fe20000410000 */
[----:B------:R-:W-:Y:S01]  /*4c10*/  FMUL.FTZ R8, R55, R8 ;  /* 0x0000000837087220 */ /* 0x000fe20000410000 */
[----:B------:R-:W-:Y:S01]  /*4c20*/  F2FP.BF16.F32.PACK_AB R0, R0, R5 ;  /* 0x000000050000723e */ /* 0x000fe200000010ff */
[----:B------:R-:W-:Y:S01]  /*4c30*/  STS [R249+0x14000], R4 ;  /* 0x01400004f9007388 */ /* 0x000fe20000000800 */
[----:B------:R-:W-:Y:S01]  /*4c40*/  FMUL.FTZ R7, R54, R7 ;  /* 0x0000000736077220 */ /* 0x000fe20000410000 */
[----:B------:R-:W-:Y:S02]  /*4c50*/  F2FP.BF16.F32.PACK_AB R6, R6, R44 ;  /* 0x0000002c0606723e */ /* 0x000fe400000010ff */
[----:B------:R1:W-:Y:S02]  /*4c60*/  STS [R252+0x14000], R0 ;  /* 0x01400000fc007388 */ /* 0x0003e40000000800 */
[----:B------:R-:W-:Y:S02]  /*4c70*/  F2FP.BF16.F32.PACK_AB R5, R7, R8 ;  /* 0x000000080705723e */ /* 0x000fe400000010ff */
[----:B------:R-:W-:Y:S04]  /*4c80*/  STS [R250+0x14000], R6 ;  /* 0x01400006fa007388 */ /* 0x000fe80000000800 */
[----:B------:R-:W-:Y:S01]  /*4c90*/  STS [R251+0x14000], R5 ;  /* 0x01400005fb007388 */ /* 0x000fe20000000800 */
[----:B------:R-:W-:Y:S01]  /*4ca0*/  BAR.SYNC.DEFER_BLOCKING 0x0 ;  /* 0x0000000000007b1d */ /* 0x000fe20000010000 */
[----:B-1----:R-:W-:Y:S05]  /*4cb0*/  LEA R0, R233, UR4, 0x1 ;  /* 0x00000004e9007c11 */ /* 0x002fea000f8e08ff */
[----:B------:R-:W-:Y:S04]  /*4cc0*/  LDSM.16.MT88.4 R4, [R3+0x15000] ;  /* 0x015000000304783b */ /* 0x000fe80000004200 */
[----:B------:R-:W1:Y:S04]  /*4cd0*/  LDSM.16.MT88.4 R8, [R0+0x8000] ;  /* 0x008000000008783b */ /* 0x000e680000004200 */
[----:B------:R-:W2:Y:S04]  /*4ce0*/  LDSM.16.MT88.4 R44, [R225+0x15000] ;  /* 0x01500000e12c783b */ /* 0x000ea80000004200 */
[----:B------:R-:W3:Y:S04]  /*4cf0*/  LDSM.16.MT88.4 R48, [R0+0xc000] ;  /* 0x00c000000030783b */ /* 0x000ee80000004200 */
[----:B------:R-:W-:Y:S04]  /*4d00*/  LDSM.16.MT88.4 R52, [R3+0x15400] ;  /* 0x015400000334783b */ /* 0x000fe80000004200 */
[----:B------:R-:W4:Y:S04]  /*4d10*/  LDSM.16.MT88.4 R56, [R0+0x8800] ;  /* 0x008800000038783b */ /* 0x000f280000004200 */
[----:B------:R-:W4:Y:S04]  /*4d20*/  LDSM.16.MT88.4 R60, [R225+0x15400] ;  /* 0x01540000e13c783b */ /* 0x000f280000004200 */
[----:B------:R-:W4:Y:S04]  /*4d30*/  LDSM.16.MT88.4 R64, [R0+0xc800] ;  /* 0x00c800000040783b */ /* 0x000f280000004200 */
[----:B------:R-:W-:Y:S04]  /*4d40*/  LDSM.16.MT88.4 R68, [R0+0x9000] ;  /* 0x009000000044783b */ /* 0x000fe80000004200 */
[----:B------:R-:W-:Y:S01]  /*4d50*/  LDSM.16.MT88.4 R72, [R225+0x15800] ;  /* 0x01580000e148783b */ /* 0x000fe20000004200 */
[-C--:B-1----:R-:W-:Y:S06]  /*4d60*/  HMMA.16816.F32.BF16 R12, R4, R8.reuse, R12 ;  /* 0x00000008040c723c */ /* 0x082fec000004180c */
[C---:B--2---:R-:W-:Y:S06]  /*4d70*/  HMMA.16816.F32.BF16 R16, R44.reuse, R8, R16 ;  /* 0x000000082c10723c */ /* 0x044fec0000041810 */
[-C--:B------:R-:W-:Y:S06]  /*4d80*/  HMMA.16816.F32.BF16 R20, R44, R10.reuse, R20 ;  /* 0x0000000a2c14723c */ /* 0x080fec0000041814 */
[C---:B------:R-:W-:Y:S01]  /*4d90*/  HMMA.16816.F32.BF16 R24, R4.reuse, R10, R24 ;  /* 0x0000000a0418723c */ /* 0x040fe20000041818 */
[----:B------:R-:W1:Y:S05]  /*4da0*/  LDSM.16.MT88.4 R8, [R3+0x15800] ;  /* 0x015800000308783b */ /* 0x000e6a0000004200 */
[-C--:B---3--:R-:W-:Y:S06]  /*4db0*/  HMMA.16816.F32.BF16 R28, R4, R48.reuse, R28 ;  /* 0x00000030041c723c */ /* 0x088fec000004181c */
[C---:B------:R-:W-:Y:S06]  /*4dc0*/  HMMA.16816.F32.BF16 R32, R44.reuse, R48, R32 ;  /* 0x000000302c20723c */ /* 0x040fec0000041820 */
[-C--:B------:R-:W-:Y:S01]  /*4dd0*/  HMMA.16816.F32.BF16 R36, R44, R50.reuse, R36 ;  /* 0x000000322c24723c */ /* 0x080fe20000041824 */
[----:B------:R-:W2:Y:S05]  /*4de0*/  LDSM.16.MT88.4 R44, [R0+0xd000] ;  /* 0x00d00000002c783b */ /* 0x000eaa0000004200 */
[----:B------:R-:W-:Y:S01]  /*4df0*/  HMMA.16816.F32.BF16 R40, R4, R50, R40 ;  /* 0x000000320428723c */ /* 0x000fe20000041828 */
[----:B------:R-:W-:Y:S04]  /*4e00*/  LDSM.16.MT88.4 R4, [R3+0x15c00] ;  /* 0x015c00000304783b */ /* 0x000fe80000004200 */
[----:B------:R-:W3:Y:S01]  /*4e10*/  LDSM.16.MT88.4 R48, [R0+0x9800] ;  /* 0x009800000030783b */ /* 0x000ee20000004200 */
[-C--:B----4-:R-:W-:Y:S06]  /*4e20*/  HMMA.16816.F32.BF16 R12, R52, R56.reuse, R12 ;  /* 0x00000038340c723c */ /* 0x090fec000004180c */
[C---:B------:R-:W-:Y:S06]  /*4e30*/  HMMA.16816.F32.BF16 R16, R60.reuse, R56, R16 ;  /* 0x000000383c10723c */ /* 0x040fec0000041810 */
[-C--:B------:R-:W-:Y:S06]  /*4e40*/  HMMA.16816.F32.BF16 R20, R60, R58.reuse, R20 ;  /* 0x0000003a3c14723c */ /* 0x080fec0000041814 */
[C---:B------:R-:W-:Y:S01]  /*4e50*/  HMMA.16816.F32.BF16 R24, R52.reuse, R58, R24 ;  /* 0x0000003a3418723c */ /* 0x040fe20000041818 */
[----:B------:R-:W4:Y:S05]  /*4e60*/  LDSM.16.MT88.4 R56, [R225+0x15c00] ;  /* 0x015c0000e138783b */ /* 0x000f2a0000004200 */
[-C--:B------:R-:W-:Y:S06]  /*4e70*/  HMMA.16816.F32.BF16 R28, R52, R64.reuse, R28 ;  /* 0x00000040341c723c */ /* 0x080fec000004181c */
[C---:B------:R-:W-:Y:S06]  /*4e80*/  HMMA.16816.F32.BF16 R32, R60.reuse, R64, R32 ;  /* 0x000000403c20723c */ /* 0x040fec0000041820 */
[-C--:B------:R-:W-:Y:S01]  /*4e90*/  HMMA.16816.F32.BF16 R36, R60, R66.reuse, R36 ;  /* 0x000000423c24723c */ /* 0x080fe20000041824 */
[----:B------:R-:W4:Y:S01]  /*4ea0*/  LDSM.16.MT88.4 R60, [R0+0xd800] ;  /* 0x00d80000003c783b */ /* 0x000f220000004200 */
[----:B------:R-:W-:Y:S04]  /*4eb0*/  BAR.SYNC.DEFER_BLOCKING 0x0 ;  /* 0x0000000000007b1d */ /* 0x000fe80000010000 */
[----:B------:R-:W-:Y:S06]  /*4ec0*/  HMMA.16816.F32.BF16 R40, R52, R66, R40 ;  /* 0x000000423428723c */ /* 0x000fec0000041828 */
[-C--:B-1----:R-:W-:Y:S06]  /*4ed0*/  HMMA.16816.F32.BF16 R12, R8, R68.reuse, R12 ;  /* 0x00000044080c723c */ /* 0x082fec000004180c */
[C---:B------:R-:W-:Y:S06]  /*4ee0*/  HMMA.16816.F32.BF16 R16, R72.reuse, R68, R16 ;  /* 0x000000444810723c */ /* 0x040fec0000041810 */
[-C--:B------:R-:W-:Y:S06]  /*4ef0*/  HMMA.16816.F32.BF16 R20, R72, R70.reuse, R20 ;  /* 0x000000464814723c */ /* 0x080fec0000041814 */
[C---:B------:R-:W-:Y:S06]  /*4f00*/  HMMA.16816.F32.BF16 R24, R8.reuse, R70, R24 ;  /* 0x000000460818723c */ /* 0x040fec0000041818 */
[-C--:B--2---:R-:W-:Y:S06]  /*4f10*/  HMMA.16816.F32.BF16 R28, R8, R44.reuse, R28 ;  /* 0x0000002c081c723c */ /* 0x084fec000004181c */
[C---:B------:R-:W-:Y:S06]  /*4f20*/  HMMA.16816.F32.BF16 R32, R72.reuse, R44, R32 ;  /* 0x0000002c4820723c */ /* 0x040fec0000041820 */
[-C--:B------:R-:W-:Y:S06]  /*4f30*/  HMMA.16816.F32.BF16 R36, R72, R46.reuse, R36 ;  /* 0x0000002e4824723c */ /* 0x080fec0000041824 */
[----:B------:R-:W-:Y:S06]  /*4f40*/  HMMA.16816.F32.BF16 R40, R8, R46, R40 ;  /* 0x0000002e0828723c */ /* 0x000fec0000041828 */
[-C--:B---3--:R-:W-:Y:S06]  /*4f50*/  HMMA.16816.F32.BF16 R12, R4, R48.reuse, R12 ;  /* 0x00000030040c723c */ /* 0x088fec000004180c */
[C---:B----4-:R-:W-:Y:S06]  /*4f60*/  HMMA.16816.F32.BF16 R16, R56.reuse, R48, R16 ;  /* 0x000000303810723c */ /* 0x050fec0000041810 */
[-C--:B------:R-:W-:Y:S06]  /*4f70*/  HMMA.16816.F32.BF16 R20, R56, R50.reuse, R20 ;  /* 0x000000323814723c */ /* 0x080fec0000041814 */
[C---:B------:R-:W-:Y:S06]  /*4f80*/  HMMA.16816.F32.BF16 R24, R4.reuse, R50, R24 ;  /* 0x000000320418723c */ /* 0x040fec0000041818 */
[-C--:B------:R-:W-:Y:S06]  /*4f90*/  HMMA.16816.F32.BF16 R28, R4, R60.reuse, R28 ;  /* 0x0000003c041c723c */ /* 0x080fec000004181c */
[C---:B------:R-:W-:Y:S06]  /*4fa0*/  HMMA.16816.F32.BF16 R32, R56.reuse, R60, R32 ;  /* 0x0000003c3820723c */ /* 0x040fec0000041820 */
[-C--:B------:R-:W-:Y:S06]  /*4fb0*/  HMMA.16816.F32.BF16 R36, R56, R62.reuse, R36 ;  /* 0x0000003e3824723c */ /* 0x080fec0000041824 */
[----:B------:R-:W-:Y:S01]  /*4fc0*/  HMMA.16816.F32.BF16 R40, R4, R62, R40 ;  /* 0x0000003e0428723c */ /* 0x000fe20000041828 */
[----:B------:R-:W-:Y:S11]  /*4fd0*/  @!UPT UIADD3 URZ, URZ, URZ, URZ ;  /* 0x0000003f3f3ff290 */ /* 0x000ff6000fffe03f */
[----:B------:R-:W-:Y:S01]  /*4fe0*/  @!UPT UIADD3 URZ, URZ, URZ, URZ ;  /* 0x0000003f3f3ff290 */ /* 0x000fe2000fffe03f */
[----:B------:R-:W-:Y:S11]  /*4ff0*/  @!P2 BRA `(.L_x_30) ;  /* 0x0000000000f4a947 */ /* 0x000ff60003800000 */
[----:B------:R1:W-:Y:S01]  /*5000*/  @P3 STS.128 [R237+0x8000], RZ ;  /* 0x008000ffed003388 */ /* 0x0003e20000000c00 */
[----:B------:R-:W2:Y:S01]  /*5010*/  LDC R7, c[0x0][0x420] ;  /* 0x00010800ff077b82 */ /* 0x000ea20000000800 */
[----:B------:R-:W-:Y:S02]  /*5020*/  IMAD.MOV.U32 R4, RZ, RZ, R242 ;  /* 0x000000ffff047224 */ /* 0x000fe400078e00f2 */
[----:B------:R-:W-:Y:S05]  /*5030*/  IMAD.MOV.U32 R5, RZ, RZ, R244 ;  /* 0x000000ffff057224 */ /* 0x000fea00078e00f4 */
[----:B------:R-:W3:Y:S01]  /*5040*/  LDC R8, c[0x0][0x424] ;  /* 0x00010900ff087b82 */ /* 0x000ee20000000800 */
[C---:B--2---:R-:W-:Y:S05]  /*5050*/  IMAD.U32 R0, R7.reuse, -0x40, RZ ;  /* 0xffffffc007007824 */ /* 0x044fea00078e00ff */
[C---:B------:R-:W-:Y:S02]  /*5060*/  LEA R4, P0, R0.reuse, R4, 0x1 ;  /* 0x0000000400047211 */ /* 0x040fe400078008ff */
[----:B------:R-:W-:Y:S02]  /*5070*/  SHF.R.S32.HI R6, RZ, 0x1f, R0 ;  /* 0x0000001fff067819 */ /* 0x000fe40000011400 */
[----:B------:R-:W-:Y:S02]  /*5080*/  LEA.HI.X.SX32 R5, R0, R5, 0x1, P0 ;  /* 0x0000000500057211 */ /* 0x000fe400000f0eff */
[C---:B------:R-:W-:Y:S02]  /*5090*/  @!P3 LEA R46, P1, R7.reuse, R4, 0x6 ;  /* 0x00000004072eb211 */ /* 0x040fe400078230ff */
[C---:B------:R-:W-:Y:S01]  /*50a0*/  LEA R0, P0, R7.reuse, R0, 0x5 ;  /* 0x0000000007007211 */ /* 0x040fe200078028ff */
[----:B------:R-:W-:Y:S01]  /*50b0*/  @!PT LDS RZ, [RZ] ;  /* 0x00000000fffff984 */ /* 0x000fe20000000800 */
[----:B------:R-:W-:Y:S01]  /*50c0*/  @!PT LDS RZ, [RZ] ;  /* 0x00000000fffff984 */ /* 0x000fe20000000800 */
[----:B------:R-:W-:Y:S01]  /*50d0*/  @!PT LDS RZ, [RZ] ;  /* 0x00000000fffff984 */ /* 0x000fe20000000800 */
[----:B------:R1:W-:Y:S01]  /*50e0*/  @!P3 LDGSTS.E.BYPASS.LTC128B.128 [R237+0x8000], desc[UR6][R4.64] ;  /* 0x0800000004edbfae */ /* 0x0003e2000b901d46 */
[C-C-:B---3--:R-:W-:Y:S02]  /*50f0*/  @!P3 LEA.HI.X R47, R7.reuse, R5, R8.reuse, 0x6, P1 ;  /* 0x00000005072fb211 */ /* 0x148fe400008f3408 */
[C---:B------:R-:W-:Y:S01]  /*5100*/  @!P4 LEA R10, P1, R0.reuse, R242, 0x1 ;  /* 0x000000f2000ac211 */ /* 0x040fe200078208ff */
[----:B------:R1:W-:Y:S01]  /*5110*/  @P5 STS.128 [R237+0xa000], RZ ;  /* 0x00a000ffed005388 */ /* 0x0003e20000000c00 */
[----:B------:R-:W-:Y:S02]  /*5120*/  LEA.HI.X R6, R7, R6, R8, 0x5, P0 ;  /* 0x0000000607067211 */ /* 0x000fe400000f2c08 */
[C---:B------:R-:W-:Y:S01]  /*5130*/  @!P5 LEA R44, P0, R0.reuse, R242, 0x1 ;  /* 0x000000f2002cd211 */ /* 0x040fe200078008ff */
[----:B------:R-:W-:Y:S01]  /*5140*/  @!PT LDS RZ, [RZ] ;  /* 0x00000000fffff984 */ /* 0x000fe20000000800 */
[----:B------:R-:W-:Y:S01]  /*5150*/  @!PT LDS RZ, [RZ] ;  /* 0x00000000fffff984 */ /* 0x000fe20000000800 */
[----:B------:R-:W-:Y:S01]  /*5160*/  @!PT LDS RZ, [RZ] ;  /* 0x00000000fffff984 */ /* 0x000fe20000000800 */
[----:B------:R1:W-:Y:S01]  /*5170*/  @!P5 LDGSTS.E.BYPASS.LTC128B.128 [R237+0xa000], desc[UR6][R4.64+0x80] ;  /* 0x0a00008004eddfae */ /* 0x0003e2000b901d46 */
[CCC-:B------:R-:W-:Y:S02]  /*5180*/  @!P4 LEA.HI.X R11, R0.reuse, R244.reuse, R6.reuse, 0x1, P1 ;  /* 0x000000f4000bc211 */ /* 0x1c0fe400008f0c06 */
[C---:B------:R-:W-:Y:S01]  /*5190*/  @!P5 LEA.HI.X R45, R0.reuse, R244, R6, 0x1, P0 ;  /* 0x000000f4002dd211 */ /* 0x040fe200000f0c06 */
[----:B------:R1:W-:Y:S01]  /*51a0*/  @P4 STS.128 [R237+0xc000], RZ ;  /* 0x00c000ffed004388 */ /* 0x0003e20000000c00 */
[C---:B------:R-:W-:Y:S01]  /*51b0*/  @!P6 LEA R8, P0, R0.reuse, R242, 0x1 ;  /* 0x000000f20008e211 */ /* 0x040fe200078008ff */
[----:B------:R-:W-:Y:S02]  /*51c0*/  IMAD.MOV.U32 R242, RZ, RZ, R4 ;  /* 0x000000fffff27224 */ /* 0x000fe400078e0004 */
[----:B------:R-:W-:Y:S01]  /*51d0*/  @!PT LDS RZ, [RZ] ;  /* 0x00000000fffff984 */ /* 0x000fe20000000800 */
[----:B------:R-:W-:Y:S01]  /*51e0*/  @!PT LDS RZ, [RZ] ;  /* 0x00000000fffff984 */ /* 0x000fe20000000800 */
[----:B------:R-:W-:Y:S01]  /*51f0*/  @!PT LDS RZ, [RZ] ;  /* 0x00000000fffff984 */ /* 0x000fe20000000800 */
[----:B------:R1:W-:Y:S01]  /*5200*/  @!P4 LDGSTS.E.BYPASS.LTC128B.128 [R237+0xc000], desc[UR6][R4.64+0x100] ;  /* 0x0c00010004edcfae */ /* 0x0003e2000b901d46 */
[----:B------:R-:W-:Y:S01]  /*5210*/  @!P6 LEA.HI.X R9, R0, R244, R6, 0x1, P0 ;  /* 0x000000f40009e211 */ /* 0x000fe200000f0c06 */
[----:B------:R-:W-:Y:S02]  /*5220*/  IMAD.MOV.U32 R244, RZ, RZ, R5 ;  /* 0x000000fffff47224 */ /* 0x000fe400078e0005 */
        /* <DEDUP_REMOVED lines=25> */
[----:B------:R-:W0:Y:S02]  /*53c0*/  LDGDEPBAR ;  /* 0x00000000000079af */ /* 0x000e240000000000 */
.L_x_30:
[----:B------:R-:W-:Y:S01]  /*53d0*/  LDSM.16.M88.4 R96, [R232] ;  /* 0x00000000e860783b */ /* 0x000fe20000000200 */
[----:B------:R-:W2:Y:S01]  /*53e0*/  LDC R0, c[0x0][0x270] ;  /* 0x00009c00ff007b82 */ /* 0x000ea20000000800 */
[----:B------:R-:W-:Y:S02]  /*53f0*/  @UP2 UIADD3 UR13, UP1, UR9, -0x100, URZ ;  /* 0xffffff00090d2890 */ /* 0x000fe4000ff3e03f */
[----:B------:R-:W1:Y:S01]  /*5400*/  LDSM.16.MT88.4 R48, [R226] ;  /* 0x00000000e230783b */ /* 0x000e620000004200 */
[----:B------:R-:W-:Y:S02]  /*5410*/  @UP2 UIADD3 UR11, UP0, UR11, -0x100, URZ ;  /* 0xffffff000b0b2890 */ /* 0x000fe4000ff1e03f */
[----:B------:R-:W-:Y:S01]  /*5420*/  @UP2 UIADD3.X UR12, UR8, -0x1, URZ, UP1, !UPT ;  /* 0xffffffff080c2890 */ /* 0x000fe20008ffe43f */
[----:B------:R-:W3:Y:S01]  /*5430*/  LDSM.16.M88.4 R92, [R232+0x800] ;  /* 0x00080000e85c783b */ /* 0x000ee20000000200 */
[----:B------:R-:W-:Y:S03]  /*5440*/  @UP2 UIADD3.X UR10, UR10, -0x1, URZ, UP0, !UPT ;  /* 0xffffffff0a0a2890 */ /* 0x000fe600087fe43f */
[----:B------:R-:W4:Y:S04]  /*5450*/  LDSM.16.MT88.4 R64, [R226+0x1000] ;  /* 0x00100000e240783b */ /* 0x000f280000004200 */
[----:B------:R-:W2:Y:S04]  /*5460*/  LDSM.16.MT88.4 R80, [R226+0x2000] ;  /* 0x00200000e250783b */ /* 0x000ea80000004200 */
[----:B------:R-:W2:Y:S04]  /*5470*/  LDSM.16.MT88.4 R196, [R226+0x3000] ;  /* 0x00300000e2c4783b */ /* 0x000ea80000004200 */
[----:B------:R-:W-:Y:S04]  /*5480*/  LDSM.16.M88.4 R200, [R235] ;  /* 0x00000000ebc8783b */ /* 0x000fe80000000200 */
[----:B------:R-:W2:Y:S04]  /*5490*/  LDSM.16.MT88.4 R204, [R226+0x800] ;  /* 0x00080000e2cc783b */ /* 0x000ea80000004200 */
[----:B------:R-:W2:Y:S04]  /*54a0*/  LDSM.16.M88.4 R208, [R236] ;  /* 0x00000000ecd0783b */ /* 0x000ea80000000200 */
[----:B------:R-:W2:Y:S04]  /*54b0*/  LDSM.16.MT88.4 R212, [R226+0x1800] ;  /* 0x00180000e2d4783b */ /* 0x000ea80000004200 */
[----:B------:R-:W2:Y:S01]  /*54c0*/  LDSM.16.MT88.4 R216, [R226+0x2800] ;  /* 0x00280000e2d8783b */ /* 0x000ea20000004200 */
[-C--:B-1----:R-:W-:Y:S03]  /*54d0*/  HMMA.16816.F32.BF16 R4, R96, R48.reuse, RZ ;  /* 0x000000306004723c */ /* 0x082fe600000418ff */
[----:B------:R-:W1:Y:S03]  /*54e0*/  LDSM.16.MT88.4 R220, [R226+0x3800] ;  /* 0x00380000e2dc783b */ /* 0x000e660000004200 */
[C---:B---3--:R-:W-:Y:S06]  /*54f0*/  HMMA.16816.F32.BF16 R8, R92.reuse, R48, RZ ;  /* 0x000000305c08723c */ /* 0x048fec00000418ff */
[-C--:B------:R-:W-:Y:S06]  /*5500*/  HMMA.16816.F32.BF16 R44, R92, R50.reuse, RZ ;  /* 0x000000325c2c723c */ /* 0x080fec00000418ff */
[C---:B------:R-:W-:Y:S06]  /*5510*/  HMMA.16816.F32.BF16 R48, R96.reuse, R50, RZ ;  /* 0x000000326030723c */ /* 0x040fec00000418ff */
[-C--:B----4-:R-:W-:Y:S06]  /*5520*/  HMMA.16816.F32.BF16 R52, R96, R64.reuse, RZ ;  /* 0x000000406034723c */ /* 0x090fec00000418ff */
[C---:B------:R-:W-:Y:S06]  /*5530*/  HMMA.16816.F32.BF16 R56, R92.reuse, R64, RZ ;  /* 0x000000405c38723c */ /* 0x040fec00000418ff */
[-C--:B------:R-:W-:Y:S06]  /*5540*/  HMMA.16816.F32.BF16 R60, R92, R66.reuse, RZ ;  /* 0x000000425c3c723c */ /* 0x080fec00000418ff */
[C---:B------:R-:W-:Y:S06]  /*5550*/  HMMA.16816.F32.BF16 R64, R96.reuse, R66, RZ ;  /* 0x000000426040723c */ /* 0x040fec00000418ff */
[-C--:B--2---:R-:W-:Y:S06]  /*5560*/  HMMA.16816.F32.BF16 R68, R96, R80.reuse, RZ ;  /* 0x000000506044723c */ /* 0x084fec00000418ff */
[C---:B------:R-:W-:Y:S06]  /*5570*/  HMMA.16816.F32.BF16 R72, R92.reuse, R80, RZ ;  /* 0x000000505c48723c */ /* 0x040fec00000418ff */
[-C--:B------:R-:W-:Y:S06]  /*5580*/  HMMA.16816.F32.BF16 R76, R92, R82.reuse, RZ ;  /* 0x000000525c4c723c */ /* 0x080fec00000418ff */
[C---:B------:R-:W-:Y:S06]  /*5590*/  HMMA.16816.F32.BF16 R80, R96.reuse, R82, RZ ;  /* 0x000000526050723c */ /* 0x040fec00000418ff */
[-C--:B------:R-:W-:Y:S06]  /*55a0*/  HMMA.16816.F32.BF16 R84, R96, R196.reuse, RZ ;  /* 0x000000c46054723c */ /* 0x080fec00000418ff */
[C---:B------:R-:W-:Y:S06]  /*55b0*/  HMMA.16816.F32.BF16 R88, R92.reuse, R196, RZ ;  /* 0x000000c45c58723c */ /* 0x040fec00000418ff */
[-C--:B------:R-:W-:Y:S06]  /*55c0*/  HMMA.16816.F32.BF16 R92, R92, R198.reuse, RZ ;  /* 0x000000c65c5c723c */ /* 0x080fec00000418ff */
[----:B------:R-:W-:Y:S06]  /*55d0*/  HMMA.16816.F32.BF16 R96, R96, R198, RZ ;  /* 0x000000c66060723c */ /* 0x000fec00000418ff */
[-C--:B------:R-:W-:Y:S06]  /*55e0*/  HMMA.16816.F32.BF16 R4, R200, R204.reuse, R4 ;  /* 0x000000ccc804723c */ /* 0x080fec0000041804 */
[C---:B------:R-:W-:Y:S06]  /*55f0*/  HMMA.16816.F32.BF16 R8, R208.reuse, R204, R8 ;  /* 0x000000ccd008723c */ /* 0x040fec0000041808 */
[-C--:B------:R-:W-:Y:S05]  /*5600*/  HMMA.16816.F32.BF16 R44, R208, R206.reuse, R44 ;  /* 0x000000ced02c723c */ /* 0x080fea000004182c */
[----:B------:R-:W-:Y:S01]  /*5610*/  @P2 IADD3 R204, P1, R248, UR9, RZ ;  /* 0x00000009f8cc2c10 */ /* 0x000fe2000ff3e0ff */
[C---:B------:R-:W-:Y:S01]  /*5620*/  HMMA.16816.F32.BF16 R48, R200.reuse, R206, R48 ;  /* 0x000000cec830723c */ /* 0x040fe20000041830 */
[----:B------:R-:W-:Y:S04]  /*5630*/  @UP2 UMOV UR9, UR13 ;  /* 0x0000000d00092c82 */ /* 0x000fe80008000000 */
[----:B------:R-:W-:Y:S01]  /*5640*/  @P2 IADD3.X R205, R247, UR8, RZ, P1, !PT ;  /* 0x00000008f7cd2c10 */ /* 0x000fe20008ffe4ff */
[-C--:B------:R-:W-:Y:S01]  /*5650*/  HMMA.16816.F32.BF16 R52, R200, R212.reuse, R52 ;  /* 0x000000d4c834723c */ /* 0x080fe20000041834 */
[----:B------:R-:W-:Y:S03]  /*5660*/  @UP2 UMOV UR8, UR12 ;  /* 0x0000000c00082c82 */ /* 0x000fe60008000000 */
[----:B------:R-:W5:Y:S01]  /*5670*/  @P2 LDG.E R245, desc[UR6][R204.64+-0x100] ;  /* 0xffff0006ccf52981 */ /* 0x000f62000c1e1900 */
[----:B------:R-:W-:Y:S01]  /*5680*/  IMAD R207, R0, UR20, RZ ;  /* 0x0000001400cf7c24 */ /* 0x000fe2000f8e02ff */
[C---:B------:R-:W-:Y:S02]  /*5690*/  HMMA.16816.F32.BF16 R56, R208.reuse, R212, R56 ;  /* 0x000000d4d038723c */ /* 0x040fe40000041838 */
[----:B------:R2:W5:Y:S03]  /*56a0*/  @P2 LDG.E R246, desc[UR6][R204.64+-0xe0] ;  /* 0xffff2006ccf62981 */ /* 0x000566000c1e1900 */
[C---:B------:R-:W-:Y:S01]  /*56b0*/  IMAD.U32 R0, R207.reuse, -0x40, RZ ;  /* 0xffffffc0cf007824 */ /* 0x040fe200078e00ff */
[-C--:B------:R-:W-:Y:S05]  /*56c0*/  HMMA.16816.F32.BF16 R60, R208, R214.reuse, R60 ;  /* 0x000000d6d03c723c */ /* 0x080fea000004183c */
[C---:B------:R-:W-:Y:S01]  /*56d0*/  LEA R238, P0, R0.reuse, R238, 0x2 ;  /* 0x000000ee00ee7211 */ /* 0x040fe200078010ff */
[C---:B------:R-:W-:Y:S05]  /*56e0*/  HMMA.16816.F32.BF16 R64, R200.reuse, R214, R64 ;  /* 0x000000d6c840723c */ /* 0x040fea0000041840 */
[----:B------:R-:W-:Y:S01]  /*56f0*/  LEA.HI.X.SX32 R239, R0, R239, 0x2, P0 ;  /* 0x000000ef00ef7211 */ /* 0x000fe200000f16ff */
[-C--:B------:R-:W-:Y:S04]  /*5700*/  HMMA.16816.F32.BF16 R68, R200, R216.reuse, R68 ;  /* 0x000000d8c844723c */ /* 0x080fe80000041844 */
[----:B------:R3:W-:Y:S01]  /*5710*/  REDG.E.ADD.F32.FTZ.RN.STRONG.GPU desc[UR6][R238.64], R4 ;  /* 0x00000004ee0079a6 */ /* 0x0007e2000c10f386 */
[C---:B------:R-:W-:Y:S01]  /*5720*/  IMAD.SHL.U32 R0, R207.reuse, 0x8, RZ ;  /* 0x00000008cf007824 */ /* 0x040fe200078e00ff */
[C---:B------:R-:W-:Y:S05]  /*5730*/  HMMA.16816.F32.BF16 R72, R208.reuse, R216, R72 ;  /* 0x000000d8d048723c */ /* 0x040fea0000041848 */
[CC--:B------:R-:W-:Y:S01]  /*5740*/  LEA R198, P1, R0.reuse, R238.reuse, 0x2 ;  /* 0x000000ee00c67211 */ /* 0x0c0fe200078210ff */
[-C--:B------:R-:W-:Y:S05]  /*5750*/  HMMA.16816.F32.BF16 R76, R208, R218.reuse, R76 ;  /* 0x000000dad04c723c */ /* 0x080fea000004184c */
[-C--:B------:R-:W-:Y:S01]  /*5760*/  LEA.HI.X.SX32 R199, R0, R239.reuse, 0x2, P1 ;  /* 0x000000ef00c77211 */ /* 0x080fe200008f16ff */
[C---:B------:R-:W-:Y:S04]  /*5770*/  HMMA.16816.F32.BF16 R80, R200.reuse, R218, R80 ;  /* 0x000000dac850723c */ /* 0x040fe80000041850 */
[----:B------:R4:W-:Y:S01]  /*5780*/  REDG.E.ADD.F32.FTZ.RN.STRONG.GPU desc[UR6][R198.64], R5 ;  /* 0x00000005c60079a6 */ /* 0x0009e2000c10f386 */
[C---:B------:R-:W-:Y:S01]  /*5790*/  IMAD.SHL.U32 R196, R207.reuse, 0x10, RZ ;  /* 0x00000010cfc47824 */ /* 0x040fe200078e00ff */
[-C--:B-1----:R-:W-:Y:S05]  /*57a0*/  HMMA.16816.F32.BF16 R84, R200, R220.reuse, R84 ;  /* 0x000000dcc854723c */ /* 0x082fea0000041854 */
[CC--:B--2---:R-:W-:Y:S01]  /*57b0*/  LEA R204, P0, R196.reuse, R238.reuse, 0x2 ;  /* 0x000000eec4cc7211 */ /* 0x0c4fe200078010ff */
[C---:B------:R-:W-:Y:S05]  /*57c0*/  HMMA.16816.F32.BF16 R88, R208.reuse, R220, R88 ;  /* 0x000000dcd058723c */ /* 0x040fea0000041858 */
[-C--:B------:R-:W-:Y:S01]  /*57d0*/  LEA.HI.X.SX32 R205, R196, R239.reuse, 0x2, P0 ;  /* 0x000000efc4cd7211 */ /* 0x080fe200000f16ff */
[-C--:B------:R-:W-:Y:S04]  /*57e0*/  HMMA.16816.F32.BF16 R92, R208, R222.reuse, R92 ;  /* 0x000000ded05c723c */ /* 0x080fe8000004185c */
[----:B------:R1:W-:Y:S01]  /*57f0*/  REDG.E.ADD.F32.FTZ.RN.STRONG.GPU desc[UR6][R204.64], R6 ;  /* 0x00000006cc0079a6 */ /* 0x0003e2000c10f386 */
[C---:B------:R-:W-:Y:S01]  /*5800*/  IMAD R197, R207.reuse, 0x28, RZ ;  /* 0x00000028cfc57824 */ /* 0x040fe200078e02ff */
[----:B------:R-:W-:Y:S05]  /*5810*/  HMMA.16816.F32.BF16 R96, R200, R222, R96 ;  /* 0x000000dec860723c */ /* 0x000fea0000041860 */
[C---:B------:R-:W-:Y:S02]  /*5820*/  IMAD R208, R207.reuse, 0x18, RZ ;  /* 0x00000018cfd07824 */ /* 0x040fe400078e02ff */
[C---:B------:R-:W-:Y:S04]  /*5830*/  IMAD.SHL.U32 R210, R207.reuse, 0x20, RZ ;  /* 0x00000020cfd27824 */ /* 0x040fe800078e00ff */
[-C--:B---3--:R-:W-:Y:S01]  /*5840*/  LEA R4, P0, R208, R238.reuse, 0x2 ;  /* 0x000000eed0047211 */ /* 0x088fe200078010ff */
[C---:B------:R-:W-:Y:S01]  /*5850*/  IMAD R209, R207.reuse, 0x30, RZ ;  /* 0x00000030cfd17824 */ /* 0x040fe200078e02ff */
[-C--:B------:R-:W-:Y:S02]  /*5860*/  LEA R206, P1, R210, R238.reuse, 0x2 ;  /* 0x000000eed2ce7211 */ /* 0x080fe400078210ff */
[-C--:B----4-:R-:W-:Y:S01]  /*5870*/  LEA.HI.X.SX32 R5, R208, R239.reuse, 0x2, P0 ;  /* 0x000000efd0057211 */ /* 0x090fe200000f16ff */
[----:B------:R-:W-:Y:S01]  /*5880*/  IMAD R208, R207, 0x38, RZ ;  /* 0x00000038cfd07824 */ /* 0x000fe200078e02ff */
[-C--:B------:R-:W-:Y:S03]  /*5890*/  LEA.HI.X.SX32 R207, R210, R239.reuse, 0x2, P1 ;  /* 0x000000efd2cf7211 */ /* 0x080fe600008f16ff */
[----:B------:R2:W-:Y:S04]  /*58a0*/  REDG.E.ADD.F32.FTZ.RN.STRONG.GPU desc[UR6][R4.64], R7 ;  /* 0x00000007040079a6 */ /* 0x0005e8000c10f386 */
[----:B------:R3:W-:Y:S01]  /*58b0*/  REDG.E.ADD.F32.FTZ.RN.STRONG.GPU desc[UR6][R206.64], R8 ;  /* 0x00000008ce0079a6 */ /* 0x0007e2000c10f386 */
[-C--:B-1----:R-:W-:Y:S02]  /*58c0*/  LEA R204, P0, R197, R238.reuse, 0x2 ;  /* 0x000000eec5cc7211 */ /* 0x082fe400078010ff */
[-C--:B------:R-:W-:Y:S02]  /*58d0*/  LEA R6, P1, R209, R238.reuse, 0x2 ;  /* 0x000000eed1067211 */ /* 0x080fe400078210ff */
[-C--:B------:R-:W-:Y:S01]  /*58e0*/  LEA.HI.X.SX32 R205, R197, R239.reuse, 0x2, P0 ;  /* 0x000000efc5cd7211 */ /* 0x080fe200000f16ff */
[----:B------:R-:W-:Y:S04]  /*58f0*/  VIADD R197, R196, 0x20 ;  /* 0x00000020c4c57836 */ /* 0x000fe80000000000 */
[----:B------:R1:W-:Y:S01]  /*5900*/  REDG.E.ADD.F32.FTZ.RN.STRONG.GPU desc[UR6][R204.64], R9 ;  /* 0x00000009cc0079a6 */ /* 0x0003e2000c10f386 */
[-C--:B--2---:R-:W-:Y:S02]  /*5910*/  LEA.HI.X.SX32 R7, R209, R239.reuse, 0x2, P1 ;  /* 0x000000efd1077211 */ /* 0x084fe400008f16ff */
[CC--:B------:R-:W-:Y:S03]  /*5920*/  LEA R4, P0, R208.reuse, R238.reuse, 0x2 ;  /* 0x000000eed0047211 */ /* 0x0c0fe600078010ff */
[----:B------:R2:W-:Y:S01]  /*5930*/  REDG.E.ADD.F32.FTZ.RN.STRONG.GPU desc[UR6][R6.64], R10 ;  /* 0x0000000a060079a6 */ /* 0x0005e2000c10f386 */
[-C--:B------:R-:W-:Y:S02]  /*5940*/  LEA.HI.X.SX32 R5, R208, R239.reuse, 0x2, P0 ;  /* 0x000000efd0057211 */ /* 0x080fe400000f16ff */
[CC--:B---3--:R-:W-:Y:S03]  /*5950*/  LEA R8, P0, R197.reuse, R238.reuse, 0x2 ;  /* 0x000000eec5087211 */ /* 0x0c8fe600078010ff */
[----:B------:R3:W-:Y:S01]  /*5960*/  REDG.E.ADD.F32.FTZ.RN.STRONG.GPU desc[UR6][R4.64], R11 ;  /* 0x0000000b040079a6 */ /* 0x0007e2000c10f386 */
[-C--:B-1----:R-:W-:Y:S03]  /*5970*/  LEA.HI.X.SX32 R9, R197, R239.reuse, 0x2, P0 ;  /* 0x000000efc5097211 */ /* 0x082fe600000f16ff */
[----:B------:R1:W-:Y:S04]  /*5980*/  REDG.E.ADD.F32.FTZ.RN.STRONG.GPU desc[UR6][R238.64+0x80], R48 ;  /* 0x00008030ee0079a6 */ /* 0x0003e8000c10f386 */
[----:B------:R4:W-:Y:S04]  /*5990*/  REDG.E.ADD.F32.FTZ.RN.STRONG.GPU desc[UR6][R198.64+0x80], R49 ;  /* 0x00008031c60079a6 */ /* 0x0009e8000c10f386 */
[----:B------:R4:W-:Y:S01]  /*59a0*/  REDG.E.ADD.F32.FTZ.RN.STRONG.GPU desc[UR6][R8.64], R50 ;  /* 0x00000032080079a6 */ /* 0x0009e2000c10f386 */
[C---:B--2---:R-:W-:Y:S05]  /*59b0*/  IMAD.IADD R7, R0.reuse, 0x1, R197 ;  /* 0x0000000100077824 */ /* 0x044fea00078e02c5 */
[CC--:B------:R-:W-:Y:S01]  /*59c0*/  LEA R6, P1, R7.reuse, R238.reuse, 0x2 ;  /* 0x000000ee07067211 */ /* 0x0c0fe200078210ff */
[C---:B---3--:R-:W-:Y:S03]  /*59d0*/  IMAD.IADD R4, R0.reuse, 0x1, R7 ;  /* 0x0000000100047824 */ /* 0x048fe600078e0207 */
[-C--:B------:R-:W-:Y:S01]  /*59e0*/  LEA.HI.X.SX32 R7, R7, R239.reuse, 0x2, P1 ;  /* 0x000000ef07077211 */ /* 0x080fe200008f16ff */
[----:B------:R-:W-:Y:S01]  /*59f0*/  IMAD.IADD R5, R0, 0x1, R4 ;  /* 0x0000000100057824 */ /* 0x000fe200078e0204 */
[CC--:B-1----:R-:W-:Y:S03]  /*5a00*/  LEA R48, P0, R4.reuse, R238.reuse, 0x2 ;  /* 0x000000ee04307211 */ /* 0x0c2fe600078010ff */
[----:B------:R1:W-:Y:S01]  /*5a10*/  REDG.E.ADD.F32.FTZ.RN.STRONG.GPU desc[UR6][R6.64], R51 ;  /* 0x00000033060079a6 */ /* 0x0003e2000c10f386 */
[-C--:B----4-:R-:W-:Y:S01]  /*5a20*/  LEA.HI.X.SX32 R49, R4, R239.reuse, 0x2, P0 ;  /* 0x000000ef04317211 */ /* 0x090fe200000f16ff */
[----:B------:R-:W-:Y:S01]  /*5a30*/  IMAD.IADD R4, R0, 0x1, R5 ;  /* 0x0000000100047824 */ /* 0x000fe200078e0205 */
[CC--:B------:R-:W-:Y:S03]  /*5a40*/  LEA R10, P0, R5.reuse, R238.reuse, 0x2 ;  /* 0x000000ee050a7211 */ /* 0x0c0fe600078010ff */
[----:B------:R-:W-:Y:S01]  /*5a50*/  REDG.E.ADD.F32.FTZ.RN.STRONG.GPU desc[UR6][R48.64], R44 ;  /* 0x0000002c300079a6 */ /* 0x000fe2000c10f386 */
[-C--:B------:R-:W-:Y:S02]  /*5a60*/  LEA R8, P1, R4, R238.reuse, 0x2 ;  /* 0x000000ee04087211 */ /* 0x080fe400078210ff */
[-C--:B------:R-:W-:Y:S01]  /*5a70*/  LEA.HI.X.SX32 R11, R5, R239.reuse, 0x2, P0 ;  /* 0x000000ef050b7211 */ /* 0x080fe200000f16ff */
[----:B------:R-:W-:Y:S01]  /*5a80*/  VIADD R5, R196, 0x40 ;  /* 0x00000040c4057836 */ /* 0x000fe20000000000 */
[-C--:B------:R-:W-:Y:S03]  /*5a90*/  LEA.HI.X.SX32 R9, R4, R239.reuse, 0x2, P1 ;  /* 0x000000ef04097211 */ /* 0x080fe600008f16ff */
[----:B------:R2:W-:Y:S04]  /*5aa0*/  REDG.E.ADD.F32.FTZ.RN.STRONG.GPU desc[UR6][R10.64], R45 ;  /* 0x0000002d0a0079a6 */ /* 0x0005e8000c10f386 */
[----:B------:R3:W-:Y:S01]  /*5ab0*/  REDG.E.ADD.F32.FTZ.RN.STRONG.GPU desc[UR6][R8.64], R46 ;  /* 0x0000002e080079a6 */ /* 0x0007e2000c10f386 */
[C---:B-1----:R-:W-:Y:S05]  /*5ac0*/  IMAD.IADD R7, R0.reuse, 0x1, R4 ;  /* 0x0000000100077824 */ /* 0x042fea00078e0204 */
[CC--:B------:R-:W-:Y:S04]  /*5ad0*/  LEA R6, P0, R7.reuse, R238.reuse, 0x2 ;  /* 0x000000ee07067211 */ /* 0x0c0fe800078010ff */
[-C--:B------:R-:W-:Y:S05]  /*5ae0*/  LEA.HI.X.SX32 R7, R7, R239.reuse, 0x2, P0 ;  /* 0x000000ef07077211 */ /* 0x080fea00000f16ff */
[----:B------:R1:W-:Y:S01]  /*5af0*/  REDG.E.ADD.F32.FTZ.RN.STRONG.GPU desc[UR6][R6.64], R47 ;  /* 0x0000002f060079a6 */ /* 0x0003e2000c10f386 */
[C---:B--2---:R-:W-:Y:S03]  /*5b00*/  IMAD.IADD R10, R0.reuse, 0x1, R5 ;  /* 0x00000001000a7824 */ /* 0x044fe600078e0205 */
[----:B------:R-:W-:Y:S01]  /*5b10*/  REDG.E.ADD.F32.FTZ.RN.STRONG.GPU desc[UR6][R238.64+0x100], R52 ;  /* 0x00010034ee0079a6 */ /* 0x000fe2000c10f386 */
[CC--:B---3--:R-:W-:Y:S01]  /*5b20*/  LEA R8, P0, R5.reuse, R238.reuse, 0x2 ;  /* 0x000000ee05087211 */ /* 0x0c8fe200078010ff */
[C---:B------:R-:W-:Y:S02]  /*5b30*/  IMAD.IADD R4, R0.reuse, 0x1, R10 ;  /* 0x0000000100047824 */ /* 0x040fe400078e020a */
[----:B------:R-:W-:Y:S01]  /*5b40*/  REDG.E.ADD.F32.FTZ.RN.STRONG.GPU desc[UR6][R198.64+0x100], R53 ;  /* 0x00010035c60079a6 */ /* 0x000fe2000c10f386 */
[-C--:B------:R-:W-:Y:S01]  /*5b50*/  LEA.HI.X.SX32 R9, R5, R239.reuse, 0x2, P0 ;  /* 0x000000ef05097211 */ /* 0x080fe200000f16ff */
[----:B------:R-:W-:Y:S01]  /*5b60*/  IMAD.IADD R5, R0, 0x1, R4 ;  /* 0x0000000100057824 */ /* 0x000fe200078e0204 */
[CC--:B------:R-:W-:Y:S03]  /*5b70*/  LEA R44, P0, R4.reuse, R238.reuse, 0x2 ;  /* 0x000000ee042c7211 */ /* 0x0c0fe600078010ff */
[----:B------:R2:W-:Y:S01]  /*5b80*/  REDG.E.ADD.F32.FTZ.RN.STRONG.GPU desc[UR6][R8.64], R54 ;  /* 0x00000036080079a6 */ /* 0x0005e2000c10f386 */
[-C--:B------:R-:W-:Y:S01]  /*5b90*/  LEA.HI.X.SX32 R45, R4, R239.reuse, 0x2, P0 ;  /* 0x000000ef042d7211 */ /* 0x080fe200000f16ff */
[----:B------:R-:W-:Y:S01]  /*5ba0*/  IMAD.IADD R4, R0, 0x1, R5 ;  /* 0x0000000100047824 */ /* 0x000fe200078e0205 */
[CC--:B-1----:R-:W-:Y:S04]  /*5bb0*/  LEA R6, P1, R10.reuse, R238.reuse, 0x2 ;  /* 0x000000ee0a067211 */ /* 0x0c2fe800078210ff */
[-C--:B------:R-:W-:Y:S02]  /*5bc0*/  LEA.HI.X.SX32 R7, R10, R239.reuse, 0x2, P1 ;  /* 0x000000ef0a077211 */ /* 0x080fe400008f16ff */
[CC--:B------:R-:W-:Y:S03]  /*5bd0*/  LEA R10, P0, R5.reuse, R238.reuse, 0x2 ;  /* 0x000000ee050a7211 */ /* 0x0c0fe600078010ff */
[----:B------:R1:W-:Y:S01]  /*5be0*/  REDG.E.ADD.F32.FTZ.RN.STRONG.GPU desc[UR6][R6.64], R55 ;  /* 0x00000037060079a6 */ /* 0x0003e2000c10f386 */
[-C--:B------:R-:W-:Y:S01]  /*5bf0*/  LEA.HI.X.SX32 R11, R5, R239.reuse, 0x2, P0 ;  /* 0x000000ef050b7211 */ /* 0x080fe200000f16ff */
[----:B------:R-:W-:Y:S02]  /*5c00*/  VIADD R5, R196, 0x60 ;  /* 0x00000060c4057836 */ /* 0x000fe40000000000 */
[----:B------:R-:W-:Y:S01]  /*5c10*/  LDSM.16.MT88.4 R52, [R3+0x14400] ;  /* 0x014400000334783b */ /* 0x000fe20000004200 */
[CC--:B--2---:R-:W-:Y:S03]  /*5c20*/  LEA R8, P1, R4.reuse, R238.reuse, 0x2 ;  /* 0x000000ee04087211 */ /* 0x0c4fe600078210ff */
[----:B------:R-:W-:Y:S01]  /*5c30*/  REDG.E.ADD.F32.FTZ.RN.STRONG.GPU desc[UR6][R44.64], R56 ;  /* 0x000000382c0079a6 */ /* 0x000fe2000c10f386 */
[-C--:B------:R-:W-:Y:S03]  /*5c40*/  LEA.HI.X.SX32 R9, R4, R239.reuse, 0x2, P1 ;  /* 0x000000ef04097211 */ /* 0x080fe600008f16ff */
[----:B------:R2:W-:Y:S04]  /*5c50*/  REDG.E.ADD.F32.FTZ.RN.STRONG.GPU desc[UR6][R10.64], R57 ;  /* 0x000000390a0079a6 */ /* 0x0005e8000c10f386 */
[----:B------:R3:W-:Y:S01]  /*5c60*/  REDG.E.ADD.F32.FTZ.RN.STRONG.GPU desc[UR6][R8.64], R58 ;  /* 0x0000003a080079a6 */ /* 0x0007e2000c10f386 */
[C---:B-1----:R-:W-:Y:S05]  /*5c70*/  IMAD.IADD R7, R0.reuse, 0x1, R4 ;  /* 0x0000000100077824 */ /* 0x042fea00078e0204 */
[CC--:B------:R-:W-:Y:S04]  /*5c80*/  LEA R6, P0, R7.reuse, R238.reuse, 0x2 ;  /* 0x000000ee07067211 */ /* 0x0c0fe800078010ff */
[-C--:B------:R-:W-:Y:S01]  /*5c90*/  LEA.HI.X.SX32 R7, R7, R239.reuse, 0x2, P0 ;  /* 0x000000ef07077211 */ /* 0x080fe200000f16ff */
[C---:B--2---:R-:W-:Y:S04]  /*5ca0*/  IMAD.IADD R10, R0.reuse, 0x1, R5 ;  /* 0x00000001000a7824 */ /* 0x044fe800078e0205 */
[----:B------:R1:W-:Y:S01]  /*5cb0*/  REDG.E.ADD.F32.FTZ.RN.STRONG.GPU desc[UR6][R6.64], R59 ;  /* 0x0000003b060079a6 */ /* 0x0003e2000c10f386 */
[CC--:B---3--:R-:W-:Y:S01]  /*5cc0*/  LEA R8, P0, R5.reuse, R238.reuse, 0x2 ;  /* 0x000000ee05087211 */ /* 0x0c8fe200078010ff */
[C---:B------:R-:W-:Y:S02]  /*5cd0*/  IMAD.IADD R4, R0.reuse, 0x1, R10 ;  /* 0x0000000100047824 */ /* 0x040fe400078e020a */
[----:B------:R-:W-:Y:S01]  /*5ce0*/  REDG.E.ADD.F32.FTZ.RN.STRONG.GPU desc[UR6][R238.64+0x180], R64 ;  /* 0x00018040ee0079a6 */ /* 0x000fe2000c10f386 */
[-C--:B------:R-:W-:Y:S01]  /*5cf0*/  LEA.HI.X.SX32 R9, R5, R239.reuse, 0x2, P0 ;  /* 0x000000ef05097211 */ /* 0x080fe200000f16ff */
[----:B------:R-:W-:Y:S02]  /*5d00*/  IMAD.IADD R5, R0, 0x1, R4 ;  /* 0x0000000100057824 */ /* 0x000fe400078e0204 */
[----:B------:R-:W-:Y:S01]  /*5d10*/  REDG.E.ADD.F32.FTZ.RN.STRONG.GPU desc[UR6][R198.64+0x180], R65 ;  /* 0x00018041c60079a6 */ /* 0x000fe2000c10f386 */
        /* <DEDUP_REMOVED lines=9> */
[----:B------:R-:W-:Y:S01]  /*5db0*/  VIADD R5, R196, 0x80 ;  /* 0x00000080c4057836 */ /* 0x000fe20000000000 */
[CC--:B--2---:R-:W-:Y:S01]  /*5dc0*/  LEA R8, P1, R4.reuse, R238.reuse, 0x2 ;  /* 0x000000ee04087211 */ /* 0x0c4fe200078210ff */
[----:B------:R-:W-:Y:S03]  /*5dd0*/  REDG.E.ADD.F32.FTZ.RN.STRONG.GPU desc[UR6][R44.64], R60 ;  /* 0x0000003c2c0079a6 */ /* 0x000fe6000c10f386 */
[-C--:B------:R-:W-:Y:S01]  /*5de0*/  LEA.HI.X.SX32 R9, R4, R239.reuse, 0x2, P1 ;  /* 0x000000ef04097211 */ /* 0x080fe200008f16ff */
[----:B------:R2:W-:Y:S04]  /*5df0*/  REDG.E.ADD.F32.FTZ.RN.STRONG.GPU desc[UR6][R10.64], R61 ;  /* 0x0000003d0a0079a6 */ /* 0x0005e8000c10f386 */
[----:B------:R3:W-:Y:S01]  /*5e00*/  REDG.E.ADD.F32.FTZ.RN.STRONG.GPU desc[UR6][R8.64], R62 ;  /* 0x0000003e080079a6 */ /* 0x0007e2000c10f386 */
[C---:B-1----:R-:W-:Y:S05]  /*5e10*/  IMAD.IADD R7, R0.reuse, 0x1, R4 ;  /* 0x0000000100077824 */ /* 0x042fea00078e0204 */
[CC--:B------:R-:W-:Y:S01]  /*5e20*/  LEA R6, P0, R7.reuse, R238.reuse, 0x2 ;  /* 0x000000ee07067211 */ /* 0x0c0fe200078010ff */
[C---:B--2---:R-:W-:Y:S03]  /*5e30*/  IMAD.IADD R10, R0.reuse, 0x1, R5 ;  /* 0x00000001000a7824 */ /* 0x044fe600078e0205 */
[-C--:B------:R-:W-:Y:S02]  /*5e40*/  LEA.HI.X.SX32 R7, R7, R239.reuse, 0x2, P0 ;  /* 0x000000ef07077211 */ /* 0x080fe400000f16ff */
[CC--:B---3--:R-:W-:Y:S01]  /*5e50*/  LEA R8, P0, R5.reuse, R238.reuse, 0x2 ;  /* 0x000000ee05087211 */ /* 0x0c8fe200078010ff */
[C---:B------:R-:W-:Y:S02]  /*5e60*/  IMAD.IADD R4, R0.reuse, 0x1, R10 ;  /* 0x0000000100047824 */ /* 0x040fe400078e020a */
[----:B------:R1:W-:Y:S01]  /*5e70*/  REDG.E.ADD.F32.FTZ.RN.STRONG.GPU desc[UR6][R6.64], R63 ;  /* 0x0000003f060079a6 */ /* 0x0003e2000c10f386 */
[-C--:B------:R-:W-:Y:S01]  /*5e80*/  LEA.HI.X.SX32 R9, R5, R239.reuse, 0x2, P0 ;  /* 0x000000ef05097211 */ /* 0x080fe200000f16ff */
[----:B------:R-:W-:Y:S02]  /*5e90*/  IMAD.IADD R5, R0, 0x1, R4 ;  /* 0x0000000100057824 */ /* 0x000fe400078e0204 */
[----:B------:R-:W-:Y:S01]  /*5ea0*/  REDG.E.ADD.F32.FTZ.RN.STRONG.GPU desc[UR6][R238.64+0x200], R68 ;  /* 0x00020044ee0079a6 */ /* 0x000fe2000c10f386 */
[CC--:B------:R-:W-:Y:S03]  /*5eb0*/  LEA R44, P0, R4.reuse, R238.reuse, 0x2 ;  /* 0x000000ee042c7211 */ /* 0x0c0fe600078010ff */
[----:B------:R-:W-:Y:S01]  /*5ec0*/  REDG.E.ADD.F32.FTZ.RN.STRONG.GPU desc[UR6][R198.64+0x200], R69 ;  /* 0x00020045c60079a6 */ /* 0x000fe2000c10f386 */
[-C--:B------:R-:W-:Y:S01]  /*5ed0*/  LEA.HI.X.SX32 R45, R4, R239.reuse, 0x2, P0 ;  /* 0x000000ef042d7211 */ /* 0x080fe200000f16ff */
[----:B------:R-:W-:Y:S02]  /*5ee0*/  IMAD.IADD R4, R0, 0x1, R5 ;  /* 0x0000000100047824 */ /* 0x000fe400078e0205 */
[----:B------:R2:W-:Y:S04]  /*5ef0*/  REDG.E.ADD.F32.FTZ.RN.STRONG.GPU desc[UR6][R8.64], R70 ;  /* 0x00000046080079a6 */ /* 0x0005e8000c10f386 */
[----:B------:R-:W-:Y:S01]  /*5f00*/  LDSM.16.MT88.4 R60, [R225+0x14400] ;  /* 0x01440000e13c783b */ /* 0x000fe20000004200 */
        /* <DEDUP_REMOVED lines=9> */
[----:B------:R-:W-:Y:S04]  /*5fa0*/  REDG.E.ADD.F32.FTZ.RN.STRONG.GPU desc[UR6][R10.64], R73 ;  /* 0x000000490a0079a6 */ /* 0x000fe8000c10f386 */
[----:B------:R2:W-:Y:S01]  /*5fb0*/  REDG.E.ADD.F32.FTZ.RN.STRONG.GPU desc[UR6][R8.64], R74 ;  /* 0x0000004a080079a6 */ /* 0x0005e2000c10f386 */
[C---:B-1----:R-:W-:Y:S05]  /*5fc0*/  IMAD.IADD R7, R0.reuse, 0x1, R4 ;  /* 0x0000000100077824 */ /* 0x042fea00078e0204 */
[CC--:B------:R-:W-:Y:S04]  /*5fd0*/  LEA R6, P0, R7.reuse, R238.reuse, 0x2 ;  /* 0x000000ee07067211 */ /* 0x0c0fe800078010ff */
[-C--:B------:R-:W-:Y:S01]  /*5fe0*/  LEA.HI.X.SX32 R7, R7, R239.reuse, 0x2, P0 ;  /* 0x000000ef07077211 */ /* 0x080fe200000f16ff */
[C---:B--2---:R-:W-:Y:S04]  /*5ff0*/  IMAD.IADD R8, R0.reuse, 0x1, R5 ;  /* 0x0000000100087824 */ /* 0x044fe800078e0205 */
[----:B------:R1:W-:Y:S01]  /*6000*/  REDG.E.ADD.F32.FTZ.RN.STRONG.GPU desc[UR6][R6.64], R75 ;  /* 0x0000004b060079a6 */ /* 0x0003e2000c10f386 */
[----:B------:R-:W-:Y:S01]  /*6010*/  IMAD.IADD R4, R0, 0x1, R8 ;  /* 0x0000000100047824 */ /* 0x000fe200078e0208 */
[CC--:B------:R-:W-:Y:S02]  /*6020*/  LEA R44, P1, R8.reuse, R238.reuse, 0x2 ;  /* 0x000000ee082c7211 */ /* 0x0c0fe400078210ff */
[----:B------:R-:W-:Y:S02]  /*6030*/  REDG.E.ADD.F32.FTZ.RN.STRONG.GPU desc[UR6][R238.64+0x280], R80 ;  /* 0x00028050ee0079a6 */ /* 0x000fe4000c10f386 */
[-C--:B------:R-:W-:Y:S02]  /*6040*/  LEA.HI.X.SX32 R45, R8, R239.reuse, 0x2, P1 ;  /* 0x000000ef082d7211 */ /* 0x080fe400008f16ff */
[----:B------:R-:W-:Y:S01]  /*6050*/  REDG.E.ADD.F32.FTZ.RN.STRONG.GPU desc[UR6][R198.64+0x280], R81 ;  /* 0x00028051c60079a6 */ /* 0x000fe2000c10f386 */
[CC--:B-1----:R-:W-:Y:S04]  /*6060*/  LEA R6, P0, R5.reuse, R238.reuse, 0x2 ;  /* 0x000000ee05067211 */ /* 0x0c2fe800078010ff */
[-C--:B------:R-:W-:Y:S01]  /*6070*/  LEA.HI.X.SX32 R7, R5, R239.reuse, 0x2, P0 ;  /* 0x000000ef05077211 */ /* 0x080fe200000f16ff */
[----:B------:R-:W-:Y:S01]  /*6080*/  IMAD.IADD R5, R0, 0x1, R4 ;  /* 0x0000000100057824 */ /* 0x000fe200078e0204 */
[CC--:B------:R-:W-:Y:S03]  /*6090*/  LEA R10, P0, R4.reuse, R238.reuse, 0x2 ;  /* 0x000000ee040a7211 */ /* 0x0c0fe600078010ff */
[----:B------:R1:W-:Y:S01]  /*60a0*/  REDG.E.ADD.F32.FTZ.RN.STRONG.GPU desc[UR6][R6.64], R82 ;  /* 0x00000052060079a6 */ /* 0x0003e2000c10f386 */
[-C--:B------:R-:W-:Y:S01]  /*60b0*/  LEA.HI.X.SX32 R11, R4, R239.reuse, 0x2, P0 ;  /* 0x000000ef040b7211 */ /* 0x080fe200000f16ff */
[C---:B------:R-:W-:Y:S01]  /*60c0*/  IMAD.IADD R4, R0.reuse, 0x1, R5 ;  /* 0x0000000100047824 */ /* 0x040fe200078e0205 */
[CC--:B------:R-:W-:Y:S01]  /*60d0*/  LEA R8, P0, R5.reuse, R238.reuse, 0x2 ;  /* 0x000000ee05087211 */ /* 0x0c0fe200078010ff */
[----:B------:R-:W-:Y:S03]  /*60e0*/  REDG.E.ADD.F32.FTZ.RN.STRONG.GPU desc[UR6][R44.64], R83 ;  /* 0x000000532c0079a6 */ /* 0x000fe6000c10f386 */
[-C--:B------:R-:W-:Y:S01]  /*60f0*/  LEA.HI.X.SX32 R9, R5, R239.reuse, 0x2, P0 ;  /* 0x000000ef05097211 */ /* 0x080fe200000f16ff */
[----:B------:R-:W-:Y:S01]  /*6100*/  REDG.E.ADD.F32.FTZ.RN.STRONG.GPU desc[UR6][R10.64], R76 ;  /* 0x0000004c0a0079a6 */ /* 0x000fe2000c10f386 */
[----:B------:R-:W-:Y:S03]  /*6110*/  IMAD.IADD R5, R0, 0x1, R4 ;  /* 0x0000000100057824 */ /* 0x000fe600078e0204 */
[----:B------:R2:W-:Y:S01]  /*6120*/  REDG.E.ADD.F32.FTZ.RN.STRONG.GPU desc[UR6][R8.64], R77 ;  /* 0x0000004d080079a6 */ /* 0x0005e2000c10f386 */
[CC--:B-1----:R-:W-:Y:S04]  /*6130*/  LEA R6, P0, R4.reuse, R238.reuse, 0x2 ;  /* 0x000000ee04067211 */ /* 0x0c2fe800078010ff */
[-C--:B------:R-:W-:Y:S02]  /*6140*/  LEA.HI.X.SX32 R7, R4, R239.reuse, 0x2, P0 ;  /* 0x000000ef04077211 */ /* 0x080fe400000f16ff */
[CC--:B------:R-:W-:Y:S03]  /*6150*/  LEA R4, P0, R5.reuse, R238.reuse, 0x2 ;  /* 0x000000ee05047211 */ /* 0x0c0fe600078010ff */
[----:B------:R1:W-:Y:S01]  /*6160*/  REDG.E.ADD.F32.FTZ.RN.STRONG.GPU desc[UR6][R6.64], R78 ;  /* 0x0000004e060079a6 */ /* 0x0003e2000c10f386 */
[-C--:B------:R-:W-:Y:S01]  /*6170*/  LEA.HI.X.SX32 R5, R5, R239.reuse, 0x2, P0 ;  /* 0x000000ef05057211 */ /* 0x080fe200000f16ff */
[C---:B--2---:R-:W-:Y:S02]  /*6180*/  VIADD R9, R196.reuse, 0xc0 ;  /* 0x000000c0c4097836 */ /* 0x044fe40000000000 */
[----:B------:R-:W-:Y:S02]  /*6190*/  VIADD R196, R196, 0xe0 ;  /* 0x000000e0c4c47836 */ /* 0x000fe40000000000 */
[----:B------:R2:W-:Y:S01]  /*61a0*/  REDG.E.ADD.F32.FTZ.RN.STRONG.GPU desc[UR6][R4.64], R79 ;  /* 0x0000004f040079a6 */ /* 0x0005e2000c10f386 */
[CC--:B------:R-:W-:Y:S03]  /*61b0*/  LEA R8, P0, R9.reuse, R238.reuse, 0x2 ;  /* 0x000000ee09087211 */ /* 0x0c0fe600078010ff */
[----:B------:R-:W-:Y:S04]  /*61c0*/  REDG.E.ADD.F32.FTZ.RN.STRONG.GPU desc[UR6][R238.64+0x300], R84 ;  /* 0x00030054ee0079a6 */ /* 0x000fe8000c10f386 */
[----:B------:R-:W-:Y:S01]  /*61d0*/  REDG.E.ADD.F32.FTZ.RN.STRONG.GPU desc[UR6][R198.64+0x300], R85 ;  /* 0x00030055c60079a6 */ /* 0x000fe2000c10f386 */
[C---:B-1----:R-:W-:Y:S01]  /*61e0*/  IMAD.IADD R7, R0.reuse, 0x1, R9 ;  /* 0x0000000100077824 */ /* 0x042fe200078e0209 */
[-C--:B------:R-:W-:Y:S04]  /*61f0*/  LEA.HI.X.SX32 R9, R9, R239.reuse, 0x2, P0 ;  /* 0x000000ef09097211 */ /* 0x080fe800000f16ff */
[CC--:B------:R-:W-:Y:S01]  /*6200*/  LEA R6, P1, R7.reuse, R238.reuse, 0x2 ;  /* 0x000000ee07067211 */ /* 0x0c0fe200078210ff */
[C---:B--2---:R-:W-:Y:S01]  /*6210*/  IMAD.IADD R4, R0.reuse, 0x1, R7 ;  /* 0x0000000100047824 */ /* 0x044fe200078e0207 */
[----:B------:R1:W-:Y:S02]  /*6220*/  REDG.E.ADD.F32.FTZ.RN.STRONG.GPU desc[UR6][R8.64], R86 ;  /* 0x00000056080079a6 */ /* 0x0003e4000c10f386 */
[-C--:B------:R-:W-:Y:S01]  /*6230*/  LEA.HI.X.SX32 R7, R7, R239.reuse, 0x2, P1 ;  /* 0x000000ef07077211 */ /* 0x080fe200008f16ff */
[----:B------:R-:W-:Y:S01]  /*6240*/  IMAD.IADD R5, R0, 0x1, R4 ;  /* 0x0000000100057824 */ /* 0x000fe200078e0204 */
[CC--:B------:R-:W-:Y:S03]  /*6250*/  LEA R44, P0, R4.reuse, R238.reuse, 0x2 ;  /* 0x000000ee042c7211 */ /* 0x0c0fe600078010ff */
[----:B------:R2:W-:Y:S01]  /*6260*/  REDG.E.ADD.F32.FTZ.RN.STRONG.GPU desc[UR6][R6.64], R87 ;  /* 0x00000057060079a6 */ /* 0x0005e2000c10f386 */
[-C--:B------:R-:W-:Y:S01]  /*6270*/  LEA.HI.X.SX32 R45, R4, R239.reuse, 0x2, P0 ;  /* 0x000000ef042d7211 */ /* 0x080fe200000f16ff */
[C---:B------:R-:W-:Y:S01]  /*6280*/  IMAD.IADD R4, R0.reuse, 0x1, R5 ;  /* 0x0000000100047824 */ /* 0x040fe200078e0205 */
[CC--:B------:R-:W-:Y:S03]  /*6290*/  LEA R10, P0, R5.reuse, R238.reuse, 0x2 ;  /* 0x000000ee050a7211 */ /* 0x0c0fe600078010ff */
[----:B------:R-:W-:Y:S01]  /*62a0*/  REDG.E.ADD.F32.FTZ.RN.STRONG.GPU desc[UR6][R44.64], R88 ;  /* 0x000000582c0079a6 */ /* 0x000fe2000c10f386 */
[-C--:B------:R-:W-:Y:S05]  /*62b0*/  LEA.HI.X.SX32 R11, R5, R239.reuse, 0x2, P0 ;  /* 0x000000ef050b7211 */ /* 0x080fea00000f16ff */
[----:B------:R-:W-:Y:S01]  /*62c0*/  REDG.E.ADD.F32.FTZ.RN.STRONG.GPU desc[UR6][R10.64], R89 ;  /* 0x000000590a0079a6 */ /* 0x000fe2000c10f386 */
[----:B-1----:R-:W-:Y:S05]  /*62d0*/  IMAD.IADD R9, R0, 0x1, R4 ;  /* 0x0000000100097824 */ /* 0x002fea00078e0204 */
[CC--:B------:R-:W-:Y:S02]  /*62e0*/  LEA R8, P0, R9.reuse, R238.reuse, 0x2 ;  /* 0x000000ee09087211 */ /* 0x0c0fe400078010ff */
[CC--:B--2---:R-:W-:Y:S02]  /*62f0*/  LEA R6, P1, R4.reuse, R238.reuse, 0x2 ;  /* 0x000000ee04067211 */ /* 0x0c4fe400078210ff */
[-C--:B------:R-:W-:Y:S02]  /*6300*/  LEA.HI.X.SX32 R9, R9, R239.reuse, 0x2, P0 ;  /* 0x000000ef09097211 */ /* 0x080fe400000f16ff */
[-C--:B------:R-:W-:Y:S01]  /*6310*/  LEA.HI.X.SX32 R7, R4, R239.reuse, 0x2, P1 ;  /* 0x000000ef04077211 */ /* 0x080fe200008f16ff */
[----:B------:R-:W-:Y:S04]  /*6320*/  IMAD.IADD R4, R0, 0x1, R196 ;  /* 0x0000000100047824 */ /* 0x000fe800078e02c4 */
[----:B------:R1:W-:Y:S01]  /*6330*/  REDG.E.ADD.F32.FTZ.RN.STRONG.GPU desc[UR6][R6.64], R90 ;  /* 0x0000005a060079a6 */ /* 0x0003e2000c10f386 */
[CC--:B------:R-:W-:Y:S03]  /*6340*/  LEA R46, P2, R4.reuse, R238.reuse, 0x2 ;  /* 0x000000ee042e7211 */ /* 0x0c0fe600078410ff */
[----:B------:R2:W-:Y:S01]  /*6350*/  REDG.E.ADD.F32.FTZ.RN.STRONG.GPU desc[UR6][R8.64], R91 ;  /* 0x0000005b080079a6 */ /* 0x0005e2000c10f386 */
[-C--:B------:R-:W-:Y:S02]  /*6360*/  LEA.HI.X.SX32 R47, R4, R239.reuse, 0x2, P2 ;  /* 0x000000ef042f7211 */ /* 0x080fe400010f16ff */
[----:B------:R-:W-:Y:S01]  /*6370*/  ISETP.NE.AND P2, PT, R240, RZ, PT ;  /* 0x000000fff000720c */ /* 0x000fe20003f45270 */
[----:B------:R-:W-:Y:S04]  /*6380*/  REDG.E.ADD.F32.FTZ.RN.STRONG.GPU desc[UR6][R238.64+0x380], R96 ;  /* 0x00038060ee0079a6 */ /* 0x000fe8000c10f386 */
[----:B------:R-:W-:Y:S01]  /*6390*/  REDG.E.ADD.F32.FTZ.RN.STRONG.GPU desc[UR6][R198.64+0x380], R97 ;  /* 0x00038061c60079a6 */ /* 0x000fe2000c10f386 */
[----:B-1----:R-:W-:Y:S01]  /*63a0*/  IMAD.IADD R6, R0, 0x1, R4 ;  /* 0x0000000100067824 */ /* 0x002fe200078e0204 */
[-C--:B--2---:R-:W-:Y:S03]  /*63b0*/  LEA R8, P0, R196, R238.reuse, 0x2 ;  /* 0x000000eec4087211 */ /* 0x084fe600078010ff */
[----:B------:R-:W-:Y:S01]  /*63c0*/  IMAD.IADD R5, R0, 0x1, R6 ;  /* 0x0000000100057824 */ /* 0x000fe200078e0206 */
[-C--:B------:R-:W-:Y:S02]  /*63d0*/  LEA R44, P1, R6, R238.reuse, 0x2 ;  /* 0x000000ee062c7211 */ /* 0x080fe400078210ff */
[-C--:B------:R-:W-:Y:S01]  /*63e0*/  LEA.HI.X.SX32 R9, R196, R239.reuse, 0x2, P0 ;  /* 0x000000efc4097211 */ /* 0x080fe200000f16ff */
[----:B------:R-:W-:Y:S01]  /*63f0*/  IMAD.IADD R4, R0, 0x1, R5 ;  /* 0x0000000100047824 */ /* 0x000fe200078e0205 */
[CC--:B------:R-:W-:Y:S02]  /*6400*/  LEA R10, P0, R5.reuse, R238.reuse, 0x2 ;  /* 0x000000ee050a7211 */ /* 0x0c0fe400078010ff */
[-C--:B------:R-:W-:Y:S01]  /*6410*/  LEA.HI.X.SX32 R45, R6, R239.reuse, 0x2, P1 ;  /* 0x000000ef062d7211 */ /* 0x080fe200008f16ff */
[----:B------:R1:W-:Y:S01]  /*6420*/  REDG.E.ADD.F32.FTZ.RN.STRONG.GPU desc[UR6][R8.64], R98 ;  /* 0x00000062080079a6 */ /* 0x0003e2000c10f386 */
[----:B------:R-:W-:Y:S01]  /*6430*/  IMAD.IADD R0, R0, 0x1, R4 ;  /* 0x0000000100007824 */ /* 0x000fe200078e0204 */
[-C--:B------:R-:W-:Y:S02]  /*6440*/  LEA.HI.X.SX32 R11, R5, R239.reuse, 0x2, P0 ;  /* 0x000000ef050b7211 */ /* 0x080fe400000f16ff */
[----:B------:R-:W-:Y:S02]  /*6450*/  REDG.E.ADD.F32.FTZ.RN.STRONG.GPU desc[UR6][R46.64], R99 ;  /* 0x000000632e0079a6 */ /* 0x000fe4000c10f386 */
[CC--:B------:R-:W-:Y:S02]  /*6460*/  LEA R6, P0, R0.reuse, R238.reuse, 0x2 ;  /* 0x000000ee00067211 */ /* 0x0c0fe400078010ff */
[----:B------:R-:W-:Y:S02]  /*6470*/  REDG.E.ADD.F32.FTZ.RN.STRONG.GPU desc[UR6][R44.64], R92 ;  /* 0x0000005c2c0079a6 */ /* 0x000fe4000c10f386 */
[-C--:B------:R-:W-:Y:S02]  /*6480*/  LEA.HI.X.SX32 R7, R0, R239.reuse, 0x2, P0 ;  /* 0x000000ef00077211 */ /* 0x080fe400000f16ff */
[----:B------:R-:W-:Y:S01]  /*6490*/  REDG.E.ADD.F32.FTZ.RN.STRONG.GPU desc[UR6][R10.64], R93 ;  /* 0x0000005d0a0079a6 */ /* 0x000fe2000c10f386 */
[----:B------:R-:W-:Y:S03]  /*64a0*/  LEA R0, R233, UR4, 0x1 ;  /* 0x00000004e9007c11 */ /* 0x000fe6000f8e08ff */
[----:B------:R-:W-:Y:S04]  /*64b0*/  LDSM.16.MT88.4 R44, [R225+0x14000] ;  /* 0x01400000e12c783b */ /* 0x000fe80000004200 */
[----:B------:R-:W-:Y:S04]  /*64c0*/  LDSM.16.MT88.4 R48, [R0+0x4000] ;  /* 0x004000000030783b */ /* 0x000fe80000004200 */
[----:B------:R-:W-:Y:S01]  /*64d0*/  LDSM.16.MT88.4 R56, [R0+0x800] ;  /* 0x000800000038783b */ /* 0x000fe20000004200 */
[C---:B-1----:R-:W-:Y:S03]  /*64e0*/  LEA R8, P1, R4.reuse, R238, 0x2 ;  /* 0x000000ee04087211 */ /* 0x042fe600078210ff */
[----:B------:R-:W-:Y:S01]  /*64f0*/  LDSM.16.MT88.4 R64, [R0+0x4800] ;  /* 0x004800000040783b */ /* 0x000fe20000004200 */
[----:B------:R-:W-:Y:S05]  /*6500*/  LEA.HI.X.SX32 R9, R4, R239, 0x2, P1 ;  /* 0x000000ef04097211 */ /* 0x000fea00008f16ff */
[----:B------:R-:W-:Y:S04]  /*6510*/  REDG.E.ADD.F32.FTZ.RN.STRONG.GPU desc[UR6][R8.64], R94 ;  /* 0x0000005e080079a6 */ /* 0x000fe8000c10f386 */
[----:B------:R-:W-:Y:S04]  /*6520*/  REDG.E.ADD.F32.FTZ.RN.STRONG.GPU desc[UR6][R6.64], R95 ;  /* 0x0000005f060079a6 */ /* 0x000fe8000c10f386 */
[----:B------:R-:W-:Y:S04]  /*6530*/  LDSM.16.MT88.4 R4, [R3+0x14000] ;  /* 0x014000000304783b */ /* 0x000fe80000004200 */
[----:B------:R-:W1:Y:S02]  /*6540*/  LDSM.16.MT88.4 R8, [R0] ;  /* 0x000000000008783b */ /* 0x000e640000004200 */
[-C--:B-1----:R-:W-:Y:S06]  /*6550*/  HMMA.16816.F32.BF16 R100, R4, R8.reuse, R100 ;  /* 0x000000080464723c */ /* 0x082fec0000041864 */
[C---:B------:R-:W-:Y:S06]  /*6560*/  HMMA.16816.F32.BF16 R104, R44.reuse, R8, R104 ;  /* 0x000000082c68723c */ /* 0x040fec0000041868 */
[-C--:B------:R-:W-:Y:S06]  /*6570*/  HMMA.16816.F32.BF16 R108, R44, R10.reuse, R108 ;  /* 0x0000000a2c6c723c */ /* 0x080fec000004186c */
[C---:B------:R-:W-:Y:S01]  /*6580*/  HMMA.16816.F32.BF16 R112, R4.reuse, R10, R112 ;  /* 0x0000000a0470723c */ /* 0x040fe20000041870 */
[----:B------:R-:W-:Y:S05]  /*6590*/  LDSM.16.MT88.4 R8, [R0+0x1000] ;  /* 0x001000000008783b */ /* 0x000fea0000004200 */
[-C--:B------:R-:W-:Y:S06]  /*65a0*/  HMMA.16816.F32.BF16 R116, R4, R48.reuse, R116 ;  /* 0x000000300474723c */ /* 0x080fec0000041874 */
[C---:B------:R-:W-:Y:S06]  /*65b0*/  HMMA.16816.F32.BF16 R120, R44.reuse, R48, R120 ;  /* 0x000000302c78723c */ /* 0x040fec0000041878 */
[-C--:B------:R-:W-:Y:S01]  /*65c0*/  HMMA.16816.F32.BF16 R124, R44, R50.reuse, R124 ;  /* 0x000000322c7c723c */ /* 0x080fe2000004187c */
[----:B------:R-:W-:Y:S05]  /*65d0*/  LDSM.16.MT88.4 R44, [R225+0x14800] ;  /* 0x01480000e12c783b */ /* 0x000fea0000004200 */
[----:B------:R-:W-:Y:S01]  /*65e0*/  HMMA.16816.F32.BF16 R128, R4, R50, R128 ;  /* 0x000000320480723c */ /* 0x000fe20000041880 */
[----:B------:R-:W1:Y:S04]  /*65f0*/  LDSM.16.MT88.4 R4, [R3+0x14800] ;  /* 0x014800000304783b */ /* 0x000e680000004200 */
[----:B------:R-:W2:Y:S01]  /*6600*/  LDSM.16.MT88.4 R48, [R0+0x5000] ;  /* 0x005000000030783b */ /* 0x000ea20000004200 */
[-C--:B------:R-:W-:Y:S06]  /*6610*/  HMMA.16816.F32.BF16 R100, R52, R56.reuse, R100 ;  /* 0x000000383464723c */ /* 0x080fec0000041864 */
        /* <DEDUP_REMOVED lines=9> */
[----:B------:R-:W3:Y:S04]  /*66b0*/  LDSM.16.MT88.4 R52, [R3+0x14c00] ;  /* 0x014c00000334783b */ /* 0x000ee80000004200 */
[----:B------:R-:W4:Y:S01]  /*66c0*/  LDSM.16.MT88.4 R64, [R0+0x5800] ;  /* 0x005800000040783b */ /* 0x000f220000004200 */
        /* <DEDUP_REMOVED lines=9> */
[C---:B------:R-:W-:Y:S06]  /*6760*/  HMMA.16816.F32.BF16 R104, R60.reuse, R56, R104 ;  /* 0x000000383c68723c */ /* 0x040fec0000041868 */
[-C--:B------:R-:W-:Y:S06]  /*6770*/  HMMA.16816.F32.BF16 R108, R60, R58.reuse, R108 ;  /* 0x0000003a3c6c723c */ /* 0x080fec000004186c */
[C---:B------:R-:W-:Y:S06]  /*6780*/  HMMA.16816.F32.BF16 R112, R52.reuse, R58, R112 ;  /* 0x0000003a3470723c */ /* 0x040fec0000041870 */
[-C--:B----4-:R-:W-:Y:S06]  /*6790*/  HMMA.16816.F32.BF16 R116, R52, R64.reuse, R116 ;  /* 0x000000403474723c */ /* 0x090fec0000041874 */
[C---:B------:R-:W-:Y:S06]  /*67a0*/  HMMA.16816.F32.BF16 R120, R60.reuse, R64, R120 ;  /* 0x000000403c78723c */ /* 0x040fec0000041878 */
[-C--:B------:R-:W-:Y:S06]  /*67b0*/  HMMA.16816.F32.BF16 R124, R60, R66.reuse, R124 ;  /* 0x000000423c7c723c */ /* 0x080fec000004187c */
[----:B------:R-:W-:Y:S01]  /*67c0*/  HMMA.16816.F32.BF16 R128, R52, R66, R128 ;  /* 0x000000423480723c */ /* 0x000fe20000041880 */
[----:B------:R-:W-:Y:S11]  /*67d0*/  @!UPT UIADD3 URZ, URZ, URZ, URZ ;  /* 0x0000003f3f3ff290 */ /* 0x000ff6000fffe03f */
[----:B------:R-:W-:Y:S01]  /*67e0*/  @!UPT UIADD3 URZ, URZ, URZ, URZ ;  /* 0x0000003f3f3ff290 */ /* 0x000fe2000fffe03f */
[----:B------:R-:W-:Y:S11]  /*67f0*/  @!P2 BRA `(.L_x_31) ;  /* 0x0000000000f8a947 */ /* 0x000ff60003800000 */
[----:B------:R-:W-:Y:S01]  /*6800*/  BAR.SYNC.DEFER_BLOCKING 0x0 ;  /* 0x0000000000007b1d */ /* 0x000fe20000010000 */
[----:B------:R-:W-:Y:S02]  /*6810*/  IMAD.MOV.U32 R4, RZ, RZ, R241 ;  /* 0x000000ffff047224 */ /* 0x000fe400078e00f1 */
[----:B------:R-:W-:Y:S03]  /*6820*/  IMAD.MOV.U32 R5, RZ, RZ, R243 ;  /* 0x000000ffff057224 */ /* 0x000fe600078e00f3 */
[----:B------:R1:W-:Y:S02]  /*6830*/  @P3 STS.128 [R237], RZ ;  /* 0x000000ffed003388 */ /* 0x0003e40000000c00 */
[----:B------:R-:W2:Y:S08]  /*6840*/  LDC R7, c[0x0][0x240] ;  /* 0x00009000ff077b82 */ /* 0x000eb00000000800 */
        /* <DEDUP_REMOVED lines=10> */
[----:B------:R1:W-:Y:S01]  /*68f0*/  @!P3 LDGSTS.E.BYPASS.LTC128B.128 [R237], desc[UR6][R4.64] ;  /* 0x0000000004edbfae */ /* 0x0003e2000b901d46 */
[C-C-:B---3--:R-:W-:Y:S02]  /*6900*/  @!P3 LEA.HI.X R47, R7.reuse, R5, R8.reuse, 0x6, P0 ;  /* 0x00000005072fb211 */ /* 0x148fe400000f3408 */
[CC--:B------:R-:W-:Y:S01]  /*6910*/  @!P5 LEA R44, P2, R0.reuse, R241.reuse, 0x1 ;  /* 0x000000f1002cd211 */ /* 0x0c0fe200078408ff */
        /* <DEDUP_REMOVED lines=44> */
.L_x_31:
[----:B------:R-:W-:Y:S02]  /*6be0*/  UISETP.GT.AND UP0, UPT, UR5, UR15, UPT ;  /* 0x0000000f0500728c */ /* 0x000fe4000bf04270 */
[----:B------:R-:W-:Y:S04]  /*6bf0*/  UIADD3 UR5, UR5, -0x1, URZ ;  /* 0xffffffff05057890 */ /* 0x000fe8000fffe03f */
[----:B------:R-:W-:Y:S11]  /*6c00*/  PLOP3.LUT P0, PT, PT, PT, UP0, 0x80, 0x0 ;  /* 0x000000000000781c */ /* 0x000ff60003f0f008 */
[----:B------:R-:W-:Y:S02]  /*6c10*/  @!UPT UIADD3 URZ, URZ, URZ, URZ ;  /* 0x0000003f3f3ff290 */ /* 0x000fe4000fffe03f */
[----:B------:R-:W-:Y:S05]  /*6c20*/  @P0 BRA `(.L_x_32) ;  /* 0xffffffd000640947 */ /* 0x000fea000383ffff */
[----:B------:R-:W2:Y:S01]  /*6c30*/  S2R R48, SR_TID.X ;  /* 0x0000000000307919 */ /* 0x000ea20000002100 */
[----:B------:R-:W-:Y:S01]  /*6c40*/  F2FP.BF16.F32.PACK_AB R20, R21, R20 ;  /* 0x000000141514723e */ /* 0x000fe200000010ff */
[----:B------:R-:W-:Y:S01]  /*6c50*/  ULDC UR5, c[0x0][0x390] ;  /* 0x0000e40000057ab9 */ /* 0x000fe20000000800 */
[----:B-1----:R-:W-:Y:S01]  /*6c60*/  F2FP.BF16.F32.PACK_AB R47, R13, R12 ;  /* 0x0000000c0d2f723e */ /* 0x002fe200000010ff */
[----:B------:R-:W-:Y:S01]  /*6c70*/  UIADD3 UR8, UR4, 0x10000, URZ ;  /* 0x0001000004087890 */ /* 0x000fe2000fffe03f */
[----:B------:R-:W-:Y:S01]  /*6c80*/  F2FP.BF16.F32.PACK_AB R46, R15, R14 ;  /* 0x0000000e0f2e723e */ /* 0x000fe200000010ff */
[----:B------:R-:W-:Y:S01]  /*6c90*/  FMUL.FTZ R100, R100, UR5 ;  /* 0x0000000564647c20 */ /* 0x000fe20008410000 */
[----:B------:R-:W-:Y:S01]  /*6ca0*/  F2FP.BF16.F32.PACK_AB R45, R17, R16 ;  /* 0x00000010112d723e */ /* 0x000fe200000010ff */
        /* <DEDUP_REMOVED lines=24> */
[----:B--2---:R-:W-:Y:S01]  /*6e30*/  SHF.R.S32.HI R21, RZ, 0x1f, R48 ;  /* 0x0000001fff157819 */ /* 0x004fe20000011430 */
[----:B------:R-:W-:Y:S01]  /*6e40*/  FMUL.FTZ R128, R128, UR5 ;  /* 0x0000000580807c20 */ /* 0x000fe20008410000 */
[----:B------:R-:W-:Y:S01]  /*6e50*/  FMUL.FTZ R7, R129, UR5 ;  /* 0x0000000581077c20 */ /* 0x000fe20008410000 */
[----:B------:R-:W-:Y:S01]  /*6e60*/  FMUL.FTZ R130, R130, UR5 ;  /* 0x0000000582827c20 */ /* 0x000fe20008410000 */
[-C--:B------:R-:W-:Y:S01]  /*6e70*/  LEA.HI R6, R21, R48.reuse, RZ, 0x2 ;  /* 0x0000003015067211 */ /* 0x080fe200078f10ff */
[----:B------:R-:W-:Y:S01]  /*6e80*/  FMUL.FTZ R131, R131, UR5 ;  /* 0x0000000583837c20 */ /* 0x000fe20008410000 */
[----:B------:R-:W-:Y:S01]  /*6e90*/  LEA.HI R4, R21, R48, RZ, 0x5 ;  /* 0x0000003015047211 */ /* 0x000fe200078f28ff */
[----:B------:R-:W-:Y:S01]  /*6ea0*/  FMUL.FTZ R124, R124, UR5 ;  /* 0x000000057c7c7c20 */ /* 0x000fe20008410000 */
[--C-:B------:R-:W-:Y:S01]  /*6eb0*/  SHF.R.S32.HI R5, RZ, 0x2, R6.reuse ;  /* 0x00000002ff057819 */ /* 0x100fe20000011406 */
[----:B------:R-:W-:Y:S01]  /*6ec0*/  FMUL.FTZ R125, R125, UR5 ;  /* 0x000000057d7d7c20 */ /* 0x000fe20008410000 */
[----:B------:R-:W-:Y:S01]  /*6ed0*/  SHF.R.S32.HI R0, RZ, 0x1f, R6 ;  /* 0x0000001fff007819 */ /* 0x000fe20000011406 */
[----:B------:R-:W-:Y:S01]  /*6ee0*/  FMUL.FTZ R126, R126, UR5 ;  /* 0x000000057e7e7c20 */ /* 0x000fe20008410000 */
[----:B------:R-:W-:Y:S01]  /*6ef0*/  SHF.R.S32.HI R4, RZ, 0x5, R4 ;  /* 0x00000005ff047819 */ /* 0x000fe20000011404 */
[----:B------:R-:W-:Y:S01]  /*6f00*/  FMUL.FTZ R127, R127, UR5 ;  /* 0x000000057f7f7c20 */ /* 0x000fe20008410000 */
[----:B------:R-:W-:Y:S01]  /*6f10*/  LEA.HI R0, R0, R5, RZ, 0x3 ;  /* 0x0000000500007211 */ /* 0x000fe200078f18ff */
[----:B------:R-:W-:Y:S01]  /*6f20*/  UISETP.NE.AND UP0, UPT, UR36, -0x1, UPT ;  /* 0xffffffff2400788c */ /* 0x000fe2000bf05270 */
[----:B------:R-:W-:-:S02]  /*6f30*/  F2FP.BF16.F32.PACK_AB R24, R25, R24 ;  /* 0x000000181918723e */ /* 0x000fc400000010ff */
[----:B------:R-:W-:Y:S02]  /*6f40*/  LOP3.LUT R0, R0, 0xfffffff8, RZ, 0xc0, !PT ;  /* 0xfffffff800007812 */ /* 0x000fe400078ec0ff */
[----:B------:R-:W-:Y:S02]  /*6f50*/  F2FP.BF16.F32.PACK_AB R26, R27, R26 ;  /* 0x0000001a1b1a723e */ /* 0x000fe400000010ff */
[----:B------:R-:W-:Y:S01]  /*6f60*/  F2FP.BF16.F32.PACK_AB R22, R23, R22 ;  /* 0x000000161716723e */ /* 0x000fe200000010ff */
[----:B------:R-:W-:Y:S01]  /*6f70*/  IMAD.IADD R0, R5, 0x1, -R0 ;  /* 0x0000000105007824 */ /* 0x000fe200078e0a00 */
[----:B------:R-:W-:Y:S01]  /*6f80*/  F2FP.BF16.F32.PACK_AB R28, R29, R28 ;  /* 0x0000001c1d1c723e */ /* 0x000fe200000010ff */
[----:B------:R-:W-:Y:S01]  /*6f90*/  IMAD.SHL.U32 R5, R4, 0x8, RZ ;  /* 0x0000000804057824 */ /* 0x000fe200078e00ff */
[----:B------:R-:W-:Y:S01]  /*6fa0*/  LOP3.LUT R4, R6, 0x7ffffffc, RZ, 0xc0, !PT ;  /* 0x7ffffffc06047812 */ /* 0x000fe200078ec0ff */
[----:B------:R-:W-:Y:S01]  /*6fb0*/  IMAD.SHL.U32 R0, R0, 0x40, RZ ;  /* 0x0000004000007824 */ /* 0x000fe200078e00ff */
[----:B------:R-:W-:Y:S01]  /*6fc0*/  F2FP.BF16.F32.PACK_AB R30, R31, R30 ;  /* 0x0000001e1f1e723e */ /* 0x000fe200000010ff */
[----:B------:R-:W-:Y:S01]  /*6fd0*/  @UP0 UIADD3 UR5, UR19, UR36, URZ ;  /* 0x0000002413050290 */ /* 0x000fe2000fffe03f */
[----:B------:R-:W-:Y:S01]  /*6fe0*/  LOP3.LUT R6, R5, 0x38, RZ, 0xc0, !PT ;  /* 0x0000003805067812 */ /* 0x000fe200078ec0ff */
[----:B------:R-:W-:Y:S01]  /*6ff0*/  IMAD.IADD R4, R48, 0x1, -R4 ;  /* 0x0000000130047824 */ /* 0x000fe200078e0a04 */
[----:B------:R-:W-:Y:S01]  /*7000*/  LOP3.LUT R0, R0, 0x1c0, RZ, 0xc0, !PT ;  /* 0x000001c000007812 */ /* 0x000fe200078ec0ff */
[----:B------:R-:W-:Y:S01]  /*7010*/  @UP0 ULDC.64 UR16, c[0x0][0x450] ;  /* 0x0001140000100ab9 */ /* 0x000fe20000000a00 */
[----:B------:R-:W-:Y:S01]  /*7020*/  F2FP.BF16.F32.PACK_AB R32, R33, R32 ;  /* 0x000000202120723e */ /* 0x000fe200000010ff */
[----:B------:R-:W-:Y:S01]  /*7030*/  IMAD.SHL.U32 R4, R4, 0x2, RZ ;  /* 0x0000000204047824 */ /* 0x000fe200078e00ff */
[----:B------:R-:W-:-:S02]  /*7040*/  SHF.R.U32.HI R5, RZ, 0x3, R0 ;  /* 0x00000003ff057819 */ /* 0x000fc40000011600 */
[----:B------:R-:W-:Y:S02]  /*7050*/  F2FP.BF16.F32.PACK_AB R34, R35, R34 ;  /* 0x000000222322723e */ /* 0x000fe400000010ff */
[----:B------:R-:W-:Y:S02]  /*7060*/  LOP3.LUT R5, R5, R0, R6, 0x1e, !PT ;  /* 0x0000000005057212 */ /* 0x000fe400078e1e06 */
[----:B------:R-:W-:Y:S02]  /*7070*/  F2FP.BF16.F32.PACK_AB R40, R41, R40 ;  /* 0x000000282928723e */ /* 0x000fe400000010ff */
[----:B------:R-:W-:Y:S01]  /*7080*/  F2FP.BF16.F32.PACK_AB R42, R43, R42 ;  /* 0x0000002a2b2a723e */ /* 0x000fe200000010ff */
[----:B------:R-:W-:Y:S01]  /*7090*/  IMAD.IADD R0, R4, 0x1, R5 ;  /* 0x0000000104007824 */ /* 0x000fe200078e0205 */
[----:B------:R-:W-:Y:S02]  /*70a0*/  F2FP.BF16.F32.PACK_AB R36, R37, R36 ;  /* 0x000000242524723e */ /* 0x000fe400000010ff */
[----:B------:R-:W-:-:S02]  /*70b0*/  F2FP.BF16.F32.PACK_AB R38, R39, R38 ;  /* 0x000000262726723e */ /* 0x000fc400000010ff */
[----:B------:R-:W-:Y:S02]  /*70c0*/  F2FP.BF16.F32.PACK_AB R19, R19, R100 ;  /* 0x000000641313723e */ /* 0x000fe400000010ff */
[----:B------:R-:W-:Y:S02]  /*70d0*/  F2FP.BF16.F32.PACK_AB R18, R18, R102 ;  /* 0x000000661212723e */ /* 0x000fe400000010ff */
[----:B------:R-:W-:Y:S02]  /*70e0*/  F2FP.BF16.F32.PACK_AB R17, R17, R104 ;  /* 0x000000681111723e */ /* 0x000fe400000010ff */
[----:B------:R-:W-:Y:S02]  /*70f0*/  F2FP.BF16.F32.PACK_AB R16, R16, R106 ;  /* 0x0000006a1010723e */ /* 0x000fe400000010ff */
        /* <DEDUP_REMOVED lines=9> */
[----:B------:R-:W-:Y:S01]  /*7190*/  LEA R0, R0, UR8, 0x1 ;  /* 0x0000000800007c11 */ /* 0x000fe2000f8e08ff */
[----:B------:R-:W-:Y:S01]  /*71a0*/  BAR.SYNC.DEFER_BLOCKING 0x0 ;  /* 0x0000000000007b1d */ /* 0x000fe20000010000 */
[----:B------:R-:W-:Y:S01]  /*71b0*/  F2FP.BF16.F32.PACK_AB R6, R131, R130 ;  /* 0x000000828306723e */ /* 0x000fe200000010ff */
[----:B------:R-:W-:Y:S01]  /*71c0*/  @UP0 UIMAD.WIDE.U32 UR8, UR5, UR16, URZ ;  /* 0x00000010050802a5 */ /* 0x000fe2000f8e003f */
[----:B------:R-:W-:Y:S01]  /*71d0*/  F2FP.BF16.F32.PACK_AB R5, R125, R124 ;  /* 0x0000007c7d05723e */ /* 0x000fe200000010ff */
[----:B------:R-:W-:Y:S01]  /*71e0*/  @UP0 UIMAD UR5, UR5, UR17, URZ ;  /* 0x00000011050502a4 */ /* 0x000fe2000f8e023f */
[----:B------:R-:W-:Y:S02]  /*71f0*/  F2FP.BF16.F32.PACK_AB R4, R127, R126 ;  /* 0x0000007e7f04723e */ /* 0x000fe400000010ff */
[----:B------:R-:W-:Y:S01]  /*7200*/  PLOP3.LUT P0, PT, PT, PT, UP0, 0x80, 0x0 ;  /* 0x000000000000781c */ /* 0x000fe20003f0f008 */
[----:B------:R-:W-:Y:S01]  /*7210*/  @UP0 UIADD3 UR20, UR9, UR5, URZ ;  /* 0x0000000509140290 */ /* 0x000fe2000fffe03f */
[----:B------:R-:W-:Y:S01]  /*7220*/  @UP0 UMOV UR15, UR8 ;  /* 0x00000008000f0c82 */ /* 0x000fe20008000000 */
[----:B------:R1:W-:Y:S04]  /*7230*/  STS [R0], R19 ;  /* 0x0000001300007388 */ /* 0x0003e80000000800 */
[----:B------:R1:W-:Y:S04]  /*7240*/  STS [R0+0x400], R18 ;  /* 0x0004001200007388 */ /* 0x0003e80000000800 */
        /* <DEDUP_REMOVED lines=29> */
[----:B------:R1:W-:Y:S01]  /*7420*/  STS [R0+0x7c00], R38 ;  /* 0x007c002600007388 */ /* 0x0003e20000000800 */
[----:B------:R-:W-:Y:S05]  /*7430*/  @P0 BRA `(.L_x_33) ;  /* 0x0000000000340947 */ /* 0x000fea0003800000 */
[----:B------:R-:W-:Y:S01]  /*7440*/  USHF.R.S32.HI UR5, URZ, 0x1f, UR19 ;  /* 0x0000001f3f057899 */ /* 0x000fe20008011413 */
[----:B------:R-:W-:Y:S01]  /*7450*/  ULDC.64 UR16, c[0x0][0x450] ;  /* 0x0001140000107ab9 */ /* 0x000fe20000000a00 */
[----:B------:R-:W-:Y:S02]  /*7460*/  USHF.R.S32.HI UR12, URZ, 0x1f, UR51 ;  /* 0x0000001f3f0c7899 */ /* 0x000fe40008011433 */
[----:B------:R-:W-:Y:S02]  /*7470*/  UIMAD UR5, UR5, UR16, URZ ;  /* 0x00000010050572a4 */ /* 0x000fe4000f8e023f */
[----:B------:R-:W-:Y:S02]  /*7480*/  UIMAD.WIDE.U32 UR8, UR19, UR16, URZ ;  /* 0x00000010130872a5 */ /* 0x000fe4000f8e003f */
[----:B------:R-:W-:Y:S01]  /*7490*/  UIMAD UR5, UR19, UR17, UR5 ;  /* 0x00000011130572a4 */ /* 0x000fe2000f8e0205 */
[----:B------:R-:W-:-:S03]  /*74a0*/  ULDC.64 UR10, c[0x0][0x438] ;  /* 0x00010e00000a7ab9 */ /* 0x000fc60000000a00 */
[----:B------:R-:W-:Y:S02]  /*74b0*/  UIADD3 UR9, UR9, UR5, URZ ;  /* 0x0000000509097290 */ /* 0x000fe4000fffe03f */
[----:B------:R-:W-:Y:S02]  /*74c0*/  UIMAD UR5, UR12, UR10, URZ ;  /* 0x0000000a0c0572a4 */ /* 0x000fe4000f8e023f */
[----:B------:R-:W-:Y:S02]  /*74d0*/  UIMAD.WIDE.U32 UR8, UR51, UR10, UR8 ;  /* 0x0000000a330872a5 */ /* 0x000fe4000f8e0008 */
[----:B------:R-:W-:-:S04]  /*74e0*/  UIMAD UR5, UR51, UR11, UR5 ;  /* 0x0000000b330572a4 */ /* 0x000fc8000f8e0205 */
[----:B------:R-:W-:Y:S01]  /*74f0*/  UIADD3 UR20, UR9, UR5, URZ ;  /* 0x0000000509147290 */ /* 0x000fe2000fffe03f */
[----:B------:R-:W-:-:S11]  /*7500*/  UMOV UR15, UR8 ;  /* 0x00000008000f7c82 */ /* 0x000fd60008000000 */
.L_x_33:
[----:B------:R-:W-:Y:S01]  /*7510*/  @UP0 UIADD3 UR5, UR19, UR36, URZ ;  /* 0x0000002413050290 */ /* 0x000fe2000fffe03f */
[----:B------:R-:W-:-:S03]  /*7520*/  @UP0 ULDC.64 UR12, c[0x0][0x458] ;  /* 0x00011600000c0ab9 */ /* 0x000fc60000000a00 */
[----:B------:R-:W-:Y:S02]  /*7530*/  @UP0 UIMAD.WIDE.U32 UR8, UR5, UR12, URZ ;  /* 0x0000000c050802a5 */ /* 0x000fe4000f8e003f */
[----:B------:R-:W-:-:S04]  /*7540*/  @UP0 UIMAD UR5, UR5, UR13, URZ ;  /* 0x0000000d050502a4 */ /* 0x000fc8000f8e023f */
[----:B------:R-:W-:Y:S01]  /*7550*/  @UP0 UIADD3 UR14, UR9, UR5, URZ ;  /* 0x00000005090e0290 */ /* 0x000fe2000fffe03f */
[----:B------:R-:W-:Y:S01]  /*7560*/  @UP0 UMOV UR11, UR8 ;  /* 0x00000008000b0c82 */ /* 0x000fe20008000000 */
[----:B------:R-:W-:Y:S10]  /*7570*/  @P0 BRA `(.L_x_34) ;  /* 0x0000000000340947 */ /* 0x000ff40003800000 */
        /* <DEDUP_REMOVED lines=13> */
.L_x_34:
[----:B------:R-:W-:Y:S01]  /*7650*/  BAR.SYNC.DEFER_BLOCKING 0x0 ;  /* 0x0000000000007b1d */ /* 0x000fe20000010000 */
[----:B------:R-:W-:Y:S01]  /*7660*/  USHF.L.U32 UR5, UR23, 0x5, URZ ;  /* 0x0000000517057899 */ /* 0x000fe2000800063f */
[----:B-1----:R-:W-:-:S03]  /*7670*/  LEA.HI R0, R21, R48, RZ, 0x3 ;  /* 0x0000003015007211 */ /* 0x002fc600078f18ff */
[----:B------:R-:W-:Y:S01]  /*7680*/  UIADD3 UR18, -UR5, UR18, URZ ;  /* 0x0000001205127290 */ /* 0x000fe2000fffe13f */
[----:B------:R-:W-:Y:S01]  /*7690*/  LOP3.LUT R4, R0, 0xfffffff8, RZ, 0xc0, !PT ;  /* 0xfffffff800047812 */ /* 0x000fe200078ec0ff */
[----:B------:R-:W-:Y:S01]  /*76a0*/  BSSY B0, `(.L_x_35) ;  /* 0x000002e000007945 */ /* 0x000fe20003800000 */
[----:B------:R-:W-:-:S03]  /*76b0*/  SHF.R.S32.HI R0, RZ, 0x3, R0 ;  /* 0x00000003ff007819 */ /* 0x000fc60000011400 */
[----:B------:R-:W-:Y:S01]  /*76c0*/  IMAD.IADD R4, R48, 0x1, -R4 ;  /* 0x0000000130047824 */ /* 0x000fe200078e0a04 */
[----:B------:R-:W-:Y:S02]  /*76d0*/  ISETP.GE.AND P4, PT, R0, UR18, PT ;  /* 0x0000001200007c0c */ /* 0x000fe4000bf86270 */
[----:B------:R-:W-:Y:S01]  /*76e0*/  SHF.R.S32.HI R29, RZ, 0x1f, R0 ;  /* 0x0000001fff1d7819 */ /* 0x000fe20000011400 */
[----:B------:R-:W-:-:S04]  /*76f0*/  IMAD.SHL.U32 R4, R4, 0x8, RZ ;  /* 0x0000000804047824 */ /* 0x000fc800078e00ff */
[C---:B------:R-:W-:Y:S01]  /*7700*/  VIADD R28, R4.reuse, 0x40 ;  /* 0x00000040041c7836 */ /* 0x040fe20000000000 */
[----:B------:R-:W-:Y:S01]  /*7710*/  SHF.R.S32.HI R5, RZ, 0x1f, R4 ;  /* 0x0000001fff057819 */ /* 0x000fe20000011404 */
[C---:B------:R-:W-:Y:S02]  /*7720*/  VIADD R11, R4.reuse, 0xc0 ;  /* 0x000000c0040b7836 */ /* 0x040fe40000000000 */
[----:B------:R-:W-:Y:S01]  /*7730*/  VIADD R10, R4, 0x80 ;  /* 0x00000080040a7836 */ /* 0x000fe20000000000 */
[----:B------:R1:W2:Y:S04]  /*7740*/  LDS.128 R44, [R237+0x14000] ;  /* 0x01400000ed2c7984 */ /* 0x0002a80000000c00 */
[----:B------:R1:W3:Y:S04]  /*7750*/  LDS.128 R40, [R237+0x15000] ;  /* 0x01500000ed287984 */ /* 0x0002e80000000c00 */
[----:B------:R1:W4:Y:S04]  /*7760*/  LDS.128 R36, [R237+0x16000] ;  /* 0x01600000ed247984 */ /* 0x0003280000000c00 */
[----:B------:R1:W1:Y:S01]  /*7770*/  LDS.128 R32, [R237+0x17000] ;  /* 0x01700000ed207984 */ /* 0x0002620000000c00 */
[----:B------:R-:W-:Y:S05]  /*7780*/  @P4 BRA `(.L_x_36) ;  /* 0x00000000007c4947 */ /* 0x000fea0003800000 */
[----:B------:R-:W-:Y:S01]  /*7790*/  ULDC UR18, c[0x0][0x2d0] ;  /* 0x0000b40000127ab9 */ /* 0x000fe20000000800 */
[----:B------:R-:W2:Y:S01]  /*77a0*/  LDS.128 R24, [R237+0x11000] ;  /* 0x01100000ed187984 */ /* 0x000ea20000000c00 */
[----:B------:R-:W-:Y:S01]  /*77b0*/  ISETP.GE.AND P3, PT, R4, UR18, PT ;  /* 0x0000001204007c0c */ /* 0x000fe2000bf66270 */
[----:B------:R-:W-:Y:S01]  /*77c0*/  IMAD.U32 R6, RZ, RZ, UR5 ;  /* 0x00000005ff067e24 */ /* 0x000fe2000f8e00ff */
[----:B------:R-:W-:Y:S01]  /*77d0*/  IADD3 R8, P0, R0, UR5, RZ ;  /* 0x0000000500087c10 */ /* 0x000fe2000ff1e0ff */
[----:B------:R-:W3:Y:S01]  /*77e0*/  LDS.128 R20, [R237+0x12000] ;  /* 0x01200000ed147984 */ /* 0x000ee20000000c00 */
[----:B------:R-:W-:Y:S01]  /*77f0*/  USHF.R.S32.HI UR10, URZ, 0x1f, UR56 ;  /* 0x0000001f3f0a7899 */ /* 0x000fe20008011438 */
[----:B------:R-:W-:Y:S01]  /*7800*/  ISETP.GE.AND P2, PT, R28, UR18, PT ;  /* 0x000000121c007c0c */ /* 0x000fe2000bf46270 */
[----:B------:R-:W-:Y:S01]  /*7810*/  ULDC.64 UR8, c[0x0][0x468] ;  /* 0x00011a0000087ab9 */ /* 0x000fe20000000a00 */
[----:B------:R-:W4:Y:S01]  /*7820*/  LDS.128 R16, [R237+0x13000] ;  /* 0x01300000ed107984 */ /* 0x000f220000000c00 */
[----:B------:R-:W-:Y:S01]  /*7830*/  LEA.HI.X.SX32 R9, R6, R29, 0x1, P0 ;  /* 0x0000001d06097211 */ /* 0x000fe200000f0eff */
[----:B------:R-:W-:Y:S01]  /*7840*/  IMAD.WIDE.U32 R6, R8, UR16, R4 ;  /* 0x0000001008067c25 */ /* 0x000fe2000f8e0004 */
[----:B------:R-:W-:Y:S01]  /*7850*/  UIMAD UR10, UR10, UR8, URZ ;  /* 0x000000080a0a72a4 */ /* 0x000fe2000f8e023f */
[----:B------:R-:W-:-:S02]  /*7860*/  ISETP.GE.AND P1, PT, R10, UR18, PT ;  /* 0x000000120a007c0c */ /* 0x000fc4000bf26270 */
[----:B------:R-:W1:Y:S01]  /*7870*/  @!P3 LDS.128 R12, [R237+0x10000] ;  /* 0x01000000ed0cb984 */ /* 0x000e620000000c00 */
[----:B------:R-:W-:Y:S01]  /*7880*/  IMAD R9, R9, UR16, RZ ;  /* 0x0000001009097c24 */ /* 0x000fe2000f8e02ff */
[----:B------:R-:W-:Y:S01]  /*7890*/  IADD3 R6, P0, R6, UR15, RZ ;  /* 0x0000000f06067c10 */ /* 0x000fe2000ff1e0ff */
[----:B------:R-:W-:Y:S02]  /*78a0*/  UIMAD UR10, UR56, UR9, UR10 ;  /* 0x00000009380a72a4 */ /* 0x000fe4000f8e020a */
[----:B------:R-:W-:Y:S02]  /*78b0*/  IMAD R9, R8, UR17, R9 ;  /* 0x0000001108097c24 */ /* 0x000fe4000f8e0209 */
[----:B------:R-:W-:Y:S01]  /*78c0*/  IMAD.U32 R8, RZ, RZ, UR8 ;  /* 0x00000008ff087e24 */ /* 0x000fe2000f8e00ff */
[----:B------:R-:W-:Y:S02]  /*78d0*/  ULDC.64 UR8, c[0x0][0x3f0] ;  /* 0x0000fc0000087ab9 */ /* 0x000fe40000000a00 */
[----:B------:R-:W-:-:S02]  /*78e0*/  IADD3.X R7, R7, UR20, R9, P0, !PT ;  /* 0x0000001407077c10 */ /* 0x000fc400087fe409 */
[----:B------:R-:W-:Y:S01]  /*78f0*/  ISETP.GE.AND P0, PT, R11, UR18, PT ;  /* 0x000000120b007c0c */ /* 0x000fe2000bf06270 */
[----:B------:R-:W-:-:S04]  /*7900*/  IMAD.WIDE.U32 R8, R8, UR56, R6 ;  /* 0x0000003808087c25 */ /* 0x000fc8000f8e0006 */
[----:B------:R-:W-:Y:S01]  /*7910*/  VIADD R7, R9, UR10 ;  /* 0x0000000a09077c36 */ /* 0x000fe20008000000 */
[----:B------:R-:W-:-:S04]  /*7920*/  LEA R6, P5, R8, UR8, 0x1 ;  /* 0x0000000808067c11 */ /* 0x000fc8000f8a08ff */
[----:B------:R-:W-:-:S05]  /*7930*/  LEA.HI.X R7, R8, UR9, R7, 0x1, P5 ;  /* 0x0000000908077c11 */ /* 0x000fca000a8f0c07 */
[----:B--2---:R2:W-:Y:S04]  /*7940*/  @!P2 STG.E.128 desc[UR6][R6.64+0x80], R24 ;  /* 0x000080180600a986 */ /* 0x0045e8000c101d06 */
[----:B---3--:R2:W-:Y:S04]  /*7950*/  @!P1 STG.E.128 desc[UR6][R6.64+0x100], R20 ;  /* 0x0001001406009986 */ /* 0x0085e8000c101d06 */
[----:B----4-:R2:W-:Y:S04]  /*7960*/  @!P0 STG.E.128 desc[UR6][R6.64+0x180], R16 ;  /* 0x0001801006008986 */ /* 0x0105e8000c101d06 */
[----:B-1----:R2:W-:Y:S02]  /*7970*/  @!P3 STG.E.128 desc[UR6][R6.64], R12 ;  /* 0x0000000c0600b986 */ /* 0x0025e4000c101d06 */
.L_x_36:
[----:B------:R-:W-:Y:S05]  /*7980*/  BSYNC B0 ;  /* 0x0000000000007941 */ /* 0x000fea0003800000 */
.L_x_35:
[----:B------:R-:W-:Y:S05]  /*7990*/  @P4 BRA `(.L_x_17) ;  /* 0x0000000000744947 */ /* 0x000fea0003800000 */
[----:B--2---:R-:W-:Y:S01]  /*79a0*/  IMAD.U32 R6, RZ, RZ, UR5 ;  /* 0x00000005ff067e24 */ /* 0x004fe2000f8e00ff */
[----:B------:R-:W-:Y:S01]  /*79b0*/  IADD3 R0, P0, R0, UR5, RZ ;  /* 0x0000000500007c10 */ /* 0x000fe2000ff1e0ff */
[----:B------:R-:W-:Y:S01]  /*79c0*/  IMAD.MOV.U32 R7, RZ, RZ, R5 ;  /* 0x000000ffff077224 */ /* 0x000fe200078e0005 */
[----:B------:R-:W-:Y:S02]  /*79d0*/  USHF.R.S32.HI UR10, URZ, 0x1f, UR56 ;  /* 0x0000001f3f0a7899 */ /* 0x000fe40008011438 */
[----:B------:R-:W-:Y:S01]  /*79e0*/  LEA.HI.X.SX32 R8, R6, R29, 0x1, P0 ;  /* 0x0000001d06087211 */ /* 0x000fe200000f0eff */
[----:B------:R-:W-:Y:S01]  /*79f0*/  IMAD.MOV.U32 R6, RZ, RZ, R4 ;  /* 0x000000ffff067224 */ /* 0x000fe200078e0004 */
[----:B------:R-:W-:Y:S01]  /*7a00*/  ULDC.64 UR8, c[0x0][0x470] ;  /* 0x00011c0000087ab9 */ /* 0x000fe20000000a00 */
[----:B------:R-:W-:Y:S01]  /*7a10*/  ULDC UR15, c[0x0][0x2d0] ;  /* 0x0000b400000f7ab9 */ /* 0x000fe20000000800 */
[----:B------:R-:W-:Y:S01]  /*7a20*/  UIMAD UR10, UR10, UR8, URZ ;  /* 0x000000080a0a72a4 */ /* 0x000fe2000f8e023f */
[----:B------:R-:W-:Y:S01]  /*7a30*/  IMAD.WIDE.U32 R6, R0, UR12, R6 ;  /* 0x0000000c00067c25 */ /* 0x000fe2000f8e0006 */
[----:B------:R-:W-:-:S02]  /*7a40*/  ISETP.GE.AND P3, PT, R4, UR15, PT ;  /* 0x0000000f04007c0c */ /* 0x000fc4000bf66270 */
[----:B------:R-:W-:Y:S01]  /*7a50*/  UIMAD UR10, UR56, UR9, UR10 ;  /* 0x00000009380a72a4 */ /* 0x000fe2000f8e020a */
[----:B------:R-:W-:Y:S01]  /*7a60*/  IMAD R5, R8, UR12, RZ ;  /* 0x0000000c08057c24 */ /* 0x000fe2000f8e02ff */
[----:B------:R-:W-:Y:S02]  /*7a70*/  IADD3 R6, P0, R6, UR11, RZ ;  /* 0x0000000b06067c10 */ /* 0x000fe4000ff1e0ff */
[----:B------:R-:W-:Y:S01]  /*7a80*/  ISETP.GE.AND P2, PT, R28, UR15, PT ;  /* 0x0000000f1c007c0c */ /* 0x000fe2000bf46270 */
[----:B------:R-:W-:Y:S01]  /*7a90*/  IMAD R0, R0, UR13, R5 ;  /* 0x0000000d00007c24 */ /* 0x000fe2000f8e0205 */
[----:B------:R-:W-:-:S04]  /*7aa0*/  ISETP.GE.AND P1, PT, R10, UR15, PT ;  /* 0x0000000f0a007c0c */ /* 0x000fc8000bf26270 */
[----:B------:R-:W-:Y:S01]  /*7ab0*/  IADD3.X R7, R7, UR14, R0, P0, !PT ;  /* 0x0000000e07077c10 */ /* 0x000fe200087fe400 */
[----:B------:R-:W-:Y:S01]  /*7ac0*/  IMAD.U32 R0, RZ, RZ, UR8 ;  /* 0x00000008ff007e24 */ /* 0x000fe2000f8e00ff */
[----:B------:R-:W-:Y:S01]  /*7ad0*/  ISETP.GE.AND P0, PT, R11, UR15, PT ;  /* 0x0000000f0b007c0c */ /* 0x000fe2000bf06270 */
[----:B------:R-:W-:Y:S02]  /*7ae0*/  ULDC.64 UR8, c[0x0][0x3f8] ;  /* 0x0000fe0000087ab9 */ /* 0x000fe40000000a00 */
[----:B------:R-:W-:-:S04]  /*7af0*/  IMAD.WIDE.U32 R6, R0, UR56, R6 ;  /* 0x0000003800067c25 */ /* 0x000fc8000f8e0006 */
[----:B------:R-:W-:Y:S01]  /*7b00*/  VIADD R0, R7, UR10 ;  /* 0x0000000a07007c36 */ /* 0x000fe20008000000 */
[----:B------:R-:W-:-:S04]  /*7b10*/  LEA R4, P4, R6, UR8, 0x1 ;  /* 0x0000000806047c11 */ /* 0x000fc8000f8808ff */
[----:B------:R-:W-:-:S05]  /*7b20*/  LEA.HI.X R5, R6, UR9, R0, 0x1, P4 ;  /* 0x0000000906057c11 */ /* 0x000fca000a0f0c00 */
[----:B------:R2:W-:Y:S04]  /*7b30*/  @!P3 STG.E.128 desc[UR6][R4.64], R44 ;  /* 0x0000002c0400b986 */ /* 0x0005e8000c101d06 */
[----:B---3--:R2:W-:Y:S04]  /*7b40*/  @!P2 STG.E.128 desc[UR6][R4.64+0x80], R40 ;  /* 0x000080280400a986 */ /* 0x0085e8000c101d06 */
[----:B----4-:R2:W-:Y:S04]  /*7b50*/  @!P1 STG.E.128 desc[UR6][R4.64+0x100], R36 ;  /* 0x0001002404009986 */ /* 0x0105e8000c101d06 */
[----:B-1----:R2:W-:Y:S02]  /*7b60*/  @!P0 STG.E.128 desc[UR6][R4.64+0x180], R32 ;  /* 0x0001802004008986 */ /* 0x0025e4000c101d06 */
.L_x_17:
[----:B------:R-:W-:Y:S05]  /*7b70*/  BSYNC B1 ;  /* 0x0000000000017941 */ /* 0x000fea0003800000 */
.L_x_7:
[----:B------:R-:W-:Y:S02]  /*7b80*/  ULDC UR5, c[0x0][0xc] ;  /* 0x0000030000057ab9 */ /* 0x000fe40000000800 */
[----:B------:R-:W-:-:S04]  /*7b90*/  UIADD3 UR23, UR5, UR23, URZ ;  /* 0x0000001705177290 */ /* 0x000fc8000fffe03f */
[----:B------:R-:W-:-:S06]  /*7ba0*/  UISETP.GE.AND UP0, UPT, UR23, UR61, UPT ;  /* 0x0000003d1700728c */ /* 0x000fcc000bf06270 */
[----:B------:R-:W-:-:S13]  /*7bb0*/  PLOP3.LUT P0, PT, PT, PT, UP0, 0x80, 0x0 ;  /* 0x000000000000781c */ /* 0x000fda0003f0f008 */
[----:B------:R-:W-:Y:S05]  /*7bc0*/  @P0 BRA `(.L_x_37) ;  /* 0x0000000000040947 */ /* 0x000fea0003800000 */
[----:B------:R-:W-:Y:S05]  /*7bd0*/  BRA `(.L_x_38) ;  /* 0xffffff8c00b87947 */ /* 0x000fea000383ffff */
.L_x_37:
[----:B------:R-:W-:Y:S05]  /*7be0*/  EXIT ;  /* 0x000000000000794d */ /* 0x000fea0003800000 */
.L_x_39:
        /* <DEDUP_REMOVED lines=9> */
.L_x_1030:


//--------------------- .text._ZN5flash44flash_bwd_dq_dk_dv_loop_seqk_parallel_kernelI23Flash_bwd_kernel_traitsILi256ELi64ELi32ELi8ELi4ELi1ELi2ELb1ELb1EN7cutlass10bfloat16_tE19Flash_kernel_traitsILi256ELi64ELi32ELi8ES3_EELb0ELb1ELb0ELb0ELb0ELb0ELb1EEEvNS_16Flash_bwd_paramsE --------------------------
	.section	.text._ZN5flash44flash_bwd_dq_dk_dv_loop_seqk_parallel_kernelI23Flash_bwd_kernel_traitsILi256ELi64ELi32ELi8ELi4ELi1ELi2ELb1ELb1EN7cutlass10bfloat16_tE19Flash_kernel_traitsILi256ELi64ELi32ELi8ES3_EELb0ELb1ELb0ELb0ELb0ELb0ELb1EEEvNS_16Flash_bwd_paramsE,"ax",@progbits
	.align	128
        .global         _ZN5flash44flash_bwd_dq_dk_dv_loop_seqk_parallel_kernelI23Flash_bwd_kernel_traitsILi256ELi64ELi32ELi8ELi4ELi1ELi2ELb1ELb1EN7cutlass10bfloat16_tE19Flash_kernel_traitsILi256ELi64ELi32ELi8ES3_EELb0ELb1ELb0ELb0ELb0ELb0ELb1EEEvNS_16Flash_bwd_paramsE
        .type           _ZN5flash44flash_bwd_dq_dk_dv_loop_seqk_parallel_kernelI23Flash_bwd_kernel_traitsILi256ELi64ELi32ELi8ELi4ELi1ELi2ELb1ELb1EN7cutlass10bfloat16_tE19Flash_kernel_traitsILi256ELi64ELi32ELi8ES3_EELb0ELb1ELb0ELb0ELb0ELb0ELb1EEEvNS_16Flash_bwd_paramsE,@function
        .size           _ZN5flash44flash_bwd_dq_dk_dv_loop_seqk_parallel_kernelI23Flash_bwd_kernel_traitsILi256ELi64ELi32ELi8ELi4ELi1ELi2ELb1ELb1EN7cutlass10bfloat16_tE19Flash_kernel_traitsILi256ELi64ELi32ELi8ES3_EELb0ELb1ELb0ELb0ELb0ELb0ELb1EEEvNS_16Flash_bwd_paramsE,(.L_x_1031 - _ZN5flash44flash_bwd_dq_dk_dv_loop_seqk_parallel_kernelI23Flash_bwd_kernel_traitsILi256ELi64ELi32ELi8ELi4ELi1ELi2ELb1ELb1EN7cutlass10bfloat16_tE19Flash_kernel_traitsILi256ELi64ELi32ELi8ES3_EELb0ELb1ELb0ELb0ELb0ELb0ELb1EEEvNS_16Flash_bwd_paramsE)
        .other          _ZN5flash44flash_bwd_dq_dk_dv_loop_seqk_parallel_kernelI23Flash_bwd_kernel_traitsILi256ELi64ELi32ELi8ELi4ELi1ELi2ELb1ELb1EN7cutlass10bfloat16_tE19Flash_kernel_traitsILi256ELi64ELi32ELi8ES3_EELb0ELb1ELb0ELb0ELb0ELb0ELb1EEEvNS_16Flash_bwd_paramsE,@"STO_CUDA_ENTRY STV_DEFAULT"
_ZN5flash44flash_bwd_dq_dk_dv_loop_seqk_parallel_kernelI23Flash_bwd_kernel_traitsILi256ELi64ELi32ELi8ELi4ELi1ELi2ELb1ELb1EN7cutlass10bfloat16_tE19Flash_kernel_traitsILi256ELi64ELi32ELi8ES3_EELb0ELb1ELb0ELb0ELb0ELb0ELb1EEEvNS_16Flash_bwd_paramsE:
.text._ZN5flash44flash_bwd_dq_dk_dv_loop_seqk_parallel_kernelI23Flash_bwd_kernel_traitsILi256ELi64ELi32ELi8ELi4ELi1ELi2ELb1ELb1EN7cutlass10bfloat16_tE19Flash_kernel_traitsILi256ELi64ELi32ELi8ES3_EELb0ELb1ELb0ELb0ELb0ELb0ELb1EEEvNS_16Flash_bwd_paramsE:
        /* <DEDUP_REMOVED lines=133> */
[----:B------:R-:W-:Y:S02]  /*0850*/  LEA R249, R10, UR4, 0x1 ;  /* 0x000000040af97c11 */ /* 0x000fe4000f8e08ff */
[----:B------:R-:W-:Y:S01]  /*0860*/  SHF.R.S32.HI R4, RZ, 0x2, R18 ;  /* 0x00000002ff047819 */ /* 0x000fe20000011412 */
        /* <DEDUP_REMOVED lines=11> */
[C---:B------:R-:W-:Y:S01]  /*0920*/  SEL R0, R224.reuse, 0xffffffe0, !P5 ;  /* 0xffffffe0e0007807 */ /* 0x040fe20006800000 */
[C---:B------:R-:W-:Y:S01]  /*0930*/  VIADD R250, R249.reuse, 0x10 ;  /* 0x00000010f9fa7836 */ /* 0x040fe20000000000 */
[----:B------:R-:W-:Y:S01]  /*0940*/  SEL R224, R224, 0xffffffe0, !P3 ;  /* 0xffffffe0e0e07807 */ /* 0x000fe20005800000 */
[----:B------:R-:W-:Y:S01]  /*0950*/  IMAD R4, R6, 0x10, R4 ;  /* 0x0000001006047824 */ /* 0x000fe200078e0204 */
        /* <DEDUP_REMOVED lines=19> */
[----:B-1----:R-:W-:Y:S01]  /*0a90*/  IMAD.U32 R4, RZ, RZ, UR7 ;  /* 0x00000007ff047e24 */ /* 0x002fe2000f8e00ff */
[----:B------:R-:W-:-:S06]  /*0aa0*/  ULDC.64 UR6, c[0x0][0x208] ;  /* 0x0000820000067ab9 */ /* 0x000fcc0000000a00 */
.L_x_72:
        /* <DEDUP_REMOVED lines=67> */
.L_x_40:
        /* <DEDUP_REMOVED lines=29> */
[----:B------:R-:W-:Y:S02]  /*10b0*/  ULEA.HI UR18, UR18, UR5, URZ, 0x6 ;  /* 0x0000000512127291 */ /* 0x000fe4000f8f303f */
[----:B------:R-:W-:Y:S02]  /*10c0*/  UIMAD UR5, UR42, UR49, URZ ;  /* 0x000000312a0572a4 */ /* 0x000fe4000f8e023f */
[----:B--2---:R-:W-:Y:S02]  /*10d0*/  UIMAD.WIDE.U32 UR26, UR12, UR10, URZ ;  /* 0x0000000a0c1a72a5 */ /* 0x004fe4000f8e003f */
[----:B------:R-:W-:-:S02]  /*10e0*/  UIMAD UR20, UR14, UR33, URZ ;  /* 0x000000210e1472a4 */ /* 0x000fc4000f8e023f */
[----:B------:R-:W-:Y:S02]  /*10f0*/  UIMAD UR44, UR12, UR11, UR27 ;  /* 0x0000000b0c2c72a4 */ /* 0x000fe4000f8e021b */
[----:B------:R-:W-:Y:S01]  /*1100*/  USHF.L.U32 UR12, UR49, 0x7, URZ ;  /* 0x00000007310c7899 */ /* 0x000fe2000800063f */
[----:B------:R-:W-:Y:S01]  /*1110*/  @UP1 ULDC.64 UR10, c[0x0][0x420] ;  /* 0x00010800000a1ab9 */ /* 0x000fe20000000a00 */
[----:B------:R-:W-:Y:S01]  /*1120*/  UIMAD.WIDE UR8, UR59, UR58, URZ ;  /* 0x0000003a3b0872a5 */ /* 0x000fe2000f8e023f */
[----:B-1----:R-:W1:Y:S01]  /*1130*/  MUFU.RCP R4, R4 ;  /* 0x0000000400047308 */ /* 0x002e620000001000 */
[----:B------:R-:W-:Y:S02]  /*1140*/  @UP1 UIMAD.WIDE.U32 UR34, UR14, UR10, URZ ;  /* 0x0000000a0e2212a5 */ /* 0x000fe4000f8e003f */
[----:B------:R-:W-:Y:S02]  /*1150*/  USEL UR27, UR12, URZ, UP2 ;  /* 0x0000003f0c1b7287 */ /* 0x000fe40009000000 */
[----:B------:R-:W-:-:S02]  /*1160*/  @UP1 UIMAD UR43, UR14, UR11, UR35 ;  /* 0x0000000b0e2b12a4 */ /* 0x000fc4000f8e0223 */
[----:B------:R-:W-:Y:S02]  /*1170*/  UIMAD.WIDE.U32 UR12, UR14, UR32, URZ ;  /* 0x000000200e0c72a5 */ /* 0x000fe4000f8e003f */
[----:B------:R-:W-:Y:S02]  /*1180*/  UIMAD.WIDE.U32 UR10, UR49, UR54, URZ ;  /* 0x00000036310a72a5 */ /* 0x000fe4000f8e003f */
[----:B------:R-:W-:Y:S02]  /*1190*/  UIMAD UR5, UR57, UR54, UR5 ;  /* 0x00000036390572a4 */ /* 0x000fe4000f8e0205 */
[----:B------:R-:W-:Y:S02]  /*11a0*/  UISETP.NE.AND UP0, UPT, UR36, -0x1, UPT ;  /* 0xffffffff2400788c */ /* 0x000fe4000bf05270 */
[----:B------:R-:W-:Y:S01]  /*11b0*/  USEL UR48, UR16, UR12, !UP1 ;  /* 0x0000000c10307287 */ /* 0x000fe2000c800000 */
[----:B-1----:R-:W-:Y:S01]  /*11c0*/  VIADD R4, R4, 0xffffffe ;  /* 0x0ffffffe04047836 */ /* 0x002fe20000000000 */
[----:B------:R-:W-:-:S02]  /*11d0*/  UIADD3 UR42, UR17, UR24, URZ ;  /* 0x00000018112a7290 */ /* 0x000fc4000fffe03f */
[----:B------:R-:W-:Y:S01]  /*11e0*/  PLOP3.LUT P2, PT, PT, PT, UP0, 0x40, 0x0 ;  /* 0x000000000000781c */ /* 0x000fe20003f4e808 */
[----:B------:R-:W-:Y:S01]  /*11f0*/  @UP1 UIADD3 UR42, UR13, UR20, URZ ;  /* 0x000000140d2a1290 */ /* 0x000fe2000fffe03f */
[----:B------:R-:W1:Y:S01]  /*1200*/  F2I.FTZ.U32.TRUNC.NTZ R5, R4 ;  /* 0x0000000400057305 */ /* 0x000e62000021f000 */
[----:B------:R-:W-:Y:S02]  /*1210*/  UIMAD UR12, UR9, UR10, URZ ;  /* 0x0000000a090c72a4 */ /* 0x000fe4000f8e023f */
[----:B------:R-:W-:Y:S01]  /*1220*/  UIADD3 UR5, UR11, UR5, URZ ;  /* 0x000000050b057290 */ /* 0x000fe2000fffe03f */
[----:B------:R-:W-:Y:S01]  /*1230*/  ULDC.U8 UR38, c[0x0][0x3d8] ;  /* 0x0000f60000267ab9 */ /* 0x000fe20000000000 */
[----:B------:R-:W-:Y:S02]  /*1240*/  ULOP3.LUT UR13, UR18, 0xffffffc0, URZ, 0xc0, !UPT ;  /* 0xffffffc0120d7892 */ /* 0x000fe4000f8ec03f */
[----:B------:R-:W-:Y:S02]  /*1250*/  UISETP.NE.AND UP3, UPT, UR38, URZ, UPT ;  /* 0x0000003f2600728c */ /* 0x000fe4000bf65270 */
[----:B------:R-:W-:-:S02]  /*1260*/  USHF.L.U64.HI UR15, UR49, 0x7, UR57 ;  /* 0x00000007310f7899 */ /* 0x000fc40008010239 */
[----:B------:R-:W-:Y:S02]  /*1270*/  UIMAD.WIDE.U32 UR16, UR8, UR10, URZ ;  /* 0x0000000a081072a5 */ /* 0x000fe4000f8e003f */
[----:B------:R-:W-:Y:S01]  /*1280*/  UIMAD UR5, UR8, UR5, UR12 ;  /* 0x00000005080572a4 */ /* 0x000fe2000f8e020c */
[--C-:B-1----:R-:W-:Y:S01]  /*1290*/  IMAD.MOV R0, RZ, RZ, -R5.reuse ;  /* 0x000000ffff007224 */ /* 0x102fe200078e0a05 */
[----:B------:R-:W-:Y:S01]  /*12a0*/  UIADD3 UR24, UR13, -0x40, URZ ;  /* 0xffffffc00d187890 */ /* 0x000fe2000fffe03f */
[----:B------:R-:W-:Y:S01]  /*12b0*/  IMAD.MOV.U32 R4, RZ, RZ, RZ ;  /* 0x000000ffff047224 */ /* 0x000fe200078e00ff */
[----:B------:R-:W-:Y:S01]  /*12c0*/  UIMAD.WIDE.U32 UR10, UR8, UR14, URZ ;  /* 0x0000000e080a72a5 */ /* 0x000fe2000f8e003f */
[----:B------:R-:W-:Y:S01]  /*12d0*/  IMAD R0, R0, R7, RZ ;  /* 0x0000000700007224 */ /* 0x000fe200078e02ff */
[----:B------:R-:W-:Y:S02]  /*12e0*/  UIMAD UR12, UR9, UR14, URZ ;  /* 0x0000000e090c72a4 */ /* 0x000fe4000f8e023f */
[----:B------:R-:W-:Y:S01]  /*12f0*/  @UP0 UIADD3 UR21, UR22, UR36, URZ ;  /* 0x0000002416150290 */ /* 0x000fe2000fffe03f */
[----:B------:R-:W-:Y:S01]  /*1300*/  IMAD.HI.U32 R0, R5, R0, R4 ;  /* 0x0000000005007227 */ /* 0x000fe200078e0004 */
[----:B------:R-:W-:Y:S01]  /*1310*/  MOV R4, R6 ;  /* 0x0000000600047202 */ /* 0x000fe20000000f00 */
[----:B------:R-:W-:-:S02]  /*1320*/  USEL UR15, UR15, URZ, UP2 ;  /* 0x0000003f0f0f7287 */ /* 0x000fc40009000000 */
[----:B------:R-:W-:Y:S02]  /*1330*/  UIADD3 UR50, UR17, UR5, URZ ;  /* 0x0000000511327290 */ /* 0x000fe4000fffe03f */
[----:B------:R-:W-:Y:S01]  /*1340*/  IMAD.HI.U32 R0, R0, R4, RZ ;  /* 0x0000000400007227 */ /* 0x000fe200078e00ff */
[----:B------:R-:W-:Y:S01]  /*1350*/  UIADD3 UR5, UP2, UR24, UR27, URZ ;  /* 0x0000001b18057290 */ /* 0x000fe2000ff5e03f */
[----:B------:R-:W-:Y:S02]  /*1360*/  @UP0 ULDC.64 UR40, c[0x0][0x248] ;  /* 0x0000920000280ab9 */ /* 0x000fe40000000a00 */
[----:B------:R-:W-:Y:S01]  /*1370*/  IMAD.MOV R5, RZ, RZ, -R0 ;  /* 0x000000ffff057224 */ /* 0x000fe200078e0a00 */
[----:B------:R-:W-:Y:S02]  /*1380*/  USHF.R.S32.HI UR47, URZ, 0x1f, UR24 ;  /* 0x0000001f3f2f7899 */ /* 0x000fe40008011418 */
[----:B------:R-:W-:Y:S01]  /*1390*/  USEL UR55, UR16, UR10, !UP1 ;  /* 0x0000000a10377287 */ /* 0x000fe2000c800000 */
[----:B------:R-:W-:Y:S01]  /*13a0*/  IMAD R4, R7, R5, R4 ;  /* 0x0000000507047224 */ /* 0x000fe200078e0204 */
[----:B------:R-:W-:Y:S01]  /*13b0*/  @UP1 UIADD3 UR50, UR11, UR12, URZ ;  /* 0x0000000c0b321290 */ /* 0x000fe2000fffe03f */
[----:B------:R-:W-:Y:S01]  /*13c0*/  ULDC UR46, c[0x0][0x2c4] ;  /* 0x0000b100002e7ab9 */ /* 0x000fe20000000800 */
[----:B------:R-:W-:-:S02]  /*13d0*/  @UP0 UIMAD.WIDE.U32 UR12, UR21, UR40, URZ ;  /* 0x00000028150c02a5 */ /* 0x000fc4000f8e003f */
[----:B------:R-:W-:Y:S01]  /*13e0*/  ISETP.GT.U32.AND P0, PT, R7, R4, PT ;  /* 0x000000040700720c */ /* 0x000fe20003f04070 */
[----:B------:R-:W-:Y:S02]  /*13f0*/  @UP0 UIMAD UR16, UR21, UR41, URZ ;  /* 0x00000029151002a4 */ /* 0x000fe4000f8e023f */
[----:B------:R-:W-:Y:S02]  /*1400*/  UIMAD UR9, UR9, UR5, URZ ;  /* 0x00000005090972a4 */ /* 0x000fe4000f8e023f */
[----:B------:R-:W-:Y:S02]  /*1410*/  UIMAD.WIDE.U32 UR20, UR8, UR5, URZ ;  /* 0x00000005081472a5 */ /* 0x000fe4000f8e003f */
[----:B------:R-:W-:Y:S02]  /*1420*/  UIADD3.X UR10, UR47, UR15, URZ, UP2, !UPT ;  /* 0x0000000f2f0a7290 */ /* 0x000fe400097fe43f */
[----:B------:R-:W-:Y:S01]  /*1430*/  @UP3 UIMAD UR5, UR49, UR46, URZ ;  /* 0x0000002e310532a4 */ /* 0x000fe2000f8e023f */
[----:B------:R-:W-:Y:S01]  /*1440*/  ULDC.U8 UR39, c[0x0][0x480] ;  /* 0x0001200000277ab9 */ /* 0x000fe20000000000 */
[----:B------:R-:W-:-:S02]  /*1450*/  @UP0 UIADD3 UR25, UR22, UR36, URZ ;  /* 0x0000002416190290 */ /* 0x000fc4000fffe03f */
[----:B------:R-:W-:Y:S01]  /*1460*/  @!P0 IMAD.IADD R4, R4, 0x1, -R7 ;  /* 0x0000000104048824 */ /* 0x000fe200078e0a07 */
[----:B------:R-:W-:Y:S01]  /*1470*/  @!P0 IADD3 R0, R0, 0x1, RZ ;  /* 0x0000000100008810 */ /* 0x000fe20007ffe0ff */
[----:B------:R-:W-:Y:S01]  /*1480*/  UIMAD UR9, UR8, UR10, UR9 ;  /* 0x0000000a080972a4 */ /* 0x000fe2000f8e0209 */
[----:B------:R-:W-:Y:S01]  /*1490*/  PLOP3.LUT P0, PT, PT, PT, UP0, 0x40, 0x0 ;  /* 0x000000000000781c */ /* 0x000fe20003f0e808 */
[----:B------:R-:W-:Y:S01]  /*14a0*/  UISETP.NE.AND UP4, UPT, UR39, URZ, UPT ;  /* 0x0000003f2700728c */ /* 0x000fe2000bf85270 */
[----:B------:R-:W-:Y:S01]  /*14b0*/  ISETP.GE.U32.AND P1, PT, R4, R7, PT ;  /* 0x000000070400720c */ /* 0x000fe20003f26070 */
[----:B------:R-:W-:Y:S01]  /*14c0*/  @UP3 USEL UR8, UR5, UR14, !UP1 ;  /* 0x0000000e05083287 */ /* 0x000fe2000c800000 */
[----:B------:R-:W-:Y:S01]  /*14d0*/  LOP3.LUT R4, R8, UR56, RZ, 0x3c, !PT ;  /* 0x0000003808047c12 */ /* 0x000fe2000f8e3cff */
[----:B------:R-:W-:Y:S01]  /*14e0*/  @UP0 ULDC.64 UR38, c[0x0][0x250] ;  /* 0x0000940000260ab9 */ /* 0x000fe20000000a00 */
[----:B------:R-:W-:Y:S01]  /*14f0*/  @UP3 ULDC UR5, c[0x0][0x2e4] ;  /* 0x0000b90000053ab9 */ /* 0x000fe20000000800 */
[----:B------:R-:W-:Y:S01]  /*1500*/  @UP0 UIMAD.WIDE.U32 UR10, UR25, UR38, URZ ;  /* 0x00000026190a02a5 */ /* 0x000fe2000f8e003f */
[----:B------:R-:W-:Y:S01]  /*1510*/  ISETP.GE.AND P3, PT, R4, RZ, PT ;  /* 0x000000ff0400720c */ /* 0x000fe20003f66270 */
[----:B------:R-:W-:-:S02]  /*1520*/  @UP3 UIMAD UR17, UR56, UR5, UR8 ;  /* 0x00000005381132a4 */ /* 0x000fc4000f8e0208 */
[----:B------:R-:W-:Y:S02]  /*1530*/  @UP0 UIMAD UR15, UR25, UR39, URZ ;  /* 0x00000027190f02a4 */ /* 0x000fe4000f8e023f */
[----:B------:R-:W-:Y:S02]  /*1540*/  @!UP3 UIMAD UR5, UR49, UR58, UR56 ;  /* 0x0000003a3105b2a4 */ /* 0x000fe4000f8e0238 */
[----:B------:R-:W-:Y:S01]  /*1550*/  @P1 VIADD R0, R0, 0x1 ;  /* 0x0000000100001836 */ /* 0x000fe20000000000 */
[----:B------:R-:W-:Y:S01]  /*1560*/  UIMAD UR52, UR56, UR59, URZ ;  /* 0x0000003b383472a4 */ /* 0x000fe2000f8e023f */
[----:B------:R-:W-:Y:S01]  /*1570*/  PLOP3.LUT P1, PT, PT, PT, UP3, 0x80, 0x0 ;  /* 0x000000000000781c */ /* 0x000fe20003f2f038 */
[----:B------:R-:W-:Y:S01]  /*1580*/  @!UP1 UIADD3 UR43, UR31, UR37, URZ ;  /* 0x000000251f2b9290 */ /* 0x000fe2000fffe03f */
[----:B------:R-:W-:Y:S01]  /*1590*/  IMAD.MOV.U32 R23, RZ, RZ, R0 ;  /* 0x000000ffff177224 */ /* 0x000fe200078e0000 */
[----:B------:R-:W-:Y:S02]  /*15a0*/  @UP0 UIADD3 UR45, UR11, UR15, URZ ;  /* 0x0000000f0b2d0290 */ /* 0x000fe4000fffe03f */
[----:B------:R-:W-:-:S02]  /*15b0*/  USEL UR27, UR44, URZ, UP4 ;  /* 0x0000003f2c1b7287 */ /* 0x000fc4000a000000 */
[----:B------:R-:W-:Y:S01]  /*15c0*/  @!UP3 UIMAD UR17, UR5, UR46, URZ ;  /* 0x0000002e0511b2a4 */ /* 0x000fe2000f8e023f */
[----:B------:R-:W-:Y:S01]  /*15d0*/  @!P3 IADD3 R23, -R23, RZ, RZ ;  /* 0x000000ff1717b210 */ /* 0x000fe20007ffe1ff */
[----:B------:R-:W-:Y:S01]  /*15e0*/  USHF.R.S32.HI UR53, URZ, 0x1f, UR52 ;  /* 0x0000001f3f357899 */ /* 0x000fe20008011434 */
[----:B------:R-:W-:Y:S01]  /*15f0*/  @!P4 LOP3.LUT R23, RZ, R8, RZ, 0x33, !PT ;  /* 0x00000008ff17c212 */ /* 0x000fe200078e33ff */
[----:B------:R-:W-:Y:S02]  /*1600*/  USEL UR25, UR26, URZ, UP4 ;  /* 0x0000003f1a197287 */ /* 0x000fe4000a000000 */
[----:B------:R-:W-:Y:S02]  /*1610*/  USHF.R.S32.HI UR51, URZ, 0x6, UR18 ;  /* 0x000000063f337899 */ /* 0x000fe40008011412 */
        /* <DEDUP_REMOVED lines=17> */
.L_x_42:
        /* <DEDUP_REMOVED lines=13> */
.L_x_43:
        /* <DEDUP_REMOVED lines=11> */
.L_x_44:
[----:B------:R-:W-:-:S04]  /*18b0*/  UIMAD UR5, UR49, UR58, UR56 ;  /* 0x0000003a310572a4 */ /* 0x000fc8000f8e0238 */
[----:B------:R-:W-:-:S12]  /*18c0*/  UIMAD UR5, UR5, UR54, URZ ;  /* 0x00000036050572a4 */ /* 0x000fd8000f8e023f */
.L_x_45:
[----:B------:R-:W1:Y:S01]  /*18d0*/  S2R R36, SR_TID.X ;  /* 0x0000000000247919 */ /* 0x000e620000002100 */
[----:B------:R-:W-:Y:S01]  /*18e0*/  UIMAD UR9, UR59, UR58, URZ ;  /* 0x0000003a3b0972a4 */ /* 0x000fe2000f8e023f */
[----:B------:R-:W2:Y:S01]  /*18f0*/  LDC.64 R8, c[0x0][0x420] ;  /* 0x00010800ff087b82 */ /* 0x000ea20000000a00 */
[----:B------:R-:W-:Y:S01]  /*1900*/  UIADD3 UR12, -UR19, UR29, UR28 ;  /* 0x0000001d130c7290 */ /* 0x000fe2000fffe11c */
[----:B------:R-:W-:Y:S01]  /*1910*/  BSSY B1, `(.L_x_41) ;  /* 0x0000656000017945 */ /* 0x000fe20003800000 */
[----:B------:R-:W-:Y:S01]  /*1920*/  USHF.L.U32 UR8, UR9, 0x6, URZ ;  /* 0x0000000609087899 */ /* 0x000fe2000800063f */
[----:B------:R-:W-:Y:S01]  /*1930*/  ULDC UR13, c[0x0][0x398] ;  /* 0x0000e600000d7ab9 */ /* 0x000fe20000000800 */
[----:B------:R-:W-:Y:S02]  /*1940*/  ULDC UR54, c[0x0][0x2d0] ;  /* 0x0000b40000367ab9 */ /* 0x000fe40000000800 */
[----:B------:R-:W-:Y:S02]  /*1950*/  UIADD3 UR10, UP2, UP1, UR20, UR8, UR52 ;  /* 0x00000008140a7290 */ /* 0x000fe4000f95e034 */
[----:B------:R-:W-:-:S02]  /*1960*/  USHF.R.S32.HI UR8, URZ, 0x1f, UR8 ;  /* 0x0000001f3f087899 */ /* 0x000fc40008011408 */
[----:B------:R-:W-:Y:S02]  /*1970*/  UIADD3 UR26, UR24, UR5, URZ ;  /* 0x00000005181a7290 */ /* 0x000fe4000fffe03f */
[----:B------:R-:W-:Y:S02]  /*1980*/  UIADD3.X UR8, UR15, UR8, UR53, UP2, UP1 ;  /* 0x000000080f087290 */ /* 0x000fe400097e2435 */
[----:B------:R-:W-:Y:S01]  /*1990*/  UIADD3 UR10, UP2, UP1, UR25, UR10, UR55 ;  /* 0x0000000a190a7290 */ /* 0x000fe2000f95e037 */
[----:B------:R-:W-:Y:S01]  /*19a0*/  ULDC.64 UR52, c[0x0][0x478] ;  /* 0x00011e0000347ab9 */ /* 0x000fe20000000a00 */
[----:B------:R-:W-:Y:S02]  /*19b0*/  ULDC.64 UR30, c[0x0][0x428] ;  /* 0x00010a00001e7ab9 */ /* 0x000fe40000000a00 */
[----:B------:R-:W-:Y:S01]  /*19c0*/  UIADD3.X UR8, UR27, UR8, UR50, UP2, UP1 ;  /* 0x000000081b087290 */ /* 0x000fe200097e2432 */
[----:B------:R-:W-:Y:S01]  /*19d0*/  IMAD.U32 R29, RZ, RZ, UR30 ;  /* 0x0000001eff1d7e24 */ /* 0x000fe2000f8e00ff */
[----:B------:R-:W-:-:S02]  /*19e0*/  UIMAD.WIDE UR26, UR26, 0x4, UR52 ;  /* 0x000000041a1a78a5 */ /* 0x000fc4000f8e0234 */
[----:B------:R-:W-:Y:S01]  /*19f0*/  USHF.R.S32.HI UR52, URZ, 0x1f, UR56 ;  /* 0x0000001f3f347899 */ /* 0x000fe20008011438 */
[----:B------:R-:W-:Y:S01]  /*1a00*/  ULDC.64 UR34, c[0x0][0x258] ;  /* 0x0000960000227ab9 */ /* 0x000fe20000000a00 */
[----:B------:R-:W-:Y:S01]  /*1a10*/  UIADD3 UR25, UR24, UR17, URZ ;  /* 0x0000001118197290 */ /* 0x000fe2000fffe03f */
[----:B------:R-:W-:Y:S01]  /*1a20*/  IMAD.U32 R34, RZ, RZ, UR34 ;  /* 0x00000022ff227e24 */ /* 0x000fe2000f8e00ff */
[----:B------:R-:W-:Y:S01]  /*1a30*/  UIMAD UR17, UR52, UR34, URZ ;  /* 0x00000022341172a4 */ /* 0x000fe2000f8e023f */
[----:B-1----:R-:W-:Y:S01]  /*1a40*/  SHF.R.S32.HI R10, RZ, 0x1f, R36 ;  /* 0x0000001fff0a7819 */ /* 0x002fe20000011424 */
[----:B------:R-:W-:Y:S02]  /*1a50*/  ULDC.64 UR58, c[0x0][0x2b0] ;  /* 0x0000ac00003a7ab9 */ /* 0x000fe40000000a00 */
[----:B------:R-:W-:Y:S01]  /*1a60*/  UIMAD UR17, UR56, UR35, UR17 ;  /* 0x00000023381172a4 */ /* 0x000fe2000f8e0211 */
[CC--:B------:R-:W-:Y:S01]  /*1a70*/  LEA.HI R4, R10.reuse, R36.reuse, RZ, 0x5 ;  /* 0x000000240a047211 */ /* 0x0c0fe200078f28ff */
[----:B------:R-:W-:Y:S01]  /*1a80*/  ULDC.64 UR20, c[0x0][0x210] ;  /* 0x0000840000147ab9 */ /* 0x000fe20000000a00 */
[----:B------:R-:W-:Y:S01]  /*1a90*/  LEA.HI R10, R10, R36, RZ, 0x3 ;  /* 0x000000240a0a7211 */ /* 0x000fe200078f18ff */
[----:B------:R-:W-:Y:S01]  /*1aa0*/  ULDC.64 UR14, c[0x0][0x3e0] ;  /* 0x0000f800000e7ab9 */ /* 0x000fe20000000a00 */
[----:B------:R-:W-:Y:S01]  /*1ab0*/  LOP3.LUT R0, R4, 0xffffffe0, RZ, 0xc0, !PT ;  /* 0xffffffe004007812 */ /* 0x000fe200078ec0ff */
[----:B------:R-:W-:Y:S01]  /*1ac0*/  UIADD3 UR5, UR51, -0x1, URZ ;  /* 0xffffffff33057890 */ /* 0x000fe2000fffe03f */
[----:B------:R-:W-:-:S02]  /*1ad0*/  SHF.R.S32.HI R4, RZ, 0x5, R4 ;  /* 0x00000005ff047819 */ /* 0x000fc40000011404 */
        /* <DEDUP_REMOVED lines=89> */
.L_x_47:
        /* <DEDUP_REMOVED lines=20> */
.L_x_48:
        /* <DEDUP_REMOVED lines=30> */
.L_x_50:
[----:B------:R-:W-:Y:S05]  /*2390*/  BSYNC B0 ;  /* 0x0000000000007941 */ /* 0x000fea0003800000 */
.L_x_49:
        /* <DEDUP_REMOVED lines=29> */
.L_x_46:
        /* <DEDUP_REMOVED lines=71> */
.L_x_53:
[----:B------:R-:W-:Y:S05]  /*29e0*/  BSYNC B0 ;  /* 0x0000000000007941 */ /* 0x000fea0003800000 */
.L_x_52:
        /* <DEDUP_REMOVED lines=54> */
.L_x_55:
[----:B------:R-:W-:Y:S05]  /*2d50*/  BSYNC B0 ;  /* 0x0000000000007941 */ /* 0x000fea0003800000 */
.L_x_54:
        /* <DEDUP_REMOVED lines=44> */
.L_x_57:
[----:B------:R-:W-:Y:S05]  /*3020*/  BSYNC B0 ;  /* 0x0000000000007941 */ /* 0x000fea0003800000 */
.L_x_56:
        /* <DEDUP_REMOVED lines=39> */
.L_x_59:
[----:B------:R-:W-:Y:S05]  /*32a0*/  BSYNC B0 ;  /* 0x0000000000007941 */ /* 0x000fea0003800000 */
.L_x_58:
        /* <DEDUP_REMOVED lines=42> */
.L_x_61:
[----:B------:R-:W-:Y:S05]  /*3550*/  BSYNC B0 ;  /* 0x0000000000007941 */ /* 0x000fea0003800000 */
.L_x_60:
        /* <DEDUP_REMOVED lines=61> */
.L_x_63:
[----:B------:R-:W-:Y:S05]  /*3930*/  BSYNC B0 ;  /* 0x0000000000007941 */ /* 0x000fea0003800000 */
.L_x_62:
        /* <DEDUP_REMOVED lines=54> */
[----:B------:R-:W-:Y:S01]  /*3ca0*/  ULDC UR20, c[0x0][0x2dc] ;  /* 0x0000b70000147ab9 */ /* 0x000fe20000000800 */
[----:B------:R-:W-:Y:S02]  /*3cb0*/  UIADD3 UR18, UR18, -UR19, URZ ;  /* 0x8000001312127290 */ /* 0x000fe4000fffe03f */
[----:B------:R1:W1:Y:S01]  /*3cc0*/  LDSM.16.M88.4 R164, [R180+0x16000] ;  /* 0x01600000b4a4783b */ /* 0x0002620000000200 */
[----:B------:R-:W-:Y:S01]  /*3cd0*/  ULDC UR14, c[0x0][0x39c] ;  /* 0x0000e700000e7ab9 */ /* 0x000fe20000000800 */
[----:B------:R-:W-:Y:S02]  /*3ce0*/  ULDC UR17, c[0x0][0x2ec] ;  /* 0x0000bb0000117ab9 */ /* 0x000fe40000000800 */
        /* <DEDUP_REMOVED lines=13> */
.L_x_66:
[----:B------:R-:W0:Y:S01]  /*3dc0*/  LDGDEPBAR ;  /* 0x00000000000079af */ /* 0x000e220000000000 */
[----:B-1----:R-:W-:Y:S01]  /*3dd0*/  LEA R0, R234, UR4, 0x1 ;  /* 0x00000004ea007c11 */ /* 0x002fe2000f8e08ff */
[----:B------:R-:W-:Y:S01]  /*3de0*/  USHF.L.U32 UR12, UR23, 0x5, URZ ;  /* 0x00000005170c7899 */ /* 0x000fe2000800063f */
[----:B-----5:R-:W-:Y:S01]  /*3df0*/  FSETP.NEU.FTZ.AND P1, PT, R245, -INF , PT ;  /* 0xff800000f500780b */ /* 0x020fe20003f3d000 */
[----:B------:R-:W2:Y:S01]  /*3e00*/  LDL R69, [R1] ;  /* 0x0000000001457983 */ /* 0x000ea20000100800 */
[----:B------:R-:W-:Y:S02]  /*3e10*/  USHF.L.U32 UR13, UR5, 0x6, URZ ;  /* 0x00000006050d7899 */ /* 0x000fe4000800063f */
[----:B------:R-:W-:Y:S01]  /*3e20*/  UIADD3 UR15, UR12, 0x20, URZ ;  /* 0x000000200c0f7890 */ /* 0x000fe2000fffe03f */
[----:B------:R-:W3:Y:S01]  /*3e30*/  LDL R68, [R1+0x4] ;  /* 0x0000040001447983 */ /* 0x000ee20000100800 */
[----:B------:R-:W-:Y:S02]  /*3e40*/  UISETP.GE.AND UP0, UPT, UR13, UR18, UPT ;  /* 0x000000120d00728c */ /* 0x000fe4000bf06270 */
        /* <DEDUP_REMOVED lines=65> */
[----:B---3--:R-:W-:Y:S02]  /*4260*/  @!P0 IADD3 R0, R68, UR12, RZ ;  /* 0x0000000c44008c10 */ /* 0x008fe4000fffe0ff */
[----:B------:R-:W-:Y:S10]  /*4270*/  MOV R68, 0x8 ;  /* 0x0000000800447802 */ /* 0x000ff40000000f00 */
        /* <DEDUP_REMOVED lines=11> */
[----:B------:R-:W-:Y:S11]  /*4330*/  HMMA.16816.F32.BF16 R8, R48, R54, R8 ;  /* 0x000000363008723c */ /* 0x000ff60000041808 */
[----:B------:R-:W-:Y:S07]  /*4340*/  @!UPT UIADD3 URZ, URZ, URZ, URZ ;  /* 0x0000003f3f3ff290 */ /* 0x000fee000fffe03f */
[C---:B--2---:R-:W-:Y:S06]  /*4350*/  HMMA.16816.F32.BF16 R4, R56.reuse, R60, R4 ;  /* 0x0000003c3804723c */ /* 0x044fec0000041804 */
[----:B------:R-:W-:Y:S11]  /*4360*/  HMMA.16816.F32.BF16 R8, R56, R62, R8 ;  /* 0x0000003e3808723c */ /* 0x000ff60000041808 */
[----:B------:R-:W-:Y:S07]  /*4370*/  @!UPT UIADD3 URZ, URZ, URZ, URZ ;  /* 0x0000003f3f3ff290 */ /* 0x000fee000fffe03f */
[C---:B-1----:R-:W-:Y:S06]  /*4380*/  HMMA.16816.F32.BF16 R4, R44.reuse, R64, R4 ;  /* 0x000000402c04723c */ /* 0x042fec0000041804 */
[----:B------:R-:W-:Y:S11]  /*4390*/  HMMA.16816.F32.BF16 R8, R44, R66, R8 ;  /* 0x000000422c08723c */ /* 0x000ff60000041808 */
[----:B------:R-:W-:Y:S07]  /*43a0*/  @!UPT UIADD3 URZ, URZ, URZ, URZ ;  /* 0x0000003f3f3ff290 */ /* 0x000fee000fffe03f */
[----:B------:R-:W-:Y:S01]  /*43b0*/  FMUL.FTZ R6, R6, UR14 ;  /* 0x0000000e06067c20 */ /* 0x000fe20008410000 */
[----:B------:R-:W-:Y:S01]  /*43c0*/  FMUL.FTZ R7, R7, UR14 ;  /* 0x0000000e07077c20 */ /* 0x000fe20008410000 */
[----:B------:R-:W-:Y:S01]  /*43d0*/  FMUL.FTZ R5, R5, UR14 ;  /* 0x0000000e05057c20 */ /* 0x000fe20008410000 */
[----:B------:R-:W-:Y:S01]  /*43e0*/  FMUL.FTZ R4, R4, UR14 ;  /* 0x0000000e04047c20 */ /* 0x000fe20008410000 */
[----:B------:R1:W-:Y:S02]  /*43f0*/  MUFU.TANH R56, R6 ;  /* 0x0000000600387308 */ /* 0x0003e40000002400 */
[----:B------:R-:W-:Y:S01]  /*4400*/  FMUL.FTZ R10, R10, UR14 ;  /* 0x0000000e0a0a7c20 */ /* 0x000fe20008410000 */
[----:B------:R-:W-:Y:S01]  /*4410*/  FMUL.FTZ R8, R8, UR14 ;  /* 0x0000000e08087c20 */ /* 0x000fe20008410000 */
[----:B------:R-:W-:Y:S01]  /*4420*/  FMUL.FTZ R9, R9, UR14 ;  /* 0x0000000e09097c20 */ /* 0x000fe20008410000 */
[----:B------:R-:W-:Y:S05]  /*4430*/  FMUL.FTZ R11, R11, UR14 ;  /* 0x0000000e0b0b7c20 */ /* 0x000fea0008410000 */
[----:B------:R2:W-:Y:S10]  /*4440*/  MUFU.TANH R61, R7 ;  /* 0x00000007003d7308 */ /* 0x0005f40000002400 */
[----:B------:R3:W-:Y:S01]  /*4450*/  MUFU.TANH R55, R5 ;  /* 0x0000000500377308 */ /* 0x0007e20000002400 */
[----:B-1----:R-:W-:Y:S09]  /*4460*/  @!P0 IADD3 R6, R69, UR13, RZ ;  /* 0x0000000d45068c10 */ /* 0x002ff2000fffe0ff */
[----:B------:R-:W1:Y:S01]  /*4470*/  MUFU.TANH R58, R4 ;  /* 0x00000004003a7308 */ /* 0x000e620000002400 */
[C---:B--2---:R-:W-:Y:S02]  /*4480*/  @!P0 VIMNMX R7, R6.reuse, UR19, PT ;  /* 0x0000001306078c48 */ /* 0x044fe4000bfe0100 */
[----:B------:R-:W-:Y:S02]  /*4490*/  @!P0 VIADDMNMX R6, R6, R68, UR19, PT ;  /* 0x0000001306068e46 */ /* 0x000fe4000b800144 */
[-C--:B------:R-:W-:Y:S05]  /*44a0*/  @!P0 ISETP.GE.AND P2, PT, R0, R7.reuse, PT ;  /* 0x000000070000820c */ /* 0x080fea0003f46270 */
[----:B------:R2:W-:Y:S01]  /*44b0*/  MUFU.TANH R59, R10 ;  /* 0x0000000a003b7308 */ /* 0x0005e20000002400 */
[----:B---3--:R-:W-:Y:S05]  /*44c0*/  FMUL.FTZ R5, R245, 1.4426950216293334961 ;  /* 0x3fb8aa3bf5057820 */ /* 0x008fea0000410000 */
[----:B------:R-:W-:Y:S04]  /*44d0*/  FSEL R5, R5, RZ, P1 ;  /* 0x000000ff05057208 */ /* 0x000fe80000800000 */
[----:B------:R3:W-:Y:S01]  /*44e0*/  MUFU.TANH R54, R8 ;  /* 0x0000000800367308 */ /* 0x0007e20000002400 */
[----:B-1----:R-:W-:Y:S02]  /*44f0*/  MOV R4, R58 ;  /* 0x0000003a00047202 */ /* 0x002fe40000000f00 */
[----:B------:R-:W-:Y:S02]  /*4500*/  @!P0 FSEL R4, R58, -INF , !P2 ;  /* 0xff8000003a048808 */ /* 0x000fe40005000000 */
[----:B------:R-:W-:Y:S03]  /*4510*/  FSETP.NEU.FTZ.AND P2, PT, R246, -INF , PT ;  /* 0xff800000f600780b */ /* 0x000fe60003f5d000 */
[--C-:B------:R-:W-:Y:S02]  /*4520*/  FFMA.FTZ R4, R4, UR17, -R5.reuse ;  /* 0x0000001104047c23 */ /* 0x100fe40008010805 */
[----:B------:R1:W4:Y:S01]  /*4530*/  MUFU.TANH R60, R9 ;  /* 0x00000009003c7308 */ /* 0x0003220000002400 */
[----:B--2---:R-:W-:Y:S04]  /*4540*/  @!P0 IADD3 R10, R0, 0x1, RZ ;  /* 0x00000001000a8810 */ /* 0x004fe80007ffe0ff */
[----:B------:R-:W-:Y:S05]  /*4550*/  @!P0 ISETP.GE.AND P1, PT, R10, R7, PT ;  /* 0x000000070a00820c */ /* 0x000fea0003f26270 */
[----:B------:R2:W-:Y:S01]  /*4560*/  MUFU.EX2 R66, R4 ;  /* 0x0000000400427308 */ /* 0x0005e20000000800 */
[----:B---3--:R-:W-:Y:S02]  /*4570*/  MOV R8, R55 ;  /* 0x0000003700087202 */ /* 0x008fe40000000f00 */
[----:B------:R-:W-:Y:S02]  /*4580*/  @!P0 FSEL R8, R55, -INF , !P1 ;  /* 0xff80000037088808 */ /* 0x000fe40004800000 */
[----:B------:R-:W-:Y:S03]  /*4590*/  @!P0 ISETP.GE.AND P1, PT, R0, R6, PT ;  /* 0x000000060000820c */ /* 0x000fe60003f26270 */
[--C-:B------:R-:W-:Y:S01]  /*45a0*/  FFMA.FTZ R8, R8, UR17, -R5.reuse ;  /* 0x0000001108087c23 */ /* 0x100fe20008010805 */
[----:B-1----:R-:W-:Y:S01]  /*45b0*/  MOV R9, R56 ;  /* 0x0000003800097202 */ /* 0x002fe20000000f00 */
[----:B------:R-:W-:Y:S01]  /*45c0*/  MUFU.TANH R57, R11 ;  /* 0x0000000b00397308 */ /* 0x000fe20000002400 */
[----:B------:R-:W-:Y:S02]  /*45d0*/  @!P0 FSEL R9, R56, -INF , !P1 ;  /* 0xff80000038098808 */ /* 0x000fe40004800000 */
[-C--:B------:R-:W-:Y:S01]  /*45e0*/  @!P0 ISETP.GE.AND P1, PT, R10, R6.reuse, PT ;  /* 0x000000060a00820c */ /* 0x080fe20003f26270 */
[----:B--2---:R-:W-:Y:S06]  /*45f0*/  FMUL.FTZ R4, R246, 1.4426950216293334961 ;  /* 0x3fb8aa3bf6047820 */ /* 0x004fec0000410000 */
[----:B------:R1:W2:Y:S01]  /*4600*/  MUFU.EX2 R64, R8 ;  /* 0x0000000800407308 */ /* 0x0002a20000000800 */
[----:B------:R-:W-:Y:S05]  /*4610*/  FSEL R4, R4, RZ, P2 ;  /* 0x000000ff04047208 */ /* 0x000fea0001000000 */
[--C-:B------:R-:W-:Y:S01]  /*4620*/  FFMA.FTZ R10, R9, UR17, -R4.reuse ;  /* 0x00000011090a7c23 */ /* 0x100fe20008010804 */
[----:B------:R-:W-:Y:S03]  /*4630*/  @!P0 IADD3 R9, R0, 0x8, RZ ;  /* 0x0000000800098810 */ /* 0x000fe60007ffe0ff */
[----:B------:R3:W-:Y:S01]  /*4640*/  MUFU.EX2 R69, R10 ;  /* 0x0000000a00457308 */ /* 0x0007e20000000800 */
[----:B------:R-:W-:Y:S02]  /*4650*/  @!P0 ISETP.GE.AND P2, PT, R9, R6, PT ;  /* 0x000000060900820c */ /* 0x000fe40003f46270 */
[----:B-1----:R-:W-:Y:S02]  /*4660*/  MOV R8, R61 ;  /* 0x0000003d00087202 */ /* 0x002fe40000000f00 */
[----:B------:R-:W-:Y:S02]  /*4670*/  @!P0 FSEL R8, R61, -INF , !P1 ;  /* 0xff8000003d088808 */ /* 0x000fe40004800000 */
[-C--:B------:R-:W-:Y:S03]  /*4680*/  @!P0 ISETP.GE.AND P1, PT, R9, R7.reuse, PT ;  /* 0x000000070900820c */ /* 0x080fe60003f26270 */
[--C-:B------:R-:W-:Y:S01]  /*4690*/  FFMA.FTZ R11, R8, UR17, -R4.reuse ;  /* 0x00000011080b7c23 */ /* 0x100fe20008010804 */
[----:B------:R-:W-:Y:S02]  /*46a0*/  @!P0 IADD3 R8, R0, 0x9, RZ ;  /* 0x0000000900088810 */ /* 0x000fe40007ffe0ff */
[----:B----4-:R-:W-:Y:S01]  /*46b0*/  MOV R0, R60 ;  /* 0x0000003c00007202 */ /* 0x010fe20000000f00 */
[----:B------:R-:W1:Y:S01]  /*46c0*/  MUFU.EX2 R68, R11 ;  /* 0x0000000b00447308 */ /* 0x000e620000000800 */
[----:B---3--:R-:W-:Y:S02]  /*46d0*/  MOV R10, R54 ;  /* 0x00000036000a7202 */ /* 0x008fe40000000f00 */
[----:B------:R-:W-:Y:S02]  /*46e0*/  @!P0 FSEL R10, R54, -INF , !P1 ;  /* 0xff800000360a8808 */ /* 0x000fe40004800000 */
[----:B------:R-:W-:Y:S03]  /*46f0*/  @!P0 ISETP.GE.AND P1, PT, R8, R7, PT ;  /* 0x000000070800820c */ /* 0x000fe60003f26270 */
[--C-:B------:R-:W-:Y:S01]  /*4700*/  FFMA.FTZ R7, R10, UR17, -R5.reuse ;  /* 0x000000110a077c23 */ /* 0x100fe20008010805 */
[----:B------:R-:W-:Y:S02]  /*4710*/  @!P0 FSEL R0, R60, -INF , !P1 ;  /* 0xff8000003c008808 */ /* 0x000fe40004800000 */
[----:B------:R-:W-:Y:S01]  /*4720*/  @!P0 ISETP.GE.AND P1, PT, R8, R6, PT ;  /* 0x000000060800820c */ /* 0x000fe20003f26270 */
[----:B------:R3:W-:Y:S01]  /*4730*/  MUFU.EX2 R63, R7 ;  /* 0x00000007003f7308 */ /* 0x0007e20000000800 */
[----:B--2---:R-:W-:Y:S01]  /*4740*/  F2FP.BF16.F32.PACK_AB R6, R64, R66 ;  /* 0x000000424006723e */ /* 0x004fe200000010ff */
[----:B------:R-:W-:Y:S01]  /*4750*/  FFMA.FTZ R5, R0, UR17, -R5 ;  /* 0x0000001100057c23 */ /* 0x000fe20008010805 */
[----:B------:R-:W-:Y:S02]  /*4760*/  MOV R0, R57 ;  /* 0x0000003900007202 */ /* 0x000fe40000000f00 */
[----:B------:R-:W-:Y:S01]  /*4770*/  @!P0 FSEL R0, R57, -INF , !P1 ;  /* 0xff80000039008808 */ /* 0x000fe20004800000 */
[----:B------:R-:W-:Y:S04]  /*4780*/  STS [R249+0x15000], R6 ;  /* 0x01500006f9007388 */ /* 0x000fe80000000800 */
[----:B------:R2:W4:Y:S01]  /*4790*/  MUFU.EX2 R62, R5 ;  /* 0x00000005003e7308 */ /* 0x0005220000000800 */
[----:B---3--:R-:W-:Y:S02]  /*47a0*/  MOV R7, R59 ;  /* 0x0000003b00077202 */ /* 0x008fe40000000f00 */
[----:B------:R-:W-:Y:S02]  /*47b0*/  @!P0 FSEL R7, R59, -INF , !P2 ;  /* 0xff8000003b078808 */ /* 0x000fe40005000000 */
[----:B------:R-:W-:Y:S02]  /*47c0*/  IADD3 R52, P0, R248, UR11, RZ ;  /* 0x0000000bf8347c10 */ /* 0x000fe4000ff1e0ff */
[----:B------:R-:W-:Y:S01]  /*47d0*/  PLOP3.LUT P2, PT, PT, PT, UP2, 0x80, 0x0 ;  /* 0x000000000000781c */ /* 0x000fe20003f4f028 */
[--C-:B--2---:R-:W-:Y:S01]  /*47e0*/  FFMA.FTZ R5, R7, UR17, -R4.reuse ;  /* 0x0000001107057c23 */ /* 0x104fe20008010804 */
[----:B------:R-:W-:Y:S01]  /*47f0*/  FFMA.FTZ R4, R0, UR17, -R4 ;  /* 0x0000001100047c23 */ /* 0x000fe20008010804 */
[----:B------:R-:W-:Y:S02]  /*4800*/  IADD3.X R53, R247, UR10, RZ, P0, !PT ;  /* 0x0000000af7357c10 */ /* 0x000fe400087fe4ff */
[----:B------:R1:W-:Y:S01]  /*4810*/  MUFU.EX2 R67, R5 ;  /* 0x0000000500437308 */ /* 0x0003e20000000800 */
[----:B------:R-:W-:Y:S09]  /*4820*/  P2R R240, PR, RZ, 0x4 ;  /* 0x00000004fff07803 */ /* 0x000ff20000000000 */
[----:B------:R4:W2:Y:S01]  /*4830*/  MUFU.EX2 R65, R4 ;  /* 0x0000000400417308 */ /* 0x0008a20000000800 */
[----:B-1----:R-:W-:Y:S05]  /*4840*/  F2FP.BF16.F32.PACK_AB R5, R68, R69 ;  /* 0x000000454405723e */ /* 0x002fea00000010ff */
[----:B------:R-:W-:Y:S01]  /*4850*/  STS [R252+0x15000], R5 ;  /* 0x01500005fc007388 */ /* 0x000fe20000000800 */
[----:B----4-:R-:W-:Y:S02]  /*4860*/  F2FP.BF16.F32.PACK_AB R4, R62, R63 ;  /* 0x0000003f3e04723e */ /* 0x010fe400000010ff */
[----:B--2---:R-:W-:Y:S03]  /*4870*/  F2FP.BF16.F32.PACK_AB R0, R65, R67 ;  /* 0x000000434100723e */ /* 0x004fe600000010ff */
[----:B------:R-:W-:Y:S04]  /*4880*/  STS [R250+0x15000], R4 ;  /* 0x01500004fa007388 */ /* 0x000fe80000000800 */
        /* <DEDUP_REMOVED lines=65> */
[----:B------:R-:W-:Y:S07]  /*4ca0*/  HMMA.16816.F32.BF16 R8, R44, R194, R8 ;  /* 0x000000c22c08723c */ /* 0x000fee0000041808 */
[----:B------:R-:W-:Y:S04]  /*4cb0*/  FFMA.FTZ R44, -R54, R54, 1 ;  /* 0x3f800000362c7423 */ /* 0x000fe80000010136 */
[----:B------:R-:W-:Y:S07]  /*4cc0*/  FMUL.FTZ R44, R44, UR14 ;  /* 0x0000000e2c2c7c20 */ /* 0x000fee0008410000 */
[C---:B------:R-:W-:Y:S01]  /*4cd0*/  FADD.FTZ R4, -R0.reuse, R4 ;  /* 0x0000000400047221 */ /* 0x040fe20000010100 */
[----:B------:R-:W-:Y:S01]  /*4ce0*/  FADD.FTZ R5, -R0, R5 ;  /* 0x0000000500057221 */ /* 0x000fe20000010100 */
[----:B--2---:R-:W-:Y:S03]  /*4cf0*/  FADD.FTZ R7, -R52, R7 ;  /* 0x0000000734077221 */ /* 0x004fe60000010100 */
[----:B------:R-:W-:Y:S01]  /*4d00*/  FMUL.FTZ R5, R64, R5 ;  /* 0x0000000540057220 */ /* 0x000fe20000410000 */
[C---:B------:R-:W-:Y:S01]  /*4d10*/  FADD.FTZ R8, -R0.reuse, R8 ;  /* 0x0000000800087221 */ /* 0x040fe20000010100 */
[----:B------:R-:W-:Y:S01]  /*4d20*/  FADD.FTZ R46, -R0, R9 ;  /* 0x00000009002e7221 */ /* 0x000fe20000010100 */
[----:B------:R-:W-:Y:S01]  /*4d30*/  FMUL.FTZ R0, R66, R4 ;  /* 0x0000000442007220 */ /* 0x000fe20000410000 */
[----:B------:R-:W-:Y:S01]  /*4d40*/  FFMA.FTZ R9, -R58, R58, 1 ;  /* 0x3f8000003a097423 */ /* 0x000fe2000001013a */
[----:B------:R-:W-:Y:S01]  /*4d50*/  FFMA.FTZ R4, -R55, R55, 1 ;  /* 0x3f80000037047423 */ /* 0x000fe20000010137 */
[----:B------:R-:W-:Y:S01]  /*4d60*/  FADD.FTZ R45, -R52, R11 ;  /* 0x0000000b342d7221 */ /* 0x000fe20000010100 */
[----:B------:R-:W-:Y:S01]  /*4d70*/  FMUL.FTZ R8, R63, R8 ;  /* 0x000000083f087220 */ /* 0x000fe20000410000 */
[----:B------:R-:W-:Y:S01]  /*4d80*/  FMUL.FTZ R9, R9, UR14 ;  /* 0x0000000e09097c20 */ /* 0x000fe20008410000 */
[----:B------:R-:W-:Y:S01]  /*4d90*/  FMUL.FTZ R4, R4, UR14 ;  /* 0x0000000e04047c20 */ /* 0x000fe20008410000 */
[----:B------:R-:W-:Y:S01]  /*4da0*/  FMUL.FTZ R46, R62, R46 ;  /* 0x0000002e3e2e7220 */ /* 0x000fe20000410000 */
[----:B------:R-:W-:Y:S01]  /*4db0*/  FMUL.FTZ R44, R8, R44 ;  /* 0x0000002c082c7220 */ /* 0x000fe20000410000 */
[----:B------:R-:W-:Y:S01]  /*4dc0*/  FMUL.FTZ R9, R0, R9 ;  /* 0x0000000900097220 */ /* 0x000fe20000410000 */
[----:B------:R-:W-:Y:S01]  /*4dd0*/  FMUL.FTZ R4, R5, R4 ;  /* 0x0000000405047220 */ /* 0x000fe20000410000 */
[----:B------:R-:W-:Y:S01]  /*4de0*/  FADD.FTZ R0, -R52, R6 ;  /* 0x0000000634007221 */ /* 0x000fe20000010100 */
[----:B------:R-:W-:Y:S01]  /*4df0*/  FFMA.FTZ R5, -R56, R56, 1 ;  /* 0x3f80000038057423 */ /* 0x000fe20000010138 */
[----:B------:R-:W-:Y:S01]  /*4e00*/  FADD.FTZ R6, -R52, R10 ;  /* 0x0000000a34067221 */ /* 0x000fe20000010100 */
[----:B------:R-:W-:Y:S01]  /*4e10*/  FMUL.FTZ R10, R68, R7 ;  /* 0x00000007440a7220 */ /* 0x000fe20000410000 */
[----:B------:R-:W-:Y:S01]  /*4e20*/  FMUL.FTZ R0, R69, R0 ;  /* 0x0000000045007220 */ /* 0x000fe20000410000 */
[----:B------:R-:W-:Y:S01]  /*4e30*/  FMUL.FTZ R5, R5, UR14 ;  /* 0x0000000e05057c20 */ /* 0x000fe20008410000 */
[----:B------:R-:W-:Y:S01]  /*4e40*/  FMUL.FTZ R11, R67, R6 ;  /* 0x00000006430b7220 */ /* 0x000fe20000410000 */
[----:B------:R-:W-:Y:S01]  /*4e50*/  FFMA.FTZ R6, -R60, R60, 1 ;  /* 0x3f8000003c067423 */ /* 0x000fe2000001013c */
[----:B------:R-:W-:Y:S01]  /*4e60*/  FFMA.FTZ R8, -R59, R59, 1 ;  /* 0x3f8000003b087423 */ /* 0x000fe2000001013b */
[----:B------:R-:W-:Y:S01]  /*4e70*/  FMUL.FTZ R5, R0, R5 ;  /* 0x0000000500057220 */ /* 0x000fe20000410000 */
[----:B------:R-:W-:Y:S01]  /*4e80*/  FFMA.FTZ R0, -R61, R61, 1 ;  /* 0x3f8000003d007423 */ /* 0x000fe2000001013d */
[----:B------:R-:W-:Y:S01]  /*4e90*/  FFMA.FTZ R7, -R57, R57, 1 ;  /* 0x3f80000039077423 */ /* 0x000fe20000010139 */
[----:B------:R-:W-:Y:S01]  /*4ea0*/  FMUL.FTZ R6, R6, UR14 ;  /* 0x0000000e06067c20 */ /* 0x000fe20008410000 */
[----:B------:R-:W-:Y:S01]  /*4eb0*/  F2FP.BF16.F32.PACK_AB R4, R4, R9 ;  /* 0x000000090404723e */ /* 0x000fe200000010ff */
[----:B------:R-:W-:Y:S01]  /*4ec0*/  FMUL.FTZ R0, R0, UR14 ;  /* 0x0000000e00007c20 */ /* 0x000fe20008410000 */
[----:B------:R-:W-:Y:S01]  /*4ed0*/  FMUL.FTZ R45, R65, R45 ;  /* 0x0000002d412d7220 */ /* 0x000fe20000410000 */
[----:B------:R-:W-:Y:S01]  /*4ee0*/  FMUL.FTZ R6, R46, R6 ;  /* 0x000000062e067220 */ /* 0x000fe20000410000 */
[----:B------:R-:W-:Y:S01]  /*4ef0*/  FMUL.FTZ R8, R8, UR14 ;  /* 0x0000000e08087c20 */ /* 0x000fe20008410000 */
[----:B------:R-:W-:Y:S01]  /*4f00*/  FMUL.FTZ R0, R10, R0 ;  /* 0x000000000a007220 */ /* 0x000fe20000410000 */
[----:B------:R-:W-:Y:S01]  /*4f10*/  FMUL.FTZ R7, R7, UR14 ;  /* 0x0000000e07077c20 */ /* 0x000fe20008410000 */
[----:B------:R-:W-:Y:S01]  /*4f20*/  STS [R249+0x14000], R4 ;  /* 0x01400004f9007388 */ /* 0x000fe20000000800 */
[----:B------:R-:W-:Y:S01]  /*4f30*/  FMUL.FTZ R8, R11, R8 ;  /* 0x000000080b087220 */ /* 0x000fe20000410000 */
[----:B------:R-:W-:Y:S01]  /*4f40*/  F2FP.BF16.F32.PACK_AB R6, R6, R44 ;  /* 0x0000002c0606723e */ /* 0x000fe200000010ff */
[----:B------:R-:W-:Y:S01]  /*4f50*/  FMUL.FTZ R7, R45, R7 ;  /* 0x000000072d077220 */ /* 0x000fe20000410000 */
[----:B------:R-:W-:Y:S04]  /*4f60*/  F2FP.BF16.F32.PACK_AB R0, R0, R5 ;  /* 0x000000050000723e */ /* 0x000fe800000010ff */
[----:B------:R-:W-:Y:S01]  /*4f70*/  F2FP.BF16.F32.PACK_AB R5, R7, R8 ;  /* 0x000000080705723e */ /* 0x000fe200000010ff */
[----:B------:R1:W-:Y:S04]  /*4f80*/  STS [R252+0x14000], R0 ;  /* 0x01400000fc007388 */ /* 0x0003e80000000800 */
        /* <DEDUP_REMOVED lines=117> */
.L_x_64:
        /* <DEDUP_REMOVED lines=385> */
.L_x_65:
        /* <DEDUP_REMOVED lines=9> */
[----:B------:R-:W-:Y:S01]  /*6f80*/  FMUL.FTZ R100, R100, UR5 ;  /* 0x0000000564647c20 */ /* 0x000fe20008410000 */
        /* <DEDUP_REMOVED lines=31> */
[CC--:B------:R-:W-:Y:S01]  /*7180*/  LEA.HI R6, R21.reuse, R48.reuse, RZ, 0x2 ;  /* 0x0000003015067211 */ /* 0x0c0fe200078f10ff */
        /* <DEDUP_REMOVED lines=8> */
[----:B------:R-:W-:Y:S01]  /*7210*/  UISETP.NE.AND UP0, UPT, UR36, -0x1, UPT ;  /* 0xffffffff2400788c */ /* 0x000fe2000bf05270 */
[----:B------:R-:W-:-:S02]  /*7220*/  LEA.HI R0, R0, R5, RZ, 0x3 ;  /* 0x0000000500007211 */ /* 0x000fc400078f18ff */
[----:B------:R-:W-:Y:S02]  /*7230*/  F2FP.BF16.F32.PACK_AB R24, R25, R24 ;  /* 0x000000181918723e */ /* 0x000fe400000010ff */
        /* <DEDUP_REMOVED lines=16> */
[----:B------:R-:W-:Y:S01]  /*7340*/  SHF.R.U32.HI R5, RZ, 0x3, R0 ;  /* 0x00000003ff057819 */ /* 0x000fe20000011600 */
[----:B------:R-:W-:Y:S01]  /*7350*/  @UP0 UIMAD.WIDE.U32 UR8, UR5, UR16, URZ ;  /* 0x00000010050802a5 */ /* 0x000fe2000f8e003f */
[----:B------:R-:W-:Y:S01]  /*7360*/  F2FP.BF16.F32.PACK_AB R34, R35, R34 ;  /* 0x000000222322723e */ /* 0x000fe200000010ff */
[----:B------:R-:W-:Y:S01]  /*7370*/  @UP0 UIMAD UR5, UR5, UR17, URZ ;  /* 0x00000011050502a4 */ /* 0x000fe2000f8e023f */
[----:B------:R-:W-:-:S02]  /*7380*/  LOP3.LUT R5, R5, R0, R6, 0x1e, !PT ;  /* 0x0000000005057212 */ /* 0x000fc400078e1e06 */
[----:B------:R-:W-:Y:S01]  /*7390*/  F2FP.BF16.F32.PACK_AB R40, R41, R40 ;  /* 0x000000282928723e */ /* 0x000fe200000010ff */
[----:B------:R-:W-:Y:S01]  /*73a0*/  @UP0 UIADD3 UR18, UR9, UR5, URZ ;  /* 0x0000000509120290 */ /* 0x000fe2000fffe03f */
[----:B------:R-:W-:Y:S01]  /*73b0*/  F2FP.BF16.F32.PACK_AB R42, R43, R42 ;  /* 0x0000002a2b2a723e */ /* 0x000fe200000010ff */
[----:B------:R-:W-:Y:S01]  /*73c0*/  IMAD.IADD R0, R4, 0x1, R5 ;  /* 0x0000000104007824 */ /* 0x000fe200078e0205 */
[----:B------:R-:W-:Y:S01]  /*73d0*/  F2FP.BF16.F32.PACK_AB R36, R37, R36 ;  /* 0x000000242524723e */ /* 0x000fe200000010ff */
[----:B------:R-:W-:Y:S01]  /*73e0*/  @UP0 UMOV UR15, UR8 ;  /* 0x00000008000f0c82 */ /* 0x000fe20008000000 */
        /* <DEDUP_REMOVED lines=14> */
[----:B------:R-:W-:Y:S01]  /*74d0*/  LEA R0, R0, UR61, 0x1 ;  /* 0x0000003d00007c11 */ /* 0x000fe2000f8e08ff */
[----:B------:R-:W-:Y:S01]  /*74e0*/  BAR.SYNC.DEFER_BLOCKING 0x0 ;  /* 0x0000000000007b1d */ /* 0x000fe20000010000 */
[----:B------:R-:W-:-:S02]  /*74f0*/  F2FP.BF16.F32.PACK_AB R6, R131, R130 ;  /* 0x000000828306723e */ /* 0x000fc400000010ff */
[----:B------:R-:W-:Y:S02]  /*7500*/  F2FP.BF16.F32.PACK_AB R5, R125, R124 ;  /* 0x0000007c7d05723e */ /* 0x000fe400000010ff */
[----:B------:R-:W-:Y:S02]  /*7510*/  F2FP.BF16.F32.PACK_AB R4, R127, R126 ;  /* 0x0000007e7f04723e */ /* 0x000fe400000010ff */
[----:B------:R-:W-:Y:S01]  /*7520*/  PLOP3.LUT P0, PT, PT, PT, UP0, 0x80, 0x0 ;  /* 0x000000000000781c */ /* 0x000fe20003f0f008 */
        /* <DEDUP_REMOVED lines=46> */
.L_x_67:
        /* <DEDUP_REMOVED lines=20> */
.L_x_68:
        /* <DEDUP_REMOVED lines=51> */
.L_x_70:
[----:B------:R-:W-:Y:S05]  /*7c80*/  BSYNC B0 ;  /* 0x0000000000007941 */ /* 0x000fea0003800000 */
.L_x_69:
        /* <DEDUP_REMOVED lines=30> */
.L_x_51:
[----:B------:R-:W-:Y:S05]  /*7e70*/  BSYNC B1 ;  /* 0x0000000000017941 */ /* 0x000fea0003800000 */
.L_x_41:
[----:B------:R-:W-:Y:S02]  /*7e80*/  ULDC UR5, c[0x0][0xc] ;  /* 0x0000030000057ab9 */ /* 0x000fe40000000800 */
[----:B------:R-:W-:-:S04]  /*7e90*/  UIADD3 UR23, UR5, UR23, URZ ;  /* 0x0000001705177290 */ /* 0x000fc8000fffe03f */
[----:B------:R-:W-:-:S06]  /*7ea0*/  UISETP.GE.AND UP0, UPT, UR23, UR60, UPT ;  /* 0x0000003c1700728c */ /* 0x000fcc000bf06270 */
[----:B------:R-:W-:-:S13]  /*7eb0*/  PLOP3.LUT P0, PT, PT, PT, UP0, 0x80, 0x0 ;  /* 0x000000000000781c */ /* 0x000fda0003f0f008 */
[----:B------:R-:W-:Y:S05]  /*7ec0*/  @P0 BRA `(.L_x_71) ;  /* 0x0000000000040947 */ /* 0x000fea0003800000 */
[----:B------:R-:W-:Y:S05]  /*7ed0*/  BRA `(.L_x_72) ;  /* 0xffffff8800f47947 */ /* 0x000fea000383ffff */
.L_x_71:
[----:B------:R-:W-:Y:S05]  /*7ee0*/  EXIT ;  /* 0x000000000000794d */ /* 0x000fea0003800000 */
.L_x_73:
        /* <DEDUP_REMOVED lines=9> */
.L_x_1031:


//--------------------- .text._ZN5flash44flash_bwd_dq_dk_dv_loop_seqk_parallel_kernelI23Flash_bwd_kernel_traitsILi256ELi64ELi32ELi8ELi4ELi1ELi2ELb1ELb1EN7cutlass10bfloat16_tE19Flash_kernel_traitsILi256ELi64ELi32ELi8ES3_EELb0ELb1ELb0ELb0ELb0ELb1ELb0EEEvNS_16Flash_bwd_paramsE --------------------------
	.section	.text._ZN5flash44flash_bwd_dq_dk_dv_loop_seqk_parallel_kernelI23Flash_bwd_kernel_traitsILi256ELi64ELi32ELi8ELi4ELi1ELi2ELb1ELb1EN7cutlass10bfloat16_tE19Flash_kernel_traitsILi256ELi64ELi32ELi8ES3_EELb0ELb1ELb0ELb0ELb0ELb1ELb0EEEvNS_16Flash_bwd_paramsE,"ax",@progbits
	.align	128
        .global         _ZN5flash44flash_bwd_dq_dk_dv_loop_seqk_parallel_kernelI23Flash_bwd_kernel_traitsILi256ELi64ELi32ELi8ELi4ELi1ELi2ELb1ELb1EN7cutlass10bfloat16_tE19Flash_kernel_traitsILi256ELi64ELi32ELi8ES3_EELb0ELb1ELb0ELb0ELb0ELb1ELb0EEEvNS_16Flash_bwd_paramsE
        .type           _ZN5flash44flash_bwd_dq_dk_dv_loop_seqk_parallel_kernelI23Flash_bwd_kernel_traitsILi256ELi64ELi32ELi8ELi4ELi1ELi2ELb1ELb1EN7cutlass10bfloat16_tE19Flash_kernel_traitsILi256ELi64ELi32ELi8ES3_EELb0ELb1ELb0ELb0ELb0ELb1ELb0EEEvNS_16Flash_bwd_paramsE,@function
        .size           _ZN5flash44flash_bwd_dq_dk_dv_loop_seqk_parallel_kernelI23Flash_bwd_kernel_traitsILi256ELi64ELi32ELi8ELi4ELi1ELi2ELb1ELb1EN7cutlass10bfloat16_tE19Flash_kernel_traitsILi256ELi64ELi32ELi8ES3_EELb0ELb1ELb0ELb0ELb0ELb1ELb0EEEvNS_16Flash_bwd_paramsE,(.L_x_1032 - _ZN5flash44flash_bwd_dq_dk_dv_loop_seqk_parallel_kernelI23Flash_bwd_kernel_traitsILi256ELi64ELi32ELi8ELi4ELi1ELi2ELb1ELb1EN7cutlass10bfloat16_tE19Flash_kernel_traitsILi256ELi64ELi32ELi8ES3_EELb0ELb1ELb0ELb0ELb0ELb1ELb0EEEvNS_16Flash_bwd_paramsE)
        .other          _ZN5flash44flash_bwd_dq_dk_dv_loop_seqk_parallel_kernelI23Flash_bwd_kernel_traitsILi256ELi64ELi32ELi8ELi4ELi1ELi2ELb1ELb1EN7cutlass10bfloat16_tE19Flash_kernel_traitsILi256ELi64ELi32ELi8ES3_EELb0ELb1ELb0ELb0ELb0ELb1ELb0EEEvNS_16Flash_bwd_paramsE,@"STO_CUDA_ENTRY STV_DEFAULT"
_ZN5flash44flash_bwd_dq_dk_dv_loop_seqk_parallel_kernelI23Flash_bwd_kernel_traitsILi256ELi64ELi32ELi8ELi4ELi1ELi2ELb1ELb1EN7cutlass10bfloat16_tE19Flash_kernel_traitsILi256ELi64ELi32ELi8ES3_EELb0ELb1ELb0ELb0ELb0ELb1ELb0EEEvNS_16Flash_bwd_paramsE:
.text._ZN5flash44flash_bwd_dq_dk_dv_loop_seqk_parallel_kernelI23Flash_bwd_kernel_traitsILi256ELi64ELi32ELi8ELi4ELi1ELi2ELb1ELb1EN7cutlass10bfloat16_tE19Flash_kernel_traitsILi256ELi64ELi32ELi8ES3_EELb0ELb1ELb0ELb0ELb0ELb1ELb0EEEvNS_16Flash_bwd_paramsE:
[----:B------:R-:W1:Y:S08]  /*0000*/  LDC R1, c[0x0][0x28] ;  /* 0x00000a00ff017b82 */ /* 0x000e700000000800 */
[----:B------:R-:W2:Y:S01]  /*0010*/  S2UR UR22, SR_CTAID.X ;  /* 0x00000000001679c3 */ /* 0x000ea20000002500 */
[----:B------:R-:W-:Y:S01]  /*0020*/  ULDC UR4, c[0x0][0x2c8] ;  /* 0x0000b20000047ab9 */ /* 0x000fe20000000800 */
[----:B-1----:R-:W-:Y:S01]  /*0030*/  VIADD R1, R1, 0xfffffff0 ;  /* 0xfffffff001017836 */ /* 0x002fe20000000000 */
[----:B------:R-:W-:-:S04]  /*0040*/  UIADD3 UR5, UR4, 0x1f, URZ ;  /* 0x0000001f04057890 */ /* 0x000fc8000fffe03f */
[----:B------:R-:W-:-:S04]  /*0050*/  USHF.R.S32.HI UR4, URZ, 0x1f, UR5 ;  /* 0x0000001f3f047899 */ /* 0x000fc80008011405 */
[----:B------:R-:W-:-:S04]  /*0060*/  ULEA.HI UR4, UR4, UR5, URZ, 0x5 ;  /* 0x0000000504047291 */ /* 0x000fc8000f8f283f */
[----:B------:R-:W-:-:S06]  /*0070*/  USHF.R.S32.HI UR6, URZ, 0x5, UR4 ;  /* 0x000000053f067899 */ /* 0x000fcc0008011404 */
[----:B------:R-:W-:Y:S01]  /*0080*/  MOV R0, UR6 ;  /* 0x0000000600007c02 */ /* 0x000fe20008000f00 */
[----:B--2---:R-:W-:-:S04]  /*0090*/  UISETP.GE.AND UP0, UPT, UR22, UR6, UPT ;  /* 0x000000061600728c */ /* 0x004fc8000bf06270 */
[----:B------:R1:W-:Y:S02]  /*00a0*/  STL [R1+0xc], R0 ;  /* 0x00000c0001007387 */ /* 0x0003e40000100800 */
[----:B------:R-:W-:-:S13]  /*00b0*/  PLOP3.LUT P0, PT, PT, PT, UP0, 0x80, 0x0 ;  /* 0x000000000000781c */ /* 0x000fda0003f0f008 */
[----:B------:R-:W-:Y:S05]  /*00c0*/  @P0 EXIT ;  /* 0x000000000000094d */ /* 0x000fea0003800000 */
[----:B------:R-:W2:Y:S01]  /*00d0*/  S2R R12, SR_TID.X ;  /* 0x00000000000c7919 */ /* 0x000ea20000002100 */
[----:B------:R-:W3:Y:S01]  /*00e0*/  S2UR UR54, SR_CTAID.Z ;  /* 0x00000000003679c3 */ /* 0x000ee20000002700 */
[----:B------:R-:W-:Y:S01]  /*00f0*/  UMOV UR5, 0x400 ;  /* 0x0000040000057882 */ /* 0x000fe20000000000 */
[----:B------:R-:W-:Y:S02]  /*0100*/  IMAD.MOV.U32 R224, RZ, RZ, 0x20 ;  /* 0x00000020ffe07424 */ /* 0x000fe400078e00ff */
[----:B------:R-:W-:Y:S02]  /*0110*/  IMAD.MOV.U32 R227, RZ, RZ, 0x40 ;  /* 0x00000040ffe37424 */ /* 0x000fe400078e00ff */
[----:B------:R-:W-:Y:S02]  /*0120*/  IMAD.MOV.U32 R250, RZ, RZ, 0x1c0 ;  /* 0x000001c0fffa7424 */ /* 0x000fe400078e00ff */
[----:B------:R-:W4:Y:S08]  /*0130*/  S2UR UR4, SR_CgaCtaId ;  /* 0x00000000000479c3 */ /* 0x000f300000008800 */
[----:B------:R-:W5:Y:S01]  /*0140*/  S2UR UR45, SR_CTAID.Y ;  /* 0x00000000002d79c3 */ /* 0x000f620000002600 */
[----:B---3--:R-:W-:Y:S01]  /*0150*/  USHF.R.S32.HI UR6, URZ, 0x1f, UR54 ;  /* 0x0000001f3f067899 */ /* 0x008fe20008011436 */
[----:B--2---:R-:W-:Y:S01]  /*0160*/  SHF.R.S32.HI R13, RZ, 0x1f, R12 ;  /* 0x0000001fff0d7819 */ /* 0x004fe2000001140c */
[----:B----4-:R-:W-:-:S03]  /*0170*/  ULEA UR4, UR4, UR5, 0x18 ;  /* 0x0000000504047291 */ /* 0x010fc6000f8ec03f */
[CC--:B------:R-:W-:Y:S01]  /*0180*/  LEA.HI R9, R13.reuse, R12.reuse, RZ, 0x4 ;  /* 0x0000000c0d097211 */ /* 0x0c0fe200078f20ff */
[----:B------:R-:W-:Y:S01]  /*0190*/  UIADD3 UR7, UR4, 0x14000, URZ ;  /* 0x0001400004077890 */ /* 0x000fe2000fffe03f */
[CC--:B------:R-:W-:Y:S02]  /*01a0*/  LEA.HI R17, R13.reuse, R12.reuse, RZ, 0x3 ;  /* 0x0000000c0d117211 */ /* 0x0c0fe400078f18ff */
[----:B------:R-:W-:Y:S01]  /*01b0*/  LEA.HI R10, R13, R12, RZ, 0x5 ;  /* 0x0000000c0d0a7211 */ /* 0x000fe200078f28ff */
[----:B-----5:R-:W-:Y:S01]  /*01c0*/  USHF.L.U32 UR5, UR45, 0x7, URZ ;  /* 0x000000072d057899 */ /* 0x020fe2000800063f */
[----:B------:R-:W-:Y:S02]  /*01d0*/  SHF.R.S32.HI R6, RZ, 0x4, R9 ;  /* 0x00000004ff067819 */ /* 0x000fe40000011409 */
[----:B-1----:R-:W-:Y:S02]  /*01e0*/  LOP3.LUT R0, R17, 0xfffffff8, RZ, 0xc0, !PT ;  /* 0xfffffff811007812 */ /* 0x002fe400078ec0ff */
[----:B------:R-:W-:-:S02]  /*01f0*/  SHF.R.S32.HI R2, RZ, 0x3, R17 ;  /* 0x00000003ff027819 */ /* 0x000fc40000011411 */
[----:B------:R-:W-:Y:S01]  /*0200*/  LOP3.LUT R3, R10, 0xffffffe0, RZ, 0xc0, !PT ;  /* 0xffffffe00a037812 */ /* 0x000fe200078ec0ff */
[----:B------:R-:W-:Y:S01]  /*0210*/  IMAD.IADD R0, R12, 0x1, -R0 ;  /* 0x000000010c007824 */ /* 0x000fe200078e0a00 */
[----:B------:R-:W-:Y:S01]  /*0220*/  LEA.HI R5, R9, R6, RZ, 0x1 ;  /* 0x0000000609057211 */ /* 0x000fe200078f08ff */
[----:B------:R-:W-:Y:S01]  /*0230*/  IMAD.SHL.U32 R2, R2, 0x40, RZ ;  /* 0x0000004002027824 */ /* 0x000fe200078e00ff */
[----:B------:R-:W-:Y:S01]  /*0240*/  LEA.HI R15, R13, R12, RZ, 0x2 ;  /* 0x0000000c0d0f7211 */ /* 0x000fe200078f10ff */
[----:B------:R-:W-:Y:S01]  /*0250*/  IMAD.IADD R3, R12, 0x1, -R3 ;  /* 0x000000010c037824 */ /* 0x000fe200078e0a03 */
[----:B------:R-:W-:Y:S01]  /*0260*/  LOP3.LUT R5, R5, 0xfffffffe, RZ, 0xc0, !PT ;  /* 0xfffffffe05057812 */ /* 0x000fe200078ec0ff */
[----:B------:R-:W-:Y:S01]  /*0270*/  IMAD.SHL.U32 R7, R0, 0x8, RZ ;  /* 0x0000000800077824 */ /* 0x000fe200078e00ff */
[--C-:B------:R-:W-:Y:S02]  /*0280*/  SHF.R.S32.HI R8, RZ, 0x2, R15.reuse ;  /* 0x00000002ff087819 */ /* 0x100fe4000001140f */
[----:B------:R-:W-:Y:S01]  /*0290*/  SHF.R.S32.HI R4, RZ, 0x1f, R15 ;  /* 0x0000001fff047819 */ /* 0x000fe2000001140f */
[----:B------:R-:W-:Y:S01]  /*02a0*/  IMAD.IADD R11, R6, 0x1, -R5 ;  /* 0x00000001060b7824 */ /* 0x000fe200078e0a05 */
[----:B------:R-:W-:-:S02]  /*02b0*/  LOP3.LUT R2, R2, 0x1c0, RZ, 0xc0, !PT ;  /* 0x000001c002027812 */ /* 0x000fc400078ec0ff */
[----:B------:R-:W-:Y:S02]  /*02c0*/  SHF.R.S32.HI R6, RZ, 0x1f, R3 ;  /* 0x0000001fff067819 */ /* 0x000fe40000011403 */
[----:B------:R-:W-:Y:S02]  /*02d0*/  LEA.HI R4, R4, R8, RZ, 0x3 ;  /* 0x0000000804047211 */ /* 0x000fe400078f18ff */
[----:B------:R-:W-:Y:S02]  /*02e0*/  LOP3.LUT R5, R2, 0x38, R7, 0xf8, !PT ;  /* 0x0000003802057812 */ /* 0x000fe400078ef807 */
[----:B------:R-:W-:Y:S02]  /*02f0*/  SHF.R.U32.HI R2, RZ, 0x3, R2 ;  /* 0x00000003ff027819 */ /* 0x000fe40000011602 */
[----:B------:R-:W-:Y:S01]  /*0300*/  LEA.HI R18, R6, R3, RZ, 0x2 ;  /* 0x0000000306127211 */ /* 0x000fe200078f10ff */
[----:B------:R-:W-:Y:S01]  /*0310*/  IMAD.SHL.U32 R3, R0, 0x40, RZ ;  /* 0x0000004000037824 */ /* 0x000fe200078e00ff */
[----:B------:R-:W-:-:S02]  /*0320*/  LOP3.LUT R4, R4, 0xfffffff8, RZ, 0xc0, !PT ;  /* 0xfffffff804047812 */ /* 0x000fc400078ec0ff */
[----:B------:R-:W-:Y:S01]  /*0330*/  LOP3.LUT R7, R5, R2, RZ, 0x3c, !PT ;  /* 0x0000000205077212 */ /* 0x000fe200078e3cff */
[C---:B------:R-:W-:Y:S01]  /*0340*/  IMAD.SHL.U32 R5, R0.reuse, 0x20, RZ ;  /* 0x0000002000057824 */ /* 0x040fe200078e00ff */
[----:B------:R-:W-:Y:S01]  /*0350*/  LOP3.LUT P4, RZ, R0, 0x2, RZ, 0xc0, !PT ;  /* 0x0000000200ff7812 */ /* 0x000fe2000788c0ff */
[----:B------:R-:W-:Y:S01]  /*0360*/  IMAD.IADD R8, R8, 0x1, -R4 ;  /* 0x0000000108087824 */ /* 0x000fe200078e0a04 */
[----:B------:R-:W-:Y:S01]  /*0370*/  LOP3.LUT P3, RZ, R0, 0x4, RZ, 0xc0, !PT ;  /* 0x0000000400ff7812 */ /* 0x000fe2000786c0ff */
[----:B------:R-:W-:Y:S01]  /*0380*/  IMAD.SHL.U32 R0, R11, 0x100, RZ ;  /* 0x000001000b007824 */ /* 0x000fe200078e00ff */
[----:B------:R-:W-:Y:S02]  /*0390*/  LOP3.LUT R2, R3, 0x1c0, RZ, 0xc0, !PT ;  /* 0x000001c003027812 */ /* 0x000fe400078ec0ff */
[----:B------:R-:W-:Y:S02]  /*03a0*/  LEA.HI R6, R13, R12, RZ, 0x7 ;  /* 0x0000000c0d067211 */ /* 0x000fe400078f38ff */
[----:B------:R-:W-:-:S02]  /*03b0*/  LOP3.LUT R4, R2, 0x8, R17, 0xf8, !PT ;  /* 0x0000000802047812 */ /* 0x000fc400078ef811 */
[----:B------:R-:W-:Y:S02]  /*03c0*/  SHF.R.U32.HI R2, RZ, 0x3, R2 ;  /* 0x00000003ff027819 */ /* 0x000fe40000011602 */
[----:B------:R-:W-:Y:S02]  /*03d0*/  LOP3.LUT R3, R8, 0x1, RZ, 0xc0, !PT ;  /* 0x0000000108037812 */ /* 0x000fe400078ec0ff */
[----:B------:R-:W-:Y:S02]  /*03e0*/  LOP3.LUT R0, R0, 0x100, RZ, 0xc0, !PT ;  /* 0x0000010000007812 */ /* 0x000fe400078ec0ff */
[----:B------:R-:W-:Y:S02]  /*03f0*/  SHF.R.S32.HI R6, RZ, 0x7, R6 ;  /* 0x00000007ff067819 */ /* 0x000fe40000011406 */
[----:B------:R-:W-:Y:S02]  /*0400*/  LOP3.LUT R2, R4, R2, RZ, 0x3c, !PT ;  /* 0x0000000204027212 */ /* 0x000fe400078e3cff */
[----:B------:R-:W-:-:S02]  /*0410*/  ISETP.NE.U32.AND P1, PT, R3, 0x1, PT ;  /* 0x000000010300780c */ /* 0x000fc40003f25070 */
[----:B------:R-:W-:Y:S01]  /*0420*/  LOP3.LUT R14, R0, 0xe0, R5, 0xf8, !PT ;  /* 0x000000e0000e7812 */ /* 0x000fe200078ef805 */
[----:B------:R-:W-:Y:S01]  /*0430*/  IMAD R0, R6, 0x2, R11 ;  /* 0x0000000206007824 */ /* 0x000fe200078e020b */
[----:B------:R-:W-:Y:S02]  /*0440*/  LOP3.LUT R3, R9, 0xfffffff0, RZ, 0xc0, !PT ;  /* 0xfffffff009037812 */ /* 0x000fe400078ec0ff */
[----:B------:R-:W-:Y:S01]  /*0450*/  LEA.HI R5, R13, R12, RZ, 0x6 ;  /* 0x0000000c0d057211 */ /* 0x000fe200078f30ff */
[----:B------:R-:W-:Y:S01]  /*0460*/  IMAD.U32 R234, R0, 0x200, R2 ;  /* 0x0000020000ea7824 */ /* 0x000fe200078e0002 */
[----:B------:R-:W-:Y:S01]  /*0470*/  LOP3.LUT R4, R15, 0x7ffffffc, RZ, 0xc0, !PT ;  /* 0x7ffffffc0f047812 */ /* 0x000fe200078ec0ff */
[----:B------:R-:W-:Y:S01]  /*0480*/  IMAD.IADD R0, R12, 0x1, -R3 ;  /* 0x000000010c007824 */ /* 0x000fe200078e0a03 */
[----:B------:R-:W-:Y:S01]  /*0490*/  SHF.R.S32.HI R2, RZ, 0x6, R5 ;  /* 0x00000006ff027819 */ /* 0x000fe20000011405 */
[----:B------:R-:W-:Y:S01]  /*04a0*/  IMAD.SHL.U32 R3, R11, 0x20, RZ ;  /* 0x000000200b037824 */ /* 0x000fe200078e00ff */
[----:B------:R-:W-:Y:S01]  /*04b0*/  LOP3.LUT P2, RZ, R8, 0x2, RZ, 0xc0, !PT ;  /* 0x0000000208ff7812 */ /* 0x000fe2000784c0ff */
[----:B------:R-:W-:Y:S01]  /*04c0*/  IMAD.IADD R15, R12, 0x1, -R4 ;  /* 0x000000010c0f7824 */ /* 0x000fe200078e0a04 */
[----:B------:R-:W-:Y:S01]  /*04d0*/  LOP3.LUT P0, RZ, R0, 0x4, RZ, 0xc0, !PT ;  /* 0x0000000400ff7812 */ /* 0x000fe2000780c0ff */
[----:B------:R-:W-:Y:S01]  /*04e0*/  IMAD.SHL.U32 R4, R8, 0x20, RZ ;  /* 0x0000002008047824 */ /* 0x000fe200078e00ff */
[----:B------:R-:W-:Y:S01]  /*04f0*/  LOP3.LUT R3, R3, 0x20, RZ, 0xc0, !PT ;  /* 0x0000002003037812 */ /* 0x000fe200078ec0ff */
[C---:B------:R-:W-:Y:S01]  /*0500*/  IMAD R237, R2.reuse, 0x200, R7 ;  /* 0x0000020002ed7824 */ /* 0x040fe200078e0207 */
[----:B------:R-:W-:Y:S01]  /*0510*/  SHF.R.S32.HI R7, RZ, 0x1f, R10 ;  /* 0x0000001fff077819 */ /* 0x000fe2000001140a */
[----:B------:R-:W-:Y:S01]  /*0520*/  IMAD.SHL.U32 R5, R2, 0x8, RZ ;  /* 0x0000000802057824 */ /* 0x000fe200078e00ff */
[----:B------:R-:W-:Y:S01]  /*0530*/  LOP3.LUT R4, R4, 0xe0, RZ, 0xc0, !PT ;  /* 0x000000e004047812 */ /* 0x000fe200078ec0ff */
[----:B------:R-:W-:Y:S01]  /*0540*/  IMAD.SHL.U32 R12, R12, 0x2, RZ ;  /* 0x000000020c0c7824 */ /* 0x000fe200078e00ff */
[----:B------:R-:W-:Y:S01]  /*0550*/  SEL R225, R224, 0xffffffe0, !P3 ;  /* 0xffffffe0e0e17807 */ /* 0x000fe20005800000 */
[----:B------:R-:W-:Y:S01]  /*0560*/  IMAD.SHL.U32 R2, R6, 0x10, RZ ;  /* 0x0000001006027824 */ /* 0x000fe200078e00ff */
[----:B------:R-:W-:-:S02]  /*0570*/  SHF.R.S32.HI R6, RZ, 0x1f, R0 ;  /* 0x0000001fff067819 */ /* 0x000fc40000011400 */
[----:B------:R-:W-:Y:S02]  /*0580*/  LOP3.LUT R16, R3, 0x18, R5, 0xf8, !PT ;  /* 0x0000001803107812 */ /* 0x000fe400078ef805 */
[----:B------:R-:W-:Y:S02]  /*0590*/  LOP3.LUT R3, R2, 0x6, R12, 0xf8, !PT ;  /* 0x0000000602037812 */ /* 0x000fe400078ef80c */
[----:B------:R-:W-:Y:S02]  /*05a0*/  LEA.HI R226, R6, R0, RZ, 0x3 ;  /* 0x0000000006e27211 */ /* 0x000fe400078f18ff */
[----:B------:R-:W-:Y:S01]  /*05b0*/  LOP3.LUT R9, R4, 0x10, R2, 0xf8, !PT ;  /* 0x0000001004097812 */ /* 0x000fe200078ef802 */
[----:B------:R-:W-:Y:S01]  /*05c0*/  IMAD.SHL.U32 R4, R11, 0x8, RZ ;  /* 0x000000080b047824 */ /* 0x000fe200078e00ff */
[C---:B------:R-:W-:Y:S01]  /*05d0*/  LOP3.LUT R5, R226.reuse, 0xfffffff8, RZ, 0xc0, !PT ;  /* 0xfffffff8e2057812 */ /* 0x040fe200078ec0ff */
[----:B------:R1:W-:Y:S01]  /*05e0*/  STL [R1+0x4], R3 ;  /* 0x0000040301007387 */ /* 0x0003e20000100800 */
[----:B------:R-:W-:Y:S01]  /*05f0*/  SHF.R.S32.HI R2, RZ, 0x5, R10 ;  /* 0x00000005ff027819 */ /* 0x000fe2000001140a */
[----:B------:R-:W-:Y:S01]  /*0600*/  IMAD.SHL.U32 R226, R226, 0x40, RZ ;  /* 0x00000040e2e27824 */ /* 0x000fe200078e00ff */
[----:B------:R-:W-:Y:S01]  /*0610*/  LOP3.LUT R12, R4, 0x8, RZ, 0xc0, !PT ;  /* 0x00000008040c7812 */ /* 0x000fe200078ec0ff */
[----:B------:R-:W-:Y:S01]  /*0620*/  IMAD.IADD R6, R0, 0x1, -R5 ;  /* 0x0000000100067824 */ /* 0x000fe200078e0a05 */
[----:B------:R-:W-:Y:S01]  /*0630*/  LEA.HI R4, R10, R2, RZ, 0x1 ;  /* 0x000000020a047211 */ /* 0x000fe200078f08ff */
[----:B------:R-:W-:Y:S01]  /*0640*/  IMAD.SHL.U32 R5, R0, 0x4, RZ ;  /* 0x0000000400057824 */ /* 0x000fe200078e00ff */
[----:B------:R-:W-:-:S02]  /*0650*/  LOP3.LUT R226, R226, 0xfffffe00, RZ, 0xc0, !PT ;  /* 0xfffffe00e2e27812 */ /* 0x000fc400078ec0ff */
[C---:B------:R-:W-:Y:S02]  /*0660*/  LOP3.LUT P6, RZ, R6.reuse, 0x2, RZ, 0xc0, !PT ;  /* 0x0000000206ff7812 */ /* 0x040fe400078cc0ff */
[----:B------:R-:W-:Y:S02]  /*0670*/  LOP3.LUT P5, RZ, R6, 0x4, RZ, 0xc0, !PT ;  /* 0x0000000406ff7812 */ /* 0x000fe400078ac0ff */
[C---:B------:R-:W-:Y:S02]  /*0680*/  SEL R231, R227.reuse, 0xffffffc0, !P3 ;  /* 0xffffffc0e3e77807 */ /* 0x040fe40005800000 */
[----:B------:R-:W-:Y:S02]  /*0690*/  SEL R250, R250, 0x240, !P1 ;  /* 0x00000240fafa7807 */ /* 0x000fe40004800000 */
[----:B------:R-:W-:Y:S02]  /*06a0*/  SEL R227, R227, 0xffffffc0, !P5 ;  /* 0xffffffc0e3e37807 */ /* 0x000fe40006800000 */
[----:B------:R-:W-:Y:S01]  /*06b0*/  LEA R237, R237, UR4, 0x1 ;  /* 0x00000004eded7c11 */ /* 0x000fe2000f8e08ff */
[----:B-1----:R-:W-:-:S05]  /*06c0*/  IMAD.SHL.U32 R3, R0, 0x20, RZ ;  /* 0x0000002000037824 */ /* 0x002fca00078e00ff */
[----:B------:R-:W-:Y:S02]  /*06d0*/  LOP3.LUT R0, R12, 0x1e0, R3, 0xf8, !PT ;  /* 0x000001e00c007812 */ /* 0x000fe400078ef803 */
[----:B------:R-:W-:Y:S01]  /*06e0*/  LEA.HI R3, R7, R2, RZ, 0x2 ;  /* 0x0000000207037211 */ /* 0x000fe200078f10ff */
[----:B------:R-:W-:Y:S01]  /*06f0*/  IMAD.SHL.U32 R7, R8, 0x4, RZ ;  /* 0x0000000408077824 */ /* 0x000fe200078e00ff */
[----:B------:R-:W-:Y:S01]  /*0700*/  LOP3.LUT R13, R0, 0x38, R5, 0x78, !PT ;  /* 0x00000038000d7812 */ /* 0x000fe200078e7805 */
[----:B------:R-:W-:Y:S01]  /*0710*/  IMAD.SHL.U32 R5, R6, 0x40, RZ ;  /* 0x0000004006057824 */ /* 0x000fe200078e00ff */
[----:B------:R-:W-:Y:S02]  /*0720*/  LOP3.LUT R0, R4, 0x3ffffe, RZ, 0xc0, !PT ;  /* 0x003ffffe04007812 */ /* 0x000fe400078ec0ff */
[----:B------:R-:W-:Y:S02]  /*0730*/  LOP3.LUT R3, R3, 0xfffffffc, RZ, 0xc0, !PT ;  /* 0xfffffffc03037812 */ /* 0x000fe400078ec0ff */
[----:B------:R-:W-:Y:S01]  /*0740*/  LOP3.LUT R10, R9, 0x18, R7, 0x78, !PT ;  /* 0x00000018090a7812 */ /* 0x000fe200078e7807 */
[----:B------:R-:W-:Y:S01]  /*0750*/  IMAD.IADD R232, R2, 0x1, -R0 ;  /* 0x0000000102e87824 */ /* 0x000fe200078e0a00 */
[----:B------:R-:W-:Y:S01]  /*0760*/  LOP3.LUT R4, R14, 0x8, R17, 0xf8, !PT ;  /* 0x000000080e047812 */ /* 0x000fe200078ef811 */
[----:B------:R-:W-:-:S02]  /*0770*/  IMAD.SHL.U32 R0, R8, 0x40, RZ ;  /* 0x0000004008007824 */ /* 0x000fc400078e00ff */
[C---:B------:R-:W-:Y:S01]  /*0780*/  IMAD.IADD R9, R2.reuse, 0x1, -R3 ;  /* 0x0000000102097824 */ /* 0x040fe200078e0a03 */
[----:B------:R-:W-:Y:S01]  /*0790*/  SHF.R.U32.HI R3, RZ, 0x3, R14 ;  /* 0x00000003ff037819 */ /* 0x000fe2000001160e */
[----:B------:R-:W-:Y:S01]  /*07a0*/  IMAD.SHL.U32 R2, R2, 0x8, RZ ;  /* 0x0000000802027824 */ /* 0x000fe200078e00ff */
[----:B------:R-:W-:Y:S01]  /*07b0*/  LOP3.LUT R0, R0, 0x1c0, RZ, 0xc0, !PT ;  /* 0x000001c000007812 */ /* 0x000fe200078ec0ff */
[----:B------:R-:W-:Y:S01]  /*07c0*/  IMAD.SHL.U32 R7, R15, 0x2, RZ ;  /* 0x000000020f077824 */ /* 0x000fe200078e00ff */
[----:B------:R-:W-:Y:S01]  /*07d0*/  LOP3.LUT R3, R4, 0x38, R3, 0x78, !PT ;  /* 0x0000003804037812 */ /* 0x000fe200078e7803 */
[----:B------:R-:W-:Y:S01]  /*07e0*/  IMAD R232, R232, 0x200, R13 ;  /* 0x00000200e8e87824 */ /* 0x000fe200078e020d */
[----:B------:R-:W-:Y:S02]  /*07f0*/  LOP3.LUT R8, R2, 0x38, RZ, 0xc0, !PT ;  /* 0x0000003802087812 */ /* 0x000fe400078ec0ff */
[----:B------:R-:W-:Y:S02]  /*0800*/  SHF.R.U32.HI R2, RZ, 0x3, R0 ;  /* 0x00000003ff027819 */ /* 0x000fe40000011600 */
[----:B------:R-:W-:-:S02]  /*0810*/  LEA R3, R3, UR4, 0x1 ;  /* 0x0000000403037c11 */ /* 0x000fc4000f8e08ff */
[----:B------:R-:W-:Y:S01]  /*0820*/  LOP3.LUT R6, R2, R0, R8, 0x1e, !PT ;  /* 0x0000000002067212 */ /* 0x000fe200078e1e08 */
[----:B------:R-:W-:Y:S01]  /*0830*/  IMAD R0, R9, 0x200, R7 ;  /* 0x0000020009007824 */ /* 0x000fe200078e0207 */
[----:B------:R-:W-:Y:S01]  /*0840*/  LOP3.LUT R2, R5, 0x1c0, RZ, 0xc0, !PT ;  /* 0x000001c005027812 */ /* 0x000fe200078ec0ff */
[----:B------:R-:W-:Y:S02]  /*0850*/  IMAD.IADD R225, R225, 0x1, R3 ;  /* 0x00000001e1e17824 */ /* 0x000fe400078e0203 */
[----:B------:R-:W-:Y:S01]  /*0860*/  IMAD.IADD R10, R0, 0x1, R10 ;  /* 0x00000001000a7824 */ /* 0x000fe200078e020a */
[----:B------:R-:W-:Y:S01]  /*0870*/  SHF.R.U32.HI R4, RZ, 0x3, R2 ;  /* 0x00000003ff047819 */ /* 0x000fe20000011602 */
[----:B------:R-:W-:Y:S01]  /*0880*/  IMAD.IADD R252, R7, 0x1, R6 ;  /* 0x0000000107fc7824 */ /* 0x000fe200078e0206 */
[----:B------:R-:W-:Y:S02]  /*0890*/  SHF.R.S32.HI R6, RZ, 0x2, R18 ;  /* 0x00000002ff067819 */ /* 0x000fe40000011412 */
[----:B------:R-:W-:-:S02]  /*08a0*/  LOP3.LUT R0, R4, R2, R8, 0x1e, !PT ;  /* 0x0000000204007212 */ /* 0x000fc400078e1e08 */
[C---:B------:R-:W-:Y:S01]  /*08b0*/  LOP3.LUT R7, R4.reuse, R2, R12, 0x1e, !PT ;  /* 0x0000000204077212 */ /* 0x040fe200078e1e0c */
[----:B------:R-:W-:Y:S01]  /*08c0*/  IMAD R6, R9, 0x10, R6 ;  /* 0x0000001009067824 */ /* 0x000fe200078e0206 */
[----:B------:R-:W-:Y:S01]  /*08d0*/  LOP3.LUT R5, R4, R16, R2, 0x1e, !PT ;  /* 0x0000001004057212 */ /* 0x000fe200078e1e02 */
[--C-:B------:R-:W-:Y:S01]  /*08e0*/  IMAD R2, R11, 0x1000, R226.reuse ;  /* 0x000010000b027824 */ /* 0x100fe200078e02e2 */
[----:B------:R-:W-:Y:S01]  /*08f0*/  LEA R248, R10, UR4, 0x1 ;  /* 0x000000040af87c11 */ /* 0x000fe2000f8e08ff */
[----:B------:R-:W-:Y:S01]  /*0900*/  IMAD R4, R9, 0x400, R226 ;  /* 0x0000040009047824 */ /* 0x000fe200078e02e2 */
[----:B------:R1:W-:Y:S01]  /*0910*/  STL [R1+0x8], R6 ;  /* 0x0000080601007387 */ /* 0x0003e20000100800 */
[----:B------:R-:W-:Y:S01]  /*0920*/  IMAD.IADD R233, R2, 0x1, R0 ;  /* 0x0000000102e97824 */ /* 0x000fe200078e0200 */
[----:B------:R-:W-:Y:S01]  /*0930*/  LOP3.LUT R226, R5, R226, RZ, 0xfc, !PT ;  /* 0x000000e205e27212 */ /* 0x000fe200078efcff */
[----:B------:R-:W-:Y:S01]  /*0940*/  IMAD.U32 R0, RZ, RZ, UR6 ;  /* 0x00000006ff007e24 */ /* 0x000fe2000f8e00ff */
[----:B------:R-:W-:Y:S01]  /*0950*/  USHF.R.S32.HI UR6, URZ, 0x1f, UR45 ;  /* 0x0000001f3f067899 */ /* 0x000fe2000801142d */
[----:B------:R-:W-:-:S02]  /*0960*/  IMAD.IADD R2, R4, 0x1, R7 ;  /* 0x0000000104027824 */ /* 0x000fc400078e0207 */
[----:B------:R-:W-:Y:S01]  /*0970*/  IMAD.U32 R0, RZ, RZ, UR5 ;  /* 0x00000005ff007e24 */ /* 0x000fe2000f8e00ff */
[----:B------:R-:W-:Y:S01]  /*0980*/  USHF.R.S32.HI UR5, URZ, 0x1f, UR54 ;  /* 0x0000001f3f057899 */ /* 0x000fe20008011436 */
[----:B------:R-:W-:Y:S01]  /*0990*/  VIADD R249, R248, 0x10 ;  /* 0x00000010f8f97836 */ /* 0x000fe20000000000 */
[----:B------:R-:W-:Y:S01]  /*09a0*/  LEA R2, R2, UR4, 0x1 ;  /* 0x0000000402027c11 */ /* 0x000fe2000f8e08ff */
[----:B------:R-:W-:Y:S01]  /*09b0*/  IMAD.U32 R4, RZ, RZ, UR6 ;  /* 0x00000006ff047e24 */ /* 0x000fe2000f8e00ff */
[----:B------:R-:W-:Y:S01]  /*09c0*/  UIADD3 UR6, UR4, 0x14000, URZ ;  /* 0x0001400004067890 */ /* 0x000fe2000fffe03f */
[----:B------:R-:W-:Y:S02]  /*09d0*/  @P2 VIADD R249, R248, 0xfffffff0 ;  /* 0xfffffff0f8f92836 */ /* 0x000fe40000000000 */
[----:B------:R-:W-:Y:S01]  /*09e0*/  IMAD.U32 R0, RZ, RZ, UR5 ;  /* 0x00000005ff007e24 */ /* 0x000fe2000f8e00ff */
[----:B------:R-:W-:Y:S01]  /*09f0*/  SEL R0, R224, 0xffffffe0, !P4 ;  /* 0xffffffe0e0007807 */ /* 0x000fe20006000000 */
[----:B------:R-:W-:Y:S01]  /*0a00*/  UIADD3 UR5, UR4, 0x10000, URZ ;  /* 0x0001000004057890 */ /* 0x000fe2000fffe03f */
[----:B------:R-:W-:Y:S01]  /*0a10*/  LEA R232, R232, UR6, 0x1 ;  /* 0x00000006e8e87c11 */ /* 0x000fe2000f8e08ff */
[----:B------:R-:W-:Y:S01]  /*0a20*/  IMAD.IADD R251, R248, 0x1, R250 ;  /* 0x00000001f8fb7824 */ /* 0x000fe200078e02fa */
[----:B------:R-:W-:Y:S01]  /*0a30*/  LEA R230, R234, UR6, 0x1 ;  /* 0x00000006eae67c11 */ /* 0x000fe2000f8e08ff */
[----:B------:R-:W-:Y:S01]  /*0a40*/  IMAD.IADD R228, R2, 0x1, R227 ;  /* 0x0000000102e47824 */ /* 0x000fe200078e02e3 */
[----:B------:R-:W-:Y:S01]  /*0a50*/  SEL R224, R224, 0xffffffe0, !P6 ;  /* 0xffffffe0e0e07807 */ /* 0x000fe20007000000 */
[----:B------:R-:W-:Y:S01]  /*0a60*/  VIADD R235, R232, 0x20 ;  /* 0x00000020e8eb7836 */ /* 0x000fe20000000000 */
[----:B------:R-:W-:Y:S01]  /*0a70*/  LEA R252, R252, UR5, 0x1 ;  /* 0x00000005fcfc7c11 */ /* 0x000fe2000f8e08ff */
[----:B------:R-:W-:Y:S01]  /*0a80*/  IMAD.IADD R229, R230, 0x1, R0 ;  /* 0x00000001e6e57824 */ /* 0x000fe200078e0200 */
[----:B------:R-:W-:Y:S01]  /*0a90*/  LEA R226, R226, UR5, 0x1 ;  /* 0x00000005e2e27c11 */ /* 0x000fe2000f8e08ff */
[----:B------:R-:W-:-:S02]  /*0aa0*/  @P0 VIADD R235, R232, 0xffffffe0 ;  /* 0xffffffe0e8eb0836 */ /* 0x000fc40000000000 */
[----:B------:R-:W-:Y:S02]  /*0ab0*/  IMAD.IADD R224, R2, 0x1, R224 ;  /* 0x0000000102e07824 */ /* 0x000fe400078e02e0 */
[--C-:B------:R-:W-:Y:S02]  /*0ac0*/  IMAD.IADD R230, R230, 0x1, R231.reuse ;  /* 0x00000001e6e67824 */ /* 0x100fe400078e02e7 */
[----:B------:R-:W-:Y:S02]  /*0ad0*/  IMAD.IADD R231, R229, 0x1, R231 ;  /* 0x00000001e5e77824 */ /* 0x000fe400078e02e7 */
[----:B------:R-:W-:Y:S02]  /*0ae0*/  IMAD.IADD R250, R250, 0x1, R249 ;  /* 0x00000001fafa7824 */ /* 0x000fe400078e02f9 */
[----:B------:R-:W-:Y:S02]  /*0af0*/  VIADD R236, R235, 0x800 ;  /* 0x00000800ebec7836 */ /* 0x000fe40000000000 */
[----:B------:R-:W-:-:S02]  /*0b00*/  IMAD.IADD R227, R224, 0x1, R227 ;  /* 0x00000001e0e37824 */ /* 0x000fc400078e02e3 */
[----:B------:R-:W-:Y:S01]  /*0b10*/  IMAD.U32 R4, RZ, RZ, UR7 ;  /* 0x00000007ff047e24 */ /* 0x000fe2000f8e00ff */
[----:B-1----:R-:W-:-:S06]  /*0b20*/  ULDC.64 UR6, c[0x0][0x208] ;  /* 0x0000820000067ab9 */ /* 0x002fcc0000000a00 */
.L_x_94:
        /* <DEDUP_REMOVED lines=13> */
[----:B------:R-:W-:Y:S02]  /*0c00*/  @UP4 UIADD3 UR10, UP1, UR16, UR10, URZ ;  /* 0x0000000a100a4290 */ /* 0x000fe4000ff3e03f */
[----:B------:R-:W-:Y:S02]  /*0c10*/  UIADD3 UR15, UP2, UR16, UR12, URZ ;  /* 0x0000000c100f7290 */ /* 0x000fe4000ff5e03f */
[----:B------:R-:W-:Y:S01]  /*0c20*/  @UP3 UIADD3.X UR9, UR5, UR9, URZ, UP0, !UPT ;  /* 0x0000000905093290 */ /* 0x000fe200087fe43f */
[----:B------:R-:W-:Y:S01]  /*0c30*/  IMAD.U32 R4, RZ, RZ, UR8 ;  /* 0x00000008ff047e24 */ /* 0x000fe2000f8e00ff */
[----:B------:R-:W-:Y:S01]  /*0c40*/  UISETP.NE.U32.AND UP0, UPT, UR12, URZ, UPT ;  /* 0x0000003f0c00728c */ /* 0x000fe2000bf05070 */
[----:B------:R-:W-:Y:S01]  /*0c50*/  IMAD.U32 R6, RZ, RZ, UR10 ;  /* 0x0000000aff067e24 */ /* 0x000fe2000f8e00ff */
[----:B------:R-:W-:-:S02]  /*0c60*/  @UP4 UIADD3.X UR11, UR5, UR11, URZ, UP1, !UPT ;  /* 0x0000000b050b4290 */ /* 0x000fc40008ffe43f */
[----:B------:R-:W-:Y:S01]  /*0c70*/  UIADD3.X UR14, UR5, UR13, URZ, UP2, !UPT ;  /* 0x0000000d050e7290 */ /* 0x000fe200097fe43f */
[----:B------:R-:W-:Y:S01]  /*0c80*/  IMAD.U32 R5, RZ, RZ, UR9 ;  /* 0x00000009ff057e24 */ /* 0x000fe2000f8e00ff */
[----:B------:R-:W-:Y:S01]  /*0c90*/  UISETP.NE.AND.EX UP2, UPT, UR13, URZ, UPT, UP0 ;  /* 0x0000003f0d00728c */ /* 0x000fe2000bf45300 */
[----:B------:R-:W-:Y:S02]  /*0ca0*/  ULDC.U8 UR17, c[0x0][0x3c2] ;  /* 0x0000f08000117ab9 */ /* 0x000fe40000000000 */
[----:B------:R-:W-:Y:S01]  /*0cb0*/  ULDC.64 UR12, c[0x0][0x2f8] ;  /* 0x0000be00000c7ab9 */ /* 0x000fe20000000a00 */
[----:B------:R-:W-:Y:S01]  /*0cc0*/  UISETP.NE.AND UP1, UPT, UR17, URZ, UPT ;  /* 0x0000003f1100728c */ /* 0x000fe2000bf25270 */
[----:B------:R-:W-:Y:S01]  /*0cd0*/  IMAD.U32 R7, RZ, RZ, UR11 ;  /* 0x0000000bff077e24 */ /* 0x000fe2000f8e00ff */
[----:B------:R-:W-:Y:S01]  /*0ce0*/  UISETP.EQ.U32.AND UP4, UPT, UR12, URZ, UPT ;  /* 0x0000003f0c00728c */ /* 0x000fe2000bf82070 */
[----:B------:R-:W-:Y:S01]  /*0cf0*/  PLOP3.LUT P3, PT, PT, PT, UP2, 0x80, 0x0 ;  /* 0x000000000000781c */ /* 0x000fe20003f6f028 */
[----:B------:R-:W-:-:S02]  /*0d00*/  UIADD3 UR8, UP0, UR16, UR12, URZ ;  /* 0x0000000c10087290 */ /* 0x000fc4000ff1e03f */
[----:B------:R-:W-:Y:S01]  /*0d10*/  UISETP.EQ.OR.EX UP4, UPT, UR13, URZ, !UP1, UP4 ;  /* 0x0000003f0d00728c */ /* 0x000fe2000cf82740 */
[----:B------:R-:W2:Y:S01]  /*0d20*/  @P1 LDG.E R9, desc[UR6][R6.64] ;  /* 0x0000000606091981 */ /* 0x000ea2000c1e1900 */
[----:B------:R-:W-:Y:S01]  /*0d30*/  UIADD3.X UR5, UR5, UR13, URZ, UP0, !UPT ;  /* 0x0000000d05057290 */ /* 0x000fe200087fe43f */
[----:B------:R-:W-:Y:S01]  /*0d40*/  UMOV UR19, URZ ;  /* 0x0000003f00137c82 */ /* 0x000fe20008000000 */
[----:B------:R-:W-:Y:S02]  /*0d50*/  @!UP3 ULDC.64 UR10, c[0x0][0x318] ;  /* 0x0000c600000abab9 */ /* 0x000fe40000000a00 */
[----:B------:R-:W-:Y:S01]  /*0d60*/  PLOP3.LUT P2, PT, PT, PT, UP4, 0x80, 0x0 ;  /* 0x000000000000781c */ /* 0x000fe20003f4f048 */
[----:B------:R1:W3:Y:S02]  /*0d70*/  @P0 LDG.E R7, desc[UR6][R4.64] ;  /* 0x0000000604070981 */ /* 0x0002e4000c1e1900 */
[----:B-1----:R-:W-:Y:S02]  /*0d80*/  IMAD.U32 R4, RZ, RZ, UR15 ;  /* 0x0000000fff047e24 */ /* 0x002fe4000f8e00ff */
[----:B------:R-:W-:-:S05]  /*0d90*/  IMAD.U32 R5, RZ, RZ, UR14 ;  /* 0x0000000eff057e24 */ /* 0x000fca000f8e00ff */
[----:B------:R-:W4:Y:S04]  /*0da0*/  @P3 LDG.E R8, desc[UR6][R4.64] ;  /* 0x0000000604083981 */ /* 0x000f28000c1e1900 */
[----:B-----5:R1:W5:Y:S02]  /*0db0*/  @P3 LDG.E R0, desc[UR6][R4.64+0x4] ;  /* 0x0000040604003981 */ /* 0x020364000c1e1900 */
[----:B-1----:R-:W-:Y:S02]  /*0dc0*/  IMAD.U32 R4, RZ, RZ, UR8 ;  /* 0x00000008ff047e24 */ /* 0x002fe4000f8e00ff */
[----:B------:R-:W-:Y:S01]  /*0dd0*/  IMAD.U32 R5, RZ, RZ, UR5 ;  /* 0x00000005ff057e24 */ /* 0x000fe2000f8e00ff */
[----:B------:R-:W-:Y:S01]  /*0de0*/  @!UP3 UISETP.NE.U32.AND UP0, UPT, UR10, URZ, UPT ;  /* 0x0000003f0a00b28c */ /* 0x000fe2000bf05070 */
[----:B------:R-:W-:-:S03]  /*0df0*/  @!UP3 ULDC UR5, c[0x0][0x2cc] ;  /* 0x0000b3000005bab9 */ /* 0x000fc60000000800 */
[----:B------:R-:W5:Y:S01]  /*0e00*/  @!P2 LDG.E R6, desc[UR6][R4.64] ;  /* 0x000000060406a981 */ /* 0x000f62000c1e1900 */
[----:B------:R-:W-:Y:S01]  /*0e10*/  @!UP3 UISETP.NE.AND.EX UP0, UPT, UR11, URZ, UPT, UP0 ;  /* 0x0000003f0b00b28c */ /* 0x000fe2000bf05300 */
[----:B------:R-:W-:Y:S01]  /*0e20*/  UMOV UR9, 0xffffffff ;  /* 0xffffffff00097882 */ /* 0x000fe20000000000 */
[----:B------:R-:W-:Y:S02]  /*0e30*/  UMOV UR23, 0xffffffff ;  /* 0xffffffff00177882 */ /* 0x000fe40000000000 */
[----:B------:R-:W-:Y:S02]  /*0e40*/  @!UP3 USEL UR10, UR5, URZ, UP0 ;  /* 0x0000003f050ab287 */ /* 0x000fe40008000000 */
[----:B------:R-:W-:Y:S01]  /*0e50*/  USHF.L.U32 UR26, UR22, 0x5, URZ ;  /* 0x00000005161a7899 */ /* 0x000fe2000800063f */
[----:B------:R-:W-:Y:S01]  /*0e60*/  ULDC UR5, c[0x0][0x2c8] ;  /* 0x0000b20000057ab9 */ /* 0x000fe20000000800 */
[----:B--2---:R-:W-:Y:S02]  /*0e70*/  @P1 R2UR UR19, R9 ;  /* 0x00000000091312ca */ /* 0x004fe400000e0000 */
[----:B---3--:R-:W-:-:S02]  /*0e80*/  @P0 R2UR UR8, R7 ;  /* 0x00000000070802ca */ /* 0x008fc400000e0000 */
[----:B------:R-:W-:-:S04]  /*0e90*/  ISETP.NE.U32.AND P0, PT, RZ, UR12, PT ;  /* 0x0000000cff007c0c */ /* 0x000fc8000bf05070 */
[----:B------:R-:W-:-:S07]  /*0ea0*/  ISETP.NE.AND.EX P0, PT, RZ, UR13, PT, P0 ;  /* 0x0000000dff007c0c */ /* 0x000fce000bf05300 */
[----:B------:R-:W-:Y:S01]  /*0eb0*/  @UP3 UIADD3 UR8, UR8, -UR19, URZ ;  /* 0x8000001308083290 */ /* 0x000fe2000fffe03f */
[----:B----4-:R-:W-:Y:S02]  /*0ec0*/  @P3 R2UR UR9, R8 ;  /* 0x00000000080932ca */ /* 0x010fe400000e0000 */
[----:B-----5:R-:W-:Y:S02]  /*0ed0*/  @P3 R2UR UR11, R0 ;  /* 0x00000000000b32ca */ /* 0x020fe400000e0000 */
[----:B------:R-:W-:Y:S01]  /*0ee0*/  @!P2 R2UR UR23, R6 ;  /* 0x000000000617a2ca */ /* 0x000fe200000e0000 */
[----:B------:R-:W-:-:S14]  /*0ef0*/  @!P0 BRA `(.L_x_74) ;  /* 0x0000000000188947 */ /* 0x000fdc0003800000 */
[----:B------:R-:W-:-:S13]  /*0f00*/  PLOP3.LUT P0, PT, PT, PT, UP1, 0x80, 0x0 ;  /* 0x000000000000781c */ /* 0x000fda0003f0f018 */
[----:B------:R-:W2:Y:S04]  /*0f10*/  @P0 LDG.E R0, desc[UR6][R4.64+0x4] ;  /* 0x0000040604000981 */ /* 0x000ea8000c1e1900 */
[----:B------:R-:W3:Y:S01]  /*0f20*/  @!P0 LDG.E R4, desc[UR6][R4.64] ;  /* 0x0000000604048981 */ /* 0x000ee2000c1e1900 */
[----:B--2---:R-:W-:-:S13]  /*0f30*/  @P0 R2UR UR5, R0 ;  /* 0x00000000000502ca */ /* 0x004fda00000e0000 */
[----:B------:R-:W-:-:S07]  /*0f40*/  @UP1 UIADD3 UR5, UR5, -UR23, URZ ;  /* 0x8000001705051290 */ /* 0x000fce000fffe03f */
[----:B---3--:R-:W-:-:S15]  /*0f50*/  @!P0 R2UR UR5, R4 ;  /* 0x00000000040582ca */ /* 0x008fde00000e0000 */
.L_x_74:
[----:B------:R-:W-:Y:S02]  /*0f60*/  @!UP3 UIADD3 UR8, UR10, UR5, -UR19 ;  /* 0x000000050a08b290 */ /* 0x000fe4000fffe813 */
[----:B------:R-:W-:Y:S02]  /*0f70*/  @UP2 UIADD3 UR25, UR11, -UR9, URZ ;  /* 0x800000090b192290 */ /* 0x000fe4000fffe03f */
[----:B------:R-:W-:-:S05]  /*0f80*/  UISETP.GT.AND UP0, UPT, UR8, UR26, UPT ;  /* 0x0000001a0800728c */ /* 0x000fca000bf04270 */
[----:B------:R-:W-:Y:S01]  /*0f90*/  @!UP2 ULDC UR25, c[0x0][0x2c4] ;  /* 0x0000b1000019aab9 */ /* 0x000fe20000000800 */
[----:B------:R-:W-:-:S13]  /*0fa0*/  PLOP3.LUT P0, PT, PT, PT, UP0, 0x80, 0x0 ;  /* 0x000000000000781c */ /* 0x000fda0003f0f008 */
[----:B------:R-:W-:Y:S05]  /*0fb0*/  @!P0 BRA `(.L_x_75) ;  /* 0x0000005400b08947 */ /* 0x000fea0003800000 */
[----:B------:R-:W1:Y:S01]  /*0fc0*/  LDC R8, c[0x0][0x278] ;  /* 0x00009e00ff087b82 */ /* 0x000e620000000800 */
[----:B------:R-:W-:Y:S01]  /*0fd0*/  IABS R6, UR54 ;  /* 0x0000003600067c13 */ /* 0x000fe20008000000 */
[----:B------:R-:W-:Y:S01]  /*0fe0*/  UISETP.NE.AND UP0, UPT, UR9, -0x1, UPT ;  /* 0xffffffff0900788c */ /* 0x000fe2000bf05270 */
[----:B------:R-:W-:Y:S01]  /*0ff0*/  ULDC.64 UR10, c[0x0][0x228] ;  /* 0x00008a00000a7ab9 */ /* 0x000fe20000000a00 */
[----:B------:R-:W-:Y:S01]  /*1000*/  ULDC.64 UR12, c[0x0][0x488] ;  /* 0x00012200000c7ab9 */ /* 0x000fe20000000a00 */
[----:B------:R-:W-:-:S03]  /*1010*/  UIMAD UR5, UR57, UR10, URZ ;  /* 0x0000000a390572a4 */ /* 0x000fc6000f8e023f */
[----:B------:R-:W2:Y:S01]  /*1020*/  S2UR UR14, SR_CTAID.X ;  /* 0x00000000000e79c3 */ /* 0x000ea20000002500 */
[----:B------:R-:W-:Y:S02]  /*1030*/  UISETP.NE.AND UP1, UPT, UR23, -0x1, UPT ;  /* 0xffffffff1700788c */ /* 0x000fe4000bf25270 */
[----:B------:R-:W-:Y:S02]  /*1040*/  UIMAD.WIDE.U32 UR20, UR45, UR10, URZ ;  /* 0x0000000a2d1472a5 */ /* 0x000fe4000f8e003f */
[----:B------:R-:W-:Y:S01]  /*1050*/  UIMAD UR34, UR45, UR11, UR5 ;  /* 0x0000000b2d2272a4 */ /* 0x000fe2000f8e0205 */
[----:B------:R-:W-:Y:S02]  /*1060*/  ULDC.64 UR36, c[0x0][0x240] ;  /* 0x0000900000247ab9 */ /* 0x000fe40000000a00 */
[----:B------:R-:W-:Y:S01]  /*1070*/  @!UP0 ULDC.64 UR10, c[0x0][0x418] ;  /* 0x00010600000a8ab9 */ /* 0x000fe20000000a00 */
[----:B------:R-:W-:Y:S01]  /*1080*/  ULDC UR58, c[0x0][0x2d4] ;  /* 0x0000b500003a7ab9 */ /* 0x000fe20000000800 */
[----:B------:R-:W-:-:S02]  /*1090*/  @!UP0 UIMAD UR5, UR57, UR10, URZ ;  /* 0x0000000a390582a4 */ /* 0x000fc4000f8e023f */
[----:B------:R-:W-:Y:S02]  /*10a0*/  USHF.R.S32.HI UR43, URZ, 0x1f, UR58 ;  /* 0x0000001f3f2b7899 */ /* 0x000fe4000801143a */
[----:B------:R-:W-:Y:S01]  /*10b0*/  @!UP0 UIMAD UR35, UR45, UR11, UR5 ;  /* 0x0000000b2d2382a4 */ /* 0x000fe2000f8e0205 */
[----:B-1----:R-:W-:Y:S01]  /*10c0*/  IABS R7, R8 ;  /* 0x0000000800077213 */ /* 0x002fe20000000000 */
[----:B------:R-:W-:Y:S01]  /*10d0*/  @UP1 UIADD3 UR5, UR19, UR23, URZ ;  /* 0x0000001713051290 */ /* 0x000fe2000fffe03f */
[----:B------:R-:W-:Y:S01]  /*10e0*/  ISETP.NE.AND P3, PT, R8, RZ, PT ;  /* 0x000000ff0800720c */ /* 0x000fe20003f65270 */
[----:B------:R-:W-:Y:S01]  /*10f0*/  @UP1 ULDC.64 UR32, c[0x0][0x248] ;  /* 0x0000920000201ab9 */ /* 0x000fe20000000a00 */
[----:B------:R-:W1:Y:S01]  /*1100*/  I2F.RP R4, R7 ;  /* 0x0000000700047306 */ /* 0x000e620000209400 */
[----:B------:R-:W-:Y:S02]  /*1110*/  UIADD3 UR46, UR21, UR34, URZ ;  /* 0x00000022152e7290 */ /* 0x000fe4000fffe03f */
[----:B------:R-:W-:-:S02]  /*1120*/  UIADD3 UR16, UR25, 0x3f, URZ ;  /* 0x0000003f19107890 */ /* 0x000fc4000fffe03f */
[----:B--2---:R-:W-:Y:S02]  /*1130*/  UIMAD.WIDE.U32 UR28, UR14, UR12, URZ ;  /* 0x0000000c0e1c72a5 */ /* 0x004fe4000f8e003f */
[----:B------:R-:W-:Y:S02]  /*1140*/  @UP1 UIMAD UR42, UR5, UR33, URZ ;  /* 0x00000021052a12a4 */ /* 0x000fe4000f8e023f */
[----:B------:R-:W-:Y:S02]  /*1150*/  UIMAD UR48, UR14, UR13, UR29 ;  /* 0x0000000d0e3072a4 */ /* 0x000fe4000f8e021d */
[----:B------:R-:W-:Y:S01]  /*1160*/  USHF.L.U32 UR14, UR45, 0x7, URZ ;  /* 0x000000072d0e7899 */ /* 0x000fe2000800063f */
[----:B------:R-:W-:Y:S01]  /*1170*/  @UP0 ULDC.64 UR12, c[0x0][0x420] ;  /* 0x00010800000c0ab9 */ /* 0x000fe20000000a00 */
[----:B------:R-:W-:Y:S01]  /*1180*/  ULDC UR60, c[0x0][0x2dc] ;  /* 0x0000b700003c7ab9 */ /* 0x000fe20000000800 */
[----:B-1----:R-:W1:Y:S01]  /*1190*/  MUFU.RCP R4, R4 ;  /* 0x0000000400047308 */ /* 0x002e620000001000 */
[----:B------:R-:W-:-:S02]  /*11a0*/  USEL UR29, UR14, URZ, UP2 ;  /* 0x0000003f0e1d7287 */ /* 0x000fc40009000000 */
[----:B------:R-:W-:Y:S02]  /*11b0*/  UIMAD.WIDE.U32 UR14, UR9, UR36, URZ ;  /* 0x00000024090e72a5 */ /* 0x000fe4000f8e003f */
[----:B------:R-:W-:Y:S02]  /*11c0*/  @UP0 UIMAD.WIDE.U32 UR40, UR9, UR12, URZ ;  /* 0x0000000c092802a5 */ /* 0x000fe4000f8e003f */
[----:B------:R-:W-:Y:S02]  /*11d0*/  USEL UR55, UR20, UR14, !UP0 ;  /* 0x0000000e14377287 */ /* 0x000fe4000c000000 */
[----:B------:R-:W-:Y:S02]  /*11e0*/  @UP1 UIMAD.WIDE.U32 UR20, UR5, UR32, URZ ;  /* 0x00000020051412a5 */ /* 0x000fe4000f8e003f */
[----:B------:R-:W-:Y:S01]  /*11f0*/  UIMAD UR5, UR43, UR45, URZ ;  /* 0x0000002d2b0572a4 */ /* 0x000fe2000f8e023f */
[----:B------:R-:W-:Y:S01]  /*1200*/  ULDC UR59, c[0x0][0x270] ;  /* 0x00009c00003b7ab9 */ /* 0x000fe20000000800 */
[----:B------:R-:W-:-:S02]  /*1210*/  @UP0 UIMAD UR50, UR9, UR13, UR41 ;  /* 0x0000000d093202a4 */ /* 0x000fc4000f8e0229 */
[----:B------:R-:W-:Y:S01]  /*1220*/  @!UP0 UIMAD.WIDE.U32 UR38, UR45, UR10, URZ ;  /* 0x0000000a2d2682a5 */ /* 0x000fe2000f8e003f */
[----:B-1----:R-:W-:Y:S01]  /*1230*/  VIADD R4, R4, 0xffffffe ;  /* 0x0ffffffe04047836 */ /* 0x002fe20000000000 */
[----:B------:R-:W-:Y:S02]  /*1240*/  USHF.R.S32.HI UR18, URZ, 0x1f, UR16 ;  /* 0x0000001f3f127899 */ /* 0x000fe40008011410 */
[----:B------:R-:W-:Y:S01]  /*1250*/  UIMAD.WIDE UR10, UR60, UR59, URZ ;  /* 0x0000003b3c0a72a5 */ /* 0x000fe2000f8e023f */
[----:B------:R-:W1:Y:S01]  /*1260*/  F2I.FTZ.U32.TRUNC.NTZ R5, R4 ;  /* 0x0000000400057305 */ /* 0x000e62000021f000 */
[----:B------:R-:W-:Y:S02]  /*1270*/  UIMAD.WIDE.U32 UR12, UR45, UR58, URZ ;  /* 0x0000003a2d0c72a5 */ /* 0x000fe4000f8e003f */
[----:B------:R-:W-:Y:S02]  /*1280*/  UIMAD UR5, UR57, UR58, UR5 ;  /* 0x0000003a390572a4 */ /* 0x000fe4000f8e0205 */
[----:B------:R-:W-:-:S02]  /*1290*/  UIMAD UR27, UR9, UR37, URZ ;  /* 0x00000025091b72a4 */ /* 0x000fc4000f8e023f */
[----:B------:R-:W-:Y:S02]  /*12a0*/  ULEA.HI UR18, UR18, UR16, URZ, 0x6 ;  /* 0x0000001012127291 */ /* 0x000fe4000f8f303f */
[----:B------:R-:W-:Y:S02]  /*12b0*/  UIMAD UR16, UR11, UR12, URZ ;  /* 0x0000000c0b1072a4 */ /* 0x000fe4000f8e023f */
[----:B------:R-:W-:Y:S02]  /*12c0*/  UIADD3 UR5, UR13, UR5, URZ ;  /* 0x000000050d057290 */ /* 0x000fe4000fffe03f */
[----:B------:R-:W-:Y:S01]  /*12d0*/  @UP0 UIADD3 UR46, UR15, UR27, URZ ;  /* 0x0000001b0f2e0290 */ /* 0x000fe2000fffe03f */
[----:B-1----:R-:W-:Y:S01]  /*12e0*/  IMAD.MOV R0, RZ, RZ, -R5 ;  /* 0x000000ffff007224 */ /* 0x002fe200078e0a05 */
[----:B------:R-:W-:Y:S01]  /*12f0*/  UIMAD.WIDE.U32 UR14, UR10, UR12, URZ ;  /* 0x0000000c0a0e72a5 */ /* 0x000fe2000f8e003f */
[----:B------:R-:W-:Y:S01]  /*1300*/  IMAD.MOV.U32 R4, RZ, RZ, RZ ;  /* 0x000000ffff047224 */ /* 0x000fe200078e00ff */
[----:B------:R-:W-:Y:S01]  /*1310*/  UIMAD UR5, UR10, UR5, UR16 ;  /* 0x000000050a0572a4 */ /* 0x000fe2000f8e0210 */
[----:B------:R-:W-:Y:S01]  /*1320*/  IMAD R0, R0, R7, RZ ;  /* 0x0000000700007224 */ /* 0x000fe200078e02ff */
[----:B------:R-:W-:-:S02]  /*1330*/  ULOP3.LUT UR16, UR18, 0xffffffc0, URZ, 0xc0, !UPT ;  /* 0xffffffc012107892 */ /* 0x000fc4000f8ec03f */
[----:B------:R-:W-:Y:S01]  /*1340*/  UIADD3 UR47, UR15, UR5, URZ ;  /* 0x000000050f2f7290 */ /* 0x000fe2000fffe03f */
[----:B------:R-:W-:Y:S01]  /*1350*/  IMAD.HI.U32 R0, R5, R0, R4 ;  /* 0x0000000005007227 */ /* 0x000fe200078e0004 */
[----:B------:R-:W-:Y:S01]  /*1360*/  MOV R4, R6 ;  /* 0x0000000600047202 */ /* 0x000fe20000000f00 */
[----:B------:R-:W-:Y:S02]  /*1370*/  USHF.L.U64.HI UR17, UR45, 0x7, UR57 ;  /* 0x000000072d117899 */ /* 0x000fe40008010239 */
[----:B------:R-:W-:Y:S02]  /*1380*/  UIMAD.WIDE.U32 UR12, UR10, UR9, URZ ;  /* 0x000000090a0c72a5 */ /* 0x000fe4000f8e003f */
[----:B------:R-:W-:Y:S01]  /*1390*/  IMAD.HI.U32 R0, R0, R4, RZ ;  /* 0x0000000400007227 */ /* 0x000fe200078e00ff */
[----:B------:R-:W-:Y:S01]  /*13a0*/  UIMAD UR5, UR11, UR9, URZ ;  /* 0x000000090b0572a4 */ /* 0x000fe2000f8e023f */
[----:B------:R-:W-:Y:S02]  /*13b0*/  ULDC.U8 UR30, c[0x0][0x3d8] ;  /* 0x0000f600001e7ab9 */ /* 0x000fe40000000000 */
[----:B------:R-:W-:Y:S01]  /*13c0*/  IMAD.MOV R5, RZ, RZ, -R0 ;  /* 0x000000ffff057224 */ /* 0x000fe200078e0a00 */
[----:B------:R-:W-:-:S02]  /*13d0*/  UIADD3 UR16, UR16, -0x40, URZ ;  /* 0xffffffc010107890 */ /* 0x000fc4000fffe03f */
[----:B------:R-:W-:Y:S01]  /*13e0*/  UISETP.NE.AND UP3, UPT, UR30, URZ, UPT ;  /* 0x0000003f1e00728c */ /* 0x000fe2000bf65270 */
[C---:B------:R-:W-:Y:S01]  /*13f0*/  IMAD R4, R7.reuse, R5, R4 ;  /* 0x0000000507047224 */ /* 0x040fe200078e0204 */
[----:B------:R-:W-:Y:S02]  /*1400*/  USEL UR17, UR17, URZ, UP2 ;  /* 0x0000003f11117287 */ /* 0x000fe40009000000 */
[----:B------:R-:W-:Y:S02]  /*1410*/  @UP0 UIADD3 UR47, UR13, UR5, URZ ;  /* 0x000000050d2f0290 */ /* 0x000fe4000fffe03f */
[----:B------:R-:W-:Y:S01]  /*1420*/  ISETP.GT.U32.AND P1, PT, R7, R4, PT ;  /* 0x000000040700720c */ /* 0x000fe20003f24070 */
[----:B------:R-:W-:Y:S02]  /*1430*/  USHF.R.S32.HI UR27, URZ, 0x1f, UR16 ;  /* 0x0000001f3f1b7899 */ /* 0x000fe40008011410 */
[----:B------:R-:W-:Y:S02]  /*1440*/  UIADD3 UR5, UP2, UR16, UR29, URZ ;  /* 0x0000001d10057290 */ /* 0x000fe4000ff5e03f */
[----:B------:R-:W-:-:S02]  /*1450*/  USEL UR56, UR14, UR12, !UP0 ;  /* 0x0000000c0e387287 */ /* 0x000fc4000c000000 */
[----:B------:R-:W-:Y:S02]  /*1460*/  UIADD3.X UR14, UR27, UR17, URZ, UP2, !UPT ;  /* 0x000000111b0e7290 */ /* 0x000fe400097fe43f */
[----:B------:R-:W-:Y:S01]  /*1470*/  UIMAD UR11, UR11, UR5, URZ ;  /* 0x000000050b0b72a4 */ /* 0x000fe2000f8e023f */
[----:B------:R-:W-:Y:S01]  /*1480*/  ULDC.U8 UR31, c[0x0][0x480] ;  /* 0x00012000001f7ab9 */ /* 0x000fe20000000000 */
[----:B------:R-:W-:Y:S02]  /*1490*/  ULDC UR61, c[0x0][0x2c4] ;  /* 0x0000b100003d7ab9 */ /* 0x000fe40000000800 */
[----:B------:R-:W-:Y:S01]  /*14a0*/  @!P1 IMAD.IADD R4, R4, 0x1, -R7 ;  /* 0x0000000104049824 */ /* 0x000fe200078e0a07 */
[----:B------:R-:W-:Y:S01]  /*14b0*/  @!P1 IADD3 R0, R0, 0x1, RZ ;  /* 0x0000000100009810 */ /* 0x000fe20007ffe0ff */
[----:B------:R-:W-:Y:S01]  /*14c0*/  @UP1 UIADD3 UR24, UR19, UR23, URZ ;  /* 0x0000001713181290 */ /* 0x000fe2000fffe03f */
[----:B------:R-:W-:Y:S01]  /*14d0*/  PLOP3.LUT P1, PT, PT, PT, UP3, 0x80, 0x0 ;  /* 0x000000000000781c */ /* 0x000fe20003f2f038 */
[----:B------:R-:W-:Y:S01]  /*14e0*/  UISETP.NE.AND UP4, UPT, UR31, URZ, UPT ;  /* 0x0000003f1f00728c */ /* 0x000fe2000bf85270 */
[----:B------:R-:W-:Y:S01]  /*14f0*/  ISETP.GE.U32.AND P0, PT, R4, R7, PT ;  /* 0x000000070400720c */ /* 0x000fe20003f06070 */
[----:B------:R-:W-:Y:S01]  /*1500*/  UIMAD UR14, UR10, UR14, UR11 ;  /* 0x0000000e0a0e72a4 */ /* 0x000fe2000f8e020b */
[----:B------:R-:W-:Y:S01]  /*1510*/  LOP3.LUT R4, R8, UR54, RZ, 0x3c, !PT ;  /* 0x0000003608047c12 */ /* 0x000fe2000f8e3cff */
[----:B------:R-:W-:Y:S01]  /*1520*/  @UP1 ULDC.64 UR30, c[0x0][0x250] ;  /* 0x00009400001e1ab9 */ /* 0x000fe20000000a00 */
[----:B------:R-:W-:-:S02]  /*1530*/  @UP3 UIMAD UR11, UR45, UR61, URZ ;  /* 0x0000003d2d0b32a4 */ /* 0x000fc4000f8e023f */
[----:B------:R-:W-:Y:S01]  /*1540*/  ISETP.GE.AND P2, PT, R4, RZ, PT ;  /* 0x000000ff0400720c */ /* 0x000fe20003f46270 */
[----:B------:R-:W-:Y:S02]  /*1550*/  @UP1 UIMAD.WIDE.U32 UR12, UR24, UR30, URZ ;  /* 0x0000001e180c12a5 */ /* 0x000fe4000f8e003f */
[----:B------:R-:W-:Y:S02]  /*1560*/  @UP1 UIMAD UR15, UR24, UR31, URZ ;  /* 0x0000001f180f12a4 */ /* 0x000fe4000f8e023f */
[----:B------:R-:W-:Y:S02]  /*1570*/  USEL UR53, UR28, URZ, UP4 ;  /* 0x0000003f1c357287 */ /* 0x000fe4000a000000 */
[----:B------:R-:W-:Y:S01]  /*1580*/  @P0 VIADD R0, R0, 0x1 ;  /* 0x0000000100000836 */ /* 0x000fe20000000000 */
[----:B------:R-:W-:Y:S01]  /*1590*/  PLOP3.LUT P0, PT, PT, PT, UP1, 0x80, 0x0 ;  /* 0x000000000000781c */ /* 0x000fe20003f0f018 */
[----:B------:R-:W-:Y:S02]  /*15a0*/  UIMAD.WIDE.U32 UR28, UR10, UR5, URZ ;  /* 0x000000050a1c72a5 */ /* 0x000fe4000f8e003f */
[----:B------:R-:W-:Y:S01]  /*15b0*/  @UP3 USEL UR11, UR11, UR9, !UP0 ;  /* 0x000000090b0b3287 */ /* 0x000fe2000c000000 */
[----:B------:R-:W-:Y:S01]  /*15c0*/  IMAD.MOV.U32 R6, RZ, RZ, R0 ;  /* 0x000000ffff067224 */ /* 0x000fe200078e0000 */
[----:B------:R-:W-:-:S02]  /*15d0*/  UIMAD UR49, UR54, UR60, URZ ;  /* 0x0000003c363172a4 */ /* 0x000fc4000f8e023f */
[----:B------:R-:W-:Y:S01]  /*15e0*/  @!UP3 UIMAD UR10, UR45, UR59, UR54 ;  /* 0x0000003b2d0ab2a4 */ /* 0x000fe2000f8e0236 */
[----:B------:R-:W-:Y:S01]  /*15f0*/  @UP3 ULDC UR5, c[0x0][0x2e4] ;  /* 0x0000b90000053ab9 */ /* 0x000fe20000000800 */
[----:B------:R-:W-:Y:S01]  /*1600*/  @UP1 UIADD3 UR34, UR13, UR15, URZ ;  /* 0x0000000f0d221290 */ /* 0x000fe2000fffe03f */
[----:B------:R-:W-:Y:S01]  /*1610*/  @!P2 IADD3 R6, -R6, RZ, RZ ;  /* 0x000000ff0606a210 */ /* 0x000fe20007ffe1ff */
[----:B------:R-:W-:Y:S01]  /*1620*/  @!UP0 UIADD3 UR50, UR39, UR35, URZ ;  /* 0x0000002327328290 */ /* 0x000fe2000fffe03f */
[----:B------:R-:W-:Y:S01]  /*1630*/  @!P3 LOP3.LUT R6, RZ, R8, RZ, 0x33, !PT ;  /* 0x00000008ff06b212 */ /* 0x000fe200078e33ff */
[----:B------:R-:W-:Y:S02]  /*1640*/  USHF.R.S32.HI UR44, URZ, 0x6, UR18 ;  /* 0x000000063f2c7899 */ /* 0x000fe40008011412 */
[----:B------:R-:W-:Y:S02]  /*1650*/  @UP3 UIMAD UR15, UR54, UR5, UR11 ;  /* 0x00000005360f32a4 */ /* 0x000fe4000f8e020b */
[----:B------:R-:W-:-:S02]  /*1660*/  USEL UR51, UR48, URZ, UP4 ;  /* 0x0000003f30337287 */ /* 0x000fc4000a000000 */
[----:B------:R-:W-:Y:S02]  /*1670*/  USHF.R.S32.HI UR52, URZ, 0x1f, UR49 ;  /* 0x0000001f3f347899 */ /* 0x000fe40008011431 */
[----:B------:R-:W-:Y:S02]  /*1680*/  @!UP3 UIMAD UR15, UR10, UR61, URZ ;  /* 0x0000003d0a0fb2a4 */ /* 0x000fe4000f8e023f */
[----:B------:R-:W-:Y:S02]  /*1690*/  UIADD3 UR48, UR29, UR14, URZ ;  /* 0x0000000e1d307290 */ /* 0x000fe4000fffe03f */
[----:B------:R-:W-:Y:S01]  /*16a0*/  @UP1 UIADD3 UR35, UR21, UR42, URZ ;  /* 0x0000002a15231290 */ /* 0x000fe2000fffe03f */
[----:B------:R-:W-:Y:S01]  /*16b0*/  @UP1 UMOV UR24, UR20 ;  /* 0x0000001400181c82 */ /* 0x000fe20008000000 */
[----:B------:R-:W-:Y:S01]  /*16c0*/  @UP1 UMOV UR18, UR12 ;  /* 0x0000000c00121c82 */ /* 0x000fe20008000000 */
[----:B------:R-:W-:Y:S09]  /*16d0*/  @P0 BRA `(.L_x_76) ;  /* 0x0000000000300947 */ /* 0x000ff20003800000 */
        /* <DEDUP_REMOVED lines=12> */
.L_x_76:
[----:B------:R-:W-:Y:S05]  /*17a0*/  @P0 BRA `(.L_x_77) ;  /* 0x0000000000300947 */ /* 0x000fea0003800000 */
        /* <DEDUP_REMOVED lines=12> */
.L_x_77:
        /* <DEDUP_REMOVED lines=11> */
.L_x_78:
[----:B------:R-:W-:-:S04]  /*1920*/  UIMAD UR5, UR45, UR59, UR54 ;  /* 0x0000003b2d0572a4 */ /* 0x000fc8000f8e0236 */
[----:B------:R-:W-:-:S12]  /*1930*/  UIMAD UR5, UR5, UR58, URZ ;  /* 0x0000003a050572a4 */ /* 0x000fd8000f8e023f */
.L_x_79:
[----:B------:R-:W1:Y:S01]  /*1940*/  S2R R19, SR_TID.X ;  /* 0x0000000000137919 */ /* 0x000e620000002100 */
[----:B------:R-:W2:Y:S01]  /*1950*/  LDC.64 R12, c[0x0][0x420] ;  /* 0x00010800ff0c7b82 */ /* 0x000ea20000000a00 */
[----:B------:R-:W-:Y:S01]  /*1960*/  UIADD3 UR39, UR16, UR5, URZ ;  /* 0x0000000510277290 */ /* 0x000fe2000fffe03f */
[----:B------:R-:W-:Y:S01]  /*1970*/  BSSY B1, `(.L_x_75) ;  /* 0x00004d0000017945 */ /* 0x000fe20003800000 */
[----:B------:R-:W-:Y:S01]  /*1980*/  UIADD3 UR5, -UR8, UR25, UR26 ;  /* 0x0000001908057290 */ /* 0x000fe2000fffe11a */
[----:B------:R-:W-:Y:S01]  /*1990*/  ULDC UR9, c[0x0][0x398] ;  /* 0x0000e60000097ab9 */ /* 0x000fe20000000800 */
[----:B------:R-:W-:Y:S02]  /*19a0*/  USHF.R.S32.HI UR14, URZ, 0x1f, UR54 ;  /* 0x0000001f3f0e7899 */ /* 0x000fe40008011436 */
[----:B------:R-:W-:Y:S02]  /*19b0*/  UIMAD UR13, UR60, UR59, URZ ;  /* 0x0000003b3c0d72a4 */ /* 0x000fe4000f8e023f */
[----:B------:R-:W-:Y:S01]  /*19c0*/  UIADD3 UR5, UR5, -UR9, URZ ;  /* 0x8000000905057290 */ /* 0x000fe2000fffe03f */
[----:B------:R-:W-:Y:S01]  /*19d0*/  ULDC.64 UR20, c[0x0][0x258] ;  /* 0x0000960000147ab9 */ /* 0x000fe20000000a00 */
[----:B------:R-:W-:-:S02]  /*19e0*/  UIADD3 UR38, UR16, UR15, URZ ;  /* 0x0000000f10267290 */ /* 0x000fc4000fffe03f */
[----:B------:R-:W-:Y:S02]  /*19f0*/  UIMAD UR15, UR14, UR20, URZ ;  /* 0x000000140e0f72a4 */ /* 0x000fe4000f8e023f */
[----:B------:R-:W-:Y:S01]  /*1a00*/  USHF.L.U32 UR9, UR13, 0x6, URZ ;  /* 0x000000060d097899 */ /* 0x000fe2000800063f */
[----:B------:R-:W-:Y:S01]  /*1a10*/  ULDC.64 UR58, c[0x0][0x2b0] ;  /* 0x0000ac00003a7ab9 */ /* 0x000fe20000000a00 */
[----:B------:R-:W-:Y:S02]  /*1a20*/  UIMAD UR15, UR54, UR21, UR15 ;  /* 0x00000015360f72a4 */ /* 0x000fe4000f8e020f */
[----:B------:R-:W-:Y:S01]  /*1a30*/  UIADD3 UR17, UP2, UP0, UR28, UR9, UR49 ;  /* 0x000000091c117290 */ /* 0x000fe2000f85e031 */
[----:B--2---:R-:W-:Y:S01]  /*1a40*/  IMAD R14, R12, UR27, RZ ;  /* 0x0000001b0c0e7c24 */ /* 0x004fe2000f8e02ff */
[----:B------:R-:W-:Y:S01]  /*1a50*/  USHF.R.S32.HI UR9, URZ, 0x1f, UR9 ;  /* 0x0000001f3f097899 */ /* 0x000fe20008011409 */
[----:B------:R-:W-:Y:S02]  /*1a60*/  ULDC.64 UR28, c[0x0][0x400] ;  /* 0x00010000001c7ab9 */ /* 0x000fe40000000a00 */
[----:B------:R-:W-:Y:S01]  /*1a70*/  IMAD R14, R13, UR16, R14 ;  /* 0x000000100d0e7c24 */ /* 0x000fe2000f8e020e */
[----:B------:R-:W-:Y:S01]  /*1a80*/  ULDC.64 UR42, c[0x0][0x210] ;  /* 0x00008400002a7ab9 */ /* 0x000fe20000000a00 */
[----:B------:R-:W-:Y:S01]  /*1a90*/  ULDC.64 UR40, c[0x0][0x3e0] ;  /* 0x0000f80000287ab9 */ /* 0x000fe20000000a00 */
[----:B-1----:R-:W-:-:S04]  /*1aa0*/  SHF.R.S32.HI R15, RZ, 0x1f, R19 ;  /* 0x0000001fff0f7819 */ /* 0x002fc80000011413 */
[----:B------:R-:W-:-:S04]  /*1ab0*/  LEA.HI R4, R15, R19, RZ, 0x3 ;  /* 0x000000130f047211 */ /* 0x000fc800078f18ff */
[----:B------:R-:W-:Y:S02]  /*1ac0*/  SHF.R.S32.HI R0, RZ, 0x3, R4 ;  /* 0x00000003ff007819 */ /* 0x000fe40000011404 */
[----:B------:R-:W-:Y:S02]  /*1ad0*/  LOP3.LUT R4, R4, 0xfffffff8, RZ, 0xc0, !PT ;  /* 0xfffffff804047812 */ /* 0x000fe400078ec0ff */
[----:B------:R-:W-:Y:S02]  /*1ae0*/  SHF.R.S32.HI R20, RZ, 0x1f, R0 ;  /* 0x0000001fff147819 */ /* 0x000fe40000011400 */
[----:B------:R-:W-:Y:S01]  /*1af0*/  IADD3 R8, P1, R0, UR16, RZ ;  /* 0x0000001000087c10 */ /* 0x000fe2000ff3e0ff */
[----:B------:R-:W-:-:S03]  /*1b00*/  IMAD.IADD R17, R19, 0x1, -R4 ;  /* 0x0000000113117824 */ /* 0x000fc600078e0a04 */
[----:B------:R-:W-:Y:S01]  /*1b10*/  IADD3.X R5, R20, UR27, RZ, P1, !PT ;  /* 0x0000001b14057c10 */ /* 0x000fe20008ffe4ff */
[----:B------:R-:W-:-:S04]  /*1b20*/  IMAD.SHL.U32 R4, R17, 0x8, RZ ;  /* 0x0000000811047824 */ /* 0x000fc800078e00ff */
[----:B------:R-:W-:Y:S01]  /*1b30*/  IMAD R7, R5, UR36, RZ ;  /* 0x0000002405077c24 */ /* 0x000fe2000f8e02ff */
[----:B------:R-:W-:-:S03]  /*1b40*/  SHF.R.S32.HI R5, RZ, 0x1f, R4 ;  /* 0x0000001fff057819 */ /* 0x000fc60000011404 */
[C---:B------:R-:W-:Y:S02]  /*1b50*/  IMAD R7, R8.reuse, UR37, R7 ;  /* 0x0000002508077c24 */ /* 0x040fe4000f8e0207 */
[----:B------:R-:W-:-:S03]  /*1b60*/  IMAD.WIDE.U32 R8, R8, UR36, R4 ;  /* 0x0000002408087c25 */ /* 0x000fc6000f8e0004 */
[----:B------:R-:W-:Y:S02]  /*1b70*/  IADD3 R10, P2, R8, UR55, RZ ;  /* 0x00000037080a7c10 */ /* 0x000fe4000ff5e0ff */
[----:B------:R-:W-:Y:S01]  /*1b80*/  IADD3 R8, P1, R4, UR10, RZ ;  /* 0x0000000a04087c10 */ /* 0x000fe2000ff3e0ff */
[----:B------:R-:W-:Y:S01]  /*1b90*/  ULDC.64 UR10, c[0x0][0x428] ;  /* 0x00010a00000a7ab9 */ /* 0x000fe20000000a00 */
[----:B------:R-:W-:Y:S01]  /*1ba0*/  IADD3.X R11, R9, UR46, R7, P2, !PT ;  /* 0x0000002e090b7c10 */ /* 0x000fe200097fe407 */
[----:B------:R-:W-:Y:S01]  /*1bb0*/  UIMAD UR12, UR14, UR10, URZ ;  /* 0x0000000a0e0c72a4 */ /* 0x000fe2000f8e023f */
[----:B------:R-:W-:Y:S01]  /*1bc0*/  LEA.HI R7, R15, R19, RZ, 0x5 ;  /* 0x000000130f077211 */ /* 0x000fe200078f28ff */
[----:B------:R-:W-:Y:S01]  /*1bd0*/  USHF.R.S32.HI UR14, URZ, 0x1f, UR5 ;  /* 0x0000001f3f0e7899 */ /* 0x000fe20008011405 */
[----:B------:R-:W-:Y:S01]  /*1be0*/  IADD3.X R9, R5, UR50, RZ, P1, !PT ;  /* 0x0000003205097c10 */ /* 0x000fe20008ffe4ff */
[----:B------:R-:W-:Y:S01]  /*1bf0*/  IMAD.U32 R15, RZ, RZ, UR10 ;  /* 0x0000000aff0f7e24 */ /* 0x000fe2000f8e00ff */
[----:B------:R-:W-:Y:S01]  /*1c00*/  LOP3.LUT R16, R7, 0xffffffe0, RZ, 0xc0, !PT ;  /* 0xffffffe007107812 */ /* 0x000fe200078ec0ff */
[----:B------:R-:W-:Y:S01]  /*1c10*/  ULEA.HI UR14, UR14, UR5, URZ, 0x6 ;  /* 0x000000050e0e7291 */ /* 0x000fe2000f8f303f */
[----:B------:R-:W-:Y:S01]  /*1c20*/  SHF.R.S32.HI R7, RZ, 0x5, R7 ;  /* 0x00000005ff077819 */ /* 0x000fe20000011407 */
[----:B------:R-:W-:Y:S01]  /*1c30*/  IMAD.WIDE.U32 R8, R12, UR16, R8 ;  /* 0x000000100c087c25 */ /* 0x000fe2000f8e0008 */
[----:B------:R-:W-:-:S02]  /*1c40*/  UIADD3.X UR5, UR48, UR9, UR52, UP2, UP0 ;  /* 0x0000000930057290 */ /* 0x000fc400097e0434 */
[----:B------:R-:W-:Y:S01]  /*1c50*/  USHF.R.S32.HI UR14, URZ, 0x6, UR14 ;  /* 0x000000063f0e7899 */ /* 0x000fe2000801140e */
[----:B------:R-:W-:Y:S01]  /*1c60*/  IMAD.IADD R16, R19, 0x1, -R16 ;  /* 0x0000000113107824 */ /* 0x000fe200078e0a10 */
[----:B------:R-:W-:Y:S01]  /*1c70*/  UIADD3 UR9, UP3, UP2, UR53, UR17, UR56 ;  /* 0x0000001135097290 */ /* 0x000fe2000fa7e038 */
[----:B------:R-:W-:Y:S01]  /*1c80*/  IMAD.IADD R9, R9, 0x1, R14 ;  /* 0x0000000109097824 */ /* 0x000fe200078e020e */
[----:B------:R-:W-:Y:S01]  /*1c90*/  UISETP.LT.AND UP0, UPT, URZ, UR14, UPT ;  /* 0x0000000e3f00728c */ /* 0x000fe2000bf01270 */
[----:B------:R-:W-:Y:S01]  /*1ca0*/  IMAD.U32 R14, RZ, RZ, UR20 ;  /* 0x00000014ff0e7e24 */ /* 0x000fe2000f8e00ff */
[----:B------:R-:W-:Y:S01]  /*1cb0*/  UIADD3.X UR5, UR51, UR5, UR47, UP3, UP2 ;  /* 0x0000000533057290 */ /* 0x000fe20009fe442f */
[----:B------:R-:W-:Y:S01]  /*1cc0*/  IMAD R7, R7, UR13, R16 ;  /* 0x0000000d07077c24 */ /* 0x000fe2000f8e0210 */
[----:B------:R-:W-:Y:S01]  /*1cd0*/  USEL UR14, URZ, UR14, !UP0 ;  /* 0x0000000e3f0e7287 */ /* 0x000fe2000c000000 */
[----:B------:R-:W-:Y:S01]  /*1ce0*/  IMAD.WIDE.U32 R10, R14, UR54, R10 ;  /* 0x000000360e0a7c25 */ /* 0x000fe2000f8e000a */
[----:B------:R-:W-:-:S02]  /*1cf0*/  UIMAD UR11, UR54, UR11, UR12 ;  /* 0x0000000b360b72a4 */ /* 0x000fc4000f8e020c */
[----:B------:R-:W-:Y:S01]  /*1d00*/  IADD3 R14, P1, R7, UR9, RZ ;  /* 0x00000009070e7c10 */ /* 0x000fe2000ff3e0ff */
[----:B------:R-:W-:Y:S01]  /*1d10*/  UISETP.GT.AND UP0, UPT, UR44, UR14, UPT ;  /* 0x0000000e2c00728c */ /* 0x000fe2000bf04270 */
[----:B------:R-:W-:Y:S01]  /*1d20*/  IMAD.WIDE.U32 R8, R15, UR54, R8 ;  /* 0x000000360f087c25 */ /* 0x000fe2000f8e0008 */
[----:B------:R-:W-:Y:S02]  /*1d30*/  LEA R242, P3, R10, UR42, 0x1 ;  /* 0x0000002a0af27c11 */ /* 0x000fe4000f8608ff */
[----:B------:R-:W-:Y:S01]  /*1d40*/  LEA.HI.X.SX32 R16, R7, UR5, 0x1, P1 ;  /* 0x0000000507107c11 */ /* 0x000fe200088f0eff */
[----:B------:R-:W-:Y:S01]  /*1d50*/  VIADD R9, R9, UR11 ;  /* 0x0000000b09097c36 */ /* 0x000fe20008000000 */
[----:B------:R-:W-:Y:S01]  /*1d60*/  LEA R238, P1, R14, UR28, 0x2 ;  /* 0x0000001c0eee7c11 */ /* 0x000fe2000f8210ff */
[-C--:B------:R-:W-:Y:S01]  /*1d70*/  IMAD R15, R20, R12.reuse, RZ ;  /* 0x0000000c140f7224 */ /* 0x080fe200078e02ff */
[----:B------:R-:W-:Y:S01]  /*1d80*/  UIMAD.WIDE UR10, UR38, 0x4, UR58 ;  /* 0x00000004260a78a5 */ /* 0x000fe2000f8e023a */
[----:B------:R-:W-:Y:S01]  /*1d90*/  IMAD.WIDE.U32 R8, R0, R12, R8 ;  /* 0x0000000c00087225 */ /* 0x000fe200078e0008 */
[----:B------:R-:W-:Y:S01]  /*1da0*/  LEA.HI.X R239, R14, UR29, R16, 0x2, P1 ;  /* 0x0000001d0eef7c11 */ /* 0x000fe200088f1410 */
[----:B------:R-:W-:Y:S01]  /*1db0*/  ULDC.64 UR58, c[0x0][0x478] ;  /* 0x00011e00003a7ab9 */ /* 0x000fe20000000a00 */
[----:B------:R-:W-:Y:S01]  /*1dc0*/  PLOP3.LUT P1, PT, PT, PT, UP0, 0x80, 0x0 ;  /* 0x000000000000781c */ /* 0x000fe20003f2f008 */
[----:B------:R-:W-:Y:S01]  /*1dd0*/  IMAD R15, R0, R13, R15 ;  /* 0x0000000d000f7224 */ /* 0x000fe200078e020f */
[----:B------:R-:W-:Y:S01]  /*1de0*/  UIMAD.WIDE UR12, UR39, 0x4, UR58 ;  /* 0x00000004270c78a5 */ /* 0x000fe2000f8e023a */
[----:B------:R-:W-:Y:S01]  /*1df0*/  VIADD R11, R11, UR15 ;  /* 0x0000000f0b0b7c36 */ /* 0x000fe20008000000 */
[----:B------:R-:W-:Y:S01]  /*1e00*/  LEA R240, P2, R8, UR40, 0x1 ;  /* 0x0000002808f07c11 */ /* 0x000fe2000f8408ff */
[----:B------:R-:W-:Y:S01]  /*1e10*/  IMAD.IADD R7, R9, 0x1, R15 ;  /* 0x0000000109077824 */ /* 0x000fe200078e020f */
[----:B------:R-:W-:Y:S01]  /*1e20*/  UMOV UR9, UR11 ;  /* 0x0000000b00097c82 */ /* 0x000fe20008000000 */
[----:B------:R-:W-:Y:S01]  /*1e30*/  UIADD3 UR5, UR44, -0x1, URZ ;  /* 0xffffffff2c057890 */ /* 0x000fe2000fffe03f */
[----:B------:R-:W-:Y:S01]  /*1e40*/  LEA.HI.X R243, R10, UR43, R11, 0x1, P3 ;  /* 0x0000002b0af37c11 */ /* 0x000fe200098f0c0b */
[----:B------:R-:W-:Y:S01]  /*1e50*/  UMOV UR11, UR13 ;  /* 0x0000000d000b7c82 */ /* 0x000fe20008000000 */
[----:B------:R-:W-:-:S03]  /*1e60*/  LEA.HI.X R241, R8, UR41, R7, 0x1, P2 ;  /* 0x0000002908f17c11 */ /* 0x000fc600090f0c07 */
[----:B------:R-:W-:Y:S06]  /*1e70*/  @P1 BRA `(.L_x_80) ;  /* 0x0000000400481947 */ /* 0x000fec0003800000 */
[----:B------:R-:W-:Y:S02]  /*1e80*/  @UP1 UIADD3 UR12, UR19, UR23, URZ ;  /* 0x00000017130c1290 */ /* 0x000fe4000fffe03f */
[----:B------:R-:W-:Y:S01]  /*1e90*/  @UP1 UIADD3 UR5, UR19, UR23, URZ ;  /* 0x0000001713051290 */ /* 0x000fe2000fffe03f */
[----:B------:R-:W-:Y:S01]  /*1ea0*/  @UP1 ULDC.64 UR14, c[0x0][0x450] ;  /* 0x00011400000e1ab9 */ /* 0x000fe20000000a00 */
[----:B------:R-:W-:Y:S01]  /*1eb0*/  @UP1 ULDC.64 UR16, c[0x0][0x458] ;  /* 0x0001160000101ab9 */ /* 0x000fe20000000a00 */
[----:B------:R-:W-:Y:S02]  /*1ec0*/  UIMAD UR13, UR22, -0x20, UR8 ;  /* 0xffffffe0160d78a4 */ /* 0x000fe4000f8e0208 */
[----:B------:R-:W-:Y:S02]  /*1ed0*/  @UP1 UIMAD.WIDE.U32 UR10, UR12, UR14, URZ ;  /* 0x0000000e0c0a12a5 */ /* 0x000fe4000f8e003f */
[----:B------:R-:W-:Y:S02]  /*1ee0*/  @UP1 UIMAD.WIDE.U32 UR8, UR5, UR16, URZ ;  /* 0x00000010050812a5 */ /* 0x000fe4000f8e003f */
[----:B------:R-:W-:Y:S01]  /*1ef0*/  @UP1 UIMAD UR5, UR5, UR17, URZ ;  /* 0x00000011050512a4 */ /* 0x000fe2000f8e023f */
[----:B------:R-:W-:Y:S01]  /*1f00*/  ISETP.GE.AND P1, PT, R0, UR13, PT ;  /* 0x0000000d00007c0c */ /* 0x000fe2000bf26270 */
[----:B------:R-:W-:-:S02]  /*1f10*/  @UP1 UIMAD UR12, UR12, UR15, URZ ;  /* 0x0000000f0c0c12a4 */ /* 0x000fc4000f8e023f */
[----:B------:R-:W-:Y:S02]  /*1f20*/  @UP1 UIADD3 UR21, UR9, UR5, URZ ;  /* 0x0000000509151290 */ /* 0x000fe4000fffe03f */
        /* <DEDUP_REMOVED lines=16> */
.L_x_81:
[----:B------:R-:W-:Y:S05]  /*2030*/  @P0 BRA `(.L_x_82) ;  /* 0x0000000000300947 */ /* 0x000fea0003800000 */
[----:B------:R-:W-:Y:S01]  /*2040*/  USHF.R.S32.HI UR5, URZ, 0x1f, UR19 ;  /* 0x0000001f3f057899 */ /* 0x000fe20008011413 */
[----:B------:R-:W-:Y:S01]  /*2050*/  ULDC.64 UR16, c[0x0][0x458] ;  /* 0x0001160000107ab9 */ /* 0x000fe20000000a00 */
[----:B------:R-:W-:Y:S02]  /*2060*/  ULDC.64 UR10, c[0x0][0x440] ;  /* 0x00011000000a7ab9 */ /* 0x000fe40000000a00 */
[----:B------:R-:W-:Y:S02]  /*2070*/  UIMAD UR5, UR5, UR16, URZ ;  /* 0x00000010050572a4 */ /* 0x000fe4000f8e023f */
[----:B------:R-:W-:Y:S02]  /*2080*/  UIMAD.WIDE.U32 UR8, UR19, UR16, URZ ;  /* 0x00000010130872a5 */ /* 0x000fe4000f8e003f */
[----:B------:R-:W-:Y:S02]  /*2090*/  UIMAD UR19, UR19, UR17, UR5 ;  /* 0x00000011131372a4 */ /* 0x000fe4000f8e0205 */
[----:B------:R-:W-:-:S02]  /*20a0*/  UIMAD UR5, UR57, UR10, URZ ;  /* 0x0000000a390572a4 */ /* 0x000fc4000f8e023f */
[----:B------:R-:W-:Y:S02]  /*20b0*/  UIADD3 UR9, UR9, UR19, URZ ;  /* 0x0000001309097290 */ /* 0x000fe4000fffe03f */
[----:B------:R-:W-:Y:S02]  /*20c0*/  UIMAD UR5, UR45, UR11, UR5 ;  /* 0x0000000b2d0572a4 */ /* 0x000fe4000f8e0205 */
[----:B------:R-:W-:-:S04]  /*20d0*/  UIMAD.WIDE.U32 UR8, UR45, UR10, UR8 ;  /* 0x0000000a2d0872a5 */ /* 0x000fc8000f8e0008 */
[----:B------:R-:W-:-:S03]  /*20e0*/  UIADD3 UR21, UR9, UR5, URZ ;  /* 0x0000000509157290 */ /* 0x000fc6000fffe03f */
[----:B------:R-:W-:-:S09]  /*20f0*/  UMOV UR13, UR8 ;  /* 0x00000008000d7c82 */ /* 0x000fd20008000000 */
.L_x_82:
[----:B------:R-:W-:Y:S05]  /*2100*/  @P1 BRA `(.L_x_83) ;  /* 0x0000004400581947 */ /* 0x000fea0003800000 */
[----:B------:R-:W-:Y:S01]  /*2110*/  IMAD.U32 R8, RZ, RZ, UR26 ;  /* 0x0000001aff087e24 */ /* 0x000fe2000f8e00ff */
[----:B------:R-:W-:Y:S01]  /*2120*/  IADD3 R0, P0, R0, UR26, RZ ;  /* 0x0000001a00007c10 */ /* 0x000fe2000ff1e0ff */
[----:B------:R-:W-:Y:S01]  /*2130*/  USHF.R.S32.HI UR10, URZ, 0x1f, UR54 ;  /* 0x0000001f3f0a7899 */ /* 0x000fe20008011436 */
[----:B------:R-:W-:Y:S02]  /*2140*/  ULDC.64 UR8, c[0x0][0x468] ;  /* 0x00011a0000087ab9 */ /* 0x000fe40000000a00 */
[----:B------:R-:W-:Y:S01]  /*2150*/  LEA.HI.X.SX32 R8, R8, R20, 0x1, P0 ;  /* 0x0000001408087211 */ /* 0x000fe200000f0eff */
[----:B------:R-:W-:Y:S01]  /*2160*/  IMAD.WIDE.U32 R6, R0, UR14, R4 ;  /* 0x0000000e00067c25 */ /* 0x000fe2000f8e0004 */
[----:B------:R-:W-:-:S03]  /*2170*/  UIMAD UR5, UR10, UR8, URZ ;  /* 0x000000080a0572a4 */ /* 0x000fc6000f8e023f */
[----:B------:R-:W-:Y:S01]  /*2180*/  IMAD R9, R8, UR14, RZ ;  /* 0x0000000e08097c24 */ /* 0x000fe2000f8e02ff */
[----:B------:R-:W-:Y:S01]  /*2190*/  IADD3 R10, P0, R6, UR18, RZ ;  /* 0x00000012060a7c10 */ /* 0x000fe2000ff1e0ff */
[----:B------:R-:W-:Y:S01]  /*21a0*/  IMAD.WIDE.U32 R4, R0, UR16, R4 ;  /* 0x0000001000047c25 */ /* 0x000fe2000f8e0004 */
[----:B------:R-:W-:-:S03]  /*21b0*/  UIMAD UR12, UR54, UR9, UR5 ;  /* 0x00000009360c72a4 */ /* 0x000fc6000f8e0205 */
[----:B------:R-:W-:Y:S02]  /*21c0*/  IMAD R9, R0, UR15, R9 ;  /* 0x0000000f00097c24 */ /* 0x000fe4000f8e0209 */
[----:B------:R-:W-:-:S03]  /*21d0*/  IMAD R8, R8, UR16, RZ ;  /* 0x0000001008087c24 */ /* 0x000fc6000f8e02ff */
[----:B------:R-:W-:Y:S01]  /*21e0*/  IADD3.X R11, R7, UR20, R9, P0, !PT ;  /* 0x00000014070b7c10 */ /* 0x000fe200087fe409 */
[----:B------:R-:W-:Y:S01]  /*21f0*/  IMAD R0, R0, UR17, R8 ;  /* 0x0000001100007c24 */ /* 0x000fe2000f8e0208 */
[----:B------:R-:W-:Y:S02]  /*2200*/  IADD3 R8, P0, R4, UR13, RZ ;  /* 0x0000000d04087c10 */ /* 0x000fe4000ff1e0ff */
[----:B------:R-:W-:Y:S01]  /*2210*/  MOV R4, UR8 ;  /* 0x0000000800047c02 */ /* 0x000fe20008000f00 */
[----:B------:R-:W-:Y:S01]  /*2220*/  ULDC.64 UR8, c[0x0][0x470] ;  /* 0x00011c0000087ab9 */ /* 0x000fe20000000a00 */
[----:B------:R-:W-:Y:S01]  /*2230*/  IADD3.X R9, R5, UR21, R0, P0, !PT ;  /* 0x0000001505097c10 */ /* 0x000fe200087fe400 */
[----:B------:R-:W-:Y:S01]  /*2240*/  UIMAD UR5, UR10, UR8, URZ ;  /* 0x000000080a0572a4 */ /* 0x000fe2000f8e023f */
[----:B------:R-:W-:Y:S02]  /*2250*/  IMAD.U32 R0, RZ, RZ, UR8 ;  /* 0x00000008ff007e24 */ /* 0x000fe4000f8e00ff */
[----:B------:R-:W-:Y:S01]  /*2260*/  IMAD.WIDE.U32 R10, R4, UR54, R10 ;  /* 0x00000036040a7c25 */ /* 0x000fe2000f8e000a */
[----:B------:R-:W-:Y:S01]  /*2270*/  UIMAD UR5, UR54, UR9, UR5 ;  /* 0x00000009360572a4 */ /* 0x000fe2000f8e0205 */
[----:B------:R-:W-:-:S02]  /*2280*/  ULDC.64 UR10, c[0x0][0x3f0] ;  /* 0x0000fc00000a7ab9 */ /* 0x000fc40000000a00 */
[----:B------:R-:W-:Y:S01]  /*2290*/  IMAD.WIDE.U32 R8, R0, UR54, R8 ;  /* 0x0000003600087c25 */ /* 0x000fe2000f8e0008 */
[----:B------:R-:W-:Y:S01]  /*22a0*/  ULDC.64 UR8, c[0x0][0x3f8] ;  /* 0x0000fe0000087ab9 */ /* 0x000fe20000000a00 */
[----:B------:R-:W-:Y:S02]  /*22b0*/  IADD3 R0, R11, UR12, RZ ;  /* 0x0000000c0b007c10 */ /* 0x000fe4000fffe0ff */
[----:B------:R-:W-:Y:S01]  /*22c0*/  LEA R6, P1, R10, UR10, 0x1 ;  /* 0x0000000a0a067c11 */ /* 0x000fe2000f8208ff */
[----:B------:R-:W-:Y:S01]  /*22d0*/  VIADD R5, R9, UR5 ;  /* 0x0000000509057c36 */ /* 0x000fe20008000000 */
[----:B------:R-:W-:Y:S02]  /*22e0*/  LEA R4, P0, R8, UR8, 0x1 ;  /* 0x0000000808047c11 */ /* 0x000fe4000f8008ff */
[----:B------:R-:W-:Y:S02]  /*22f0*/  LEA.HI.X R7, R10, UR11, R0, 0x1, P1 ;  /* 0x0000000b0a077c11 */ /* 0x000fe400088f0c00 */
[----:B------:R-:W-:-:S03]  /*2300*/  LEA.HI.X R5, R8, UR9, R5, 0x1, P0 ;  /* 0x0000000908057c11 */ /* 0x000fc600080f0c05 */
[----:B------:R2:W-:Y:S04]  /*2310*/  STG.E.128 desc[UR6][R6.64], RZ ;  /* 0x000000ff06007986 */ /* 0x0005e8000c101d06 */
[----:B------:R2:W-:Y:S04]  /*2320*/  STG.E.128 desc[UR6][R6.64+0x80], RZ ;  /* 0x000080ff06007986 */ /* 0x0005e8000c101d06 */
[----:B------:R2:W-:Y:S04]  /*2330*/  STG.E.128 desc[UR6][R6.64+0x100], RZ ;  /* 0x000100ff06007986 */ /* 0x0005e8000c101d06 */
[----:B------:R2:W-:Y:S04]  /*2340*/  STG.E.128 desc[UR6][R6.64+0x180], RZ ;  /* 0x000180ff06007986 */ /* 0x0005e8000c101d06 */
[----:B------:R2:W-:Y:S04]  /*2350*/  STG.E.128 desc[UR6][R4.64], RZ ;  /* 0x000000ff04007986 */ /* 0x0005e8000c101d06 */
[----:B------:R2:W-:Y:S04]  /*2360*/  STG.E.128 desc[UR6][R4.64+0x80], RZ ;  /* 0x000080ff04007986 */ /* 0x0005e8000c101d06 */
[----:B------:R2:W-:Y:S04]  /*2370*/  STG.E.128 desc[UR6][R4.64+0x100], RZ ;  /* 0x000100ff04007986 */ /* 0x0005e8000c101d06 */
[----:B------:R2:W-:Y:S01]  /*2380*/  STG.E.128 desc[UR6][R4.64+0x180], RZ ;  /* 0x000180ff04007986 */ /* 0x0005e2000c101d06 */
[----:B------:R-:W-:Y:S05]  /*2390*/  BRA `(.L_x_83) ;  /* 0x0000004000b47947 */ /* 0x000fea0003800000 */
.L_x_80:
[----:B------:R-:W-:Y:S01]  /*23a0*/  PLOP3.LUT P0, PT, PT, PT, UP4, 0x80, 0x0 ;  /* 0x000000000000781c */ /* 0x000fe20003f0f048 */
[----:B------:R-:W-:Y:S01]  /*23b0*/  UIMAD UR13, UR22, -0x20, UR8 ;  /* 0xffffffe0160d78a4 */ /* 0x000fe2000f8e0208 */
[----:B------:R-:W-:Y:S11]  /*23c0*/  BSSY B0, `(.L_x_84) ;  /* 0x000001f000007945 */ /* 0x000ff60003800000 */
[----:B------:R-:W-:Y:S01]  /*23d0*/  @P0 BAR.SYNC.DEFER_BLOCKING 0x0 ;  /* 0x0000000000000b1d */ /* 0x000fe20000010000 */
[----:B------:R-:W-:-:S13]  /*23e0*/  ISETP.GE.AND P2, PT, R0, UR13, PT ;  /* 0x0000000d00007c0c */ /* 0x000fda000bf46270 */
[----:B------:R1:W-:Y:S04]  /*23f0*/  @P2 STS.128 [R237+0x14000], RZ ;  /* 0x014000ffed002388 */ /* 0x0003e80000000c00 */
[----:B------:R1:W-:Y:S04]  /*2400*/  @P2 STS.128 [R237+0x15000], RZ ;  /* 0x015000ffed002388 */ /* 0x0003e80000000c00 */
[----:B------:R1:W-:Y:S04]  /*2410*/  @P2 STS.128 [R237+0x16000], RZ ;  /* 0x016000ffed002388 */ /* 0x0003e80000000c00 */
[----:B------:R1:W-:Y:S01]  /*2420*/  @P2 STS.128 [R237+0x17000], RZ ;  /* 0x017000ffed002388 */ /* 0x0003e20000000c00 */
[----:B------:R-:W-:Y:S05]  /*2430*/  @P2 BRA `(.L_x_85) ;  /* 0x00000000005c2947 */ /* 0x000fea0003800000 */
[----:B------:R-:W-:Y:S01]  /*2440*/  IADD3 R7, P0, R0, UR26, RZ ;  /* 0x0000001a00077c10 */ /* 0x000fe2000ff1e0ff */
[----:B------:R-:W-:Y:S01]  /*2450*/  ULDC.64 UR16, c[0x0][0x268] ;  /* 0x00009a0000107ab9 */ /* 0x000fe20000000a00 */
[----:B------:R-:W-:-:S04]  /*2460*/  MOV R8, UR26 ;  /* 0x0000001a00087c02 */ /* 0x000fc80008000f00 */
[----:B------:R-:W-:Y:S01]  /*2470*/  LEA.HI.X.SX32 R10, R8, R20, 0x1, P0 ;  /* 0x00000014080a7211 */ /* 0x000fe200000f0eff */
[----:B------:R-:W-:-:S04]  /*2480*/  IMAD.WIDE.U32 R8, R7, UR30, R4 ;  /* 0x0000001e07087c25 */ /* 0x000fc8000f8e0004 */
[----:B------:R-:W-:-:S04]  /*2490*/  IMAD R10, R10, UR30, RZ ;  /* 0x0000001e0a0a7c24 */ /* 0x000fc8000f8e02ff */
[----:B------:R-:W-:Y:S01]  /*24a0*/  IMAD R11, R7, UR31, R10 ;  /* 0x0000001f070b7c24 */ /* 0x000fe2000f8e020a */
[----:B------:R-:W-:Y:S01]  /*24b0*/  IADD3 R10, P0, R8, UR18, RZ ;  /* 0x00000012080a7c10 */ /* 0x000fe2000ff1e0ff */
[----:B------:R-:W-:-:S03]  /*24c0*/  IMAD R7, R18, UR16, RZ ;  /* 0x0000001012077c24 */ /* 0x000fc6000f8e02ff */
[----:B------:R-:W-:Y:S01]  /*24d0*/  IADD3.X R11, R9, UR34, R11, P0, !PT ;  /* 0x00000022090b7c10 */ /* 0x000fe200087fe40b */
[C---:B------:R-:W-:Y:S02]  /*24e0*/  IMAD R7, R6.reuse, UR17, R7 ;  /* 0x0000001106077c24 */ /* 0x040fe4000f8e0207 */
[----:B------:R-:W-:Y:S01]  /*24f0*/  IMAD.WIDE.U32 R10, R6, UR16, R10 ;  /* 0x00000010060a7c25 */ /* 0x000fe2000f8e000a */
[----:B------:R-:W-:-:S04]  /*2500*/  ULDC.64 UR16, c[0x0][0x220] ;  /* 0x0000880000107ab9 */ /* 0x000fc80000000a00 */
[----:B------:R-:W-:Y:S02]  /*2510*/  IADD3 R7, R11, R7, RZ ;  /* 0x000000070b077210 */ /* 0x000fe40007ffe0ff */
[----:B------:R-:W-:-:S04]  /*2520*/  LEA R8, P0, R10, UR16, 0x1 ;  /* 0x000000100a087c11 */ /* 0x000fc8000f8008ff */
[----:B------:R-:W-:-:S05]  /*2530*/  LEA.HI.X R9, R10, UR17, R7, 0x1, P0 ;  /* 0x000000110a097c11 */ /* 0x000fca00080f0c07 */
[----:B------:R-:W-:Y:S01]  /*2540*/  @!PT LDS RZ, [RZ] ;  /* 0x00000000fffff984 */ /* 0x000fe20000000800 */
[----:B------:R-:W-:Y:S01]  /*2550*/  @!PT LDS RZ, [RZ] ;  /* 0x00000000fffff984 */ /* 0x000fe20000000800 */
[----:B------:R-:W-:Y:S01]  /*2560*/  @!PT LDS RZ, [RZ] ;  /* 0x00000000fffff984 */ /* 0x000fe20000000800 */
[----:B------:R2:W-:Y:S04]  /*2570*/  LDGSTS.E.BYPASS.LTC128B.128 [R237+0x14000], desc[UR6][R8.64] ;  /* 0x1400000008ed7fae */ /* 0x0005e8000b901d46 */
[----:B------:R2:W-:Y:S04]  /*2580*/  LDGSTS.E.BYPASS.LTC128B.128 [R237+0x15000], desc[UR6][R8.64+0x80] ;  /* 0x1500008008ed7fae */ /* 0x0005e8000b901d46 */
[----:B------:R2:W-:Y:S04]  /*2590*/  LDGSTS.E.BYPASS.LTC128B.128 [R237+0x16000], desc[UR6][R8.64+0x100] ;  /* 0x1600010008ed7fae */ /* 0x0005e8000b901d46 */
[----:B------:R2:W-:Y:S02]  /*25a0*/  LDGSTS.E.BYPASS.LTC128B.128 [R237+0x17000], desc[UR6][R8.64+0x180] ;  /* 0x1700018008ed7fae */ /* 0x0005e4000b901d46 */
.L_x_85:
[----:B------:R-:W-:Y:S05]  /*25b0*/  BSYNC B0 ;  /* 0x0000000000007941 */ /* 0x000fea0003800000 */
.L_x_84:
[----:B------:R-:W3:Y:S01]  /*25c0*/  LDL R44, [R1+0x8] ;  /* 0x00000800012c7983 */ /* 0x000ee20000100800 */
[----:B------:R-:W-:Y:S01]  /*25d0*/  UIMAD UR13, UR5, -0x40, UR25 ;  /* 0xffffffc0050d78a4 */ /* 0x000fe2000f8e0219 */
[----:B------:R-:W-:Y:S01]  /*25e0*/  VIADD R7, R0, 0x20 ;  /* 0x0000002000077836 */ /* 0x000fe20000000000 */
[----:B------:R-:W-:Y:S01]  /*25f0*/  USHF.L.U32 UR15, UR37, 0x6, URZ ;  /* 0x00000006250f7899 */ /* 0x000fe2000800063f */
[----:B--2---:R-:W-:Y:S01]  /*2600*/  IMAD.WIDE.U32 R8, R12, 0x40, RZ ;  /* 0x000000400c087825 */ /* 0x004fe200078e00ff */
[----:B------:R-:W0:Y:S01]  /*2610*/  LDGDEPBAR ;  /* 0x00000000000079af */ /* 0x000e220000000000 */
[----:B------:R-:W-:Y:S01]  /*2620*/  UIMAD.WIDE.U32 UR16, UR36, 0x40, URZ ;  /* 0x00000040241078a5 */ /* 0x000fe2000f8e003f */
[----:B------:R-:W-:Y:S01]  /*2630*/  ISETP.GE.AND P0, PT, R7, UR13, PT ;  /* 0x0000000d07007c0c */ /* 0x000fe2000bf06270 */
[----:B------:R-:W-:Y:S01]  /*2640*/  IMAD.SHL.U32 R13, R13, 0x40, RZ ;  /* 0x000000400d0d7824 */ /* 0x000fe200078e00ff */
[----:B------:R-:W-:Y:S01]  /*2650*/  ISETP.GE.AND P1, PT, R0, UR13, PT ;  /* 0x0000000d00007c0c */ /* 0x000fe2000bf26270 */
[----:B------:R-:W-:Y:S01]  /*2660*/  BSSY B0, `(.L_x_86) ;  /* 0x0000058000007945 */ /* 0x000fe20003800000 */
[----:B------:R-:W-:-:S02]  /*2670*/  IMAD.MOV.U32 R244, RZ, RZ, 0x7f800000 ;  /* 0x7f800000fff47424 */ /* 0x000fc400078e00ff */
[----:B------:R-:W-:-:S07]  /*2680*/  IMAD.MOV.U32 R245, RZ, RZ, 0x7f800000 ;  /* 0x7f800000fff57424 */ /* 0x000fce00078e00ff */
[----:B------:R-:W-:Y:S02]  /*2690*/  @!P0 IADD3 R10, P3, R240, R8, RZ ;  /* 0x00000008f00a8210 */ /* 0x000fe40007f7e0ff */
[----:B------:R2:W-:Y:S02]  /*26a0*/  @P1 STS.128 [R237+0x8000], RZ ;  /* 0x008000ffed001388 */ /* 0x0005e40000000c00 */
[----:B------:R-:W-:Y:S02]  /*26b0*/  @!P0 IADD3.X R11, R241, R9, R13, P3, !PT ;  /* 0x00000009f10b8210 */ /* 0x000fe40001ffe40d */
[----:B------:R2:W-:Y:S01]  /*26c0*/  @P1 STS.128 [R237+0xa000], RZ ;  /* 0x00a000ffed001388 */ /* 0x0005e20000000c00 */
[----:B------:R-:W-:-:S03]  /*26d0*/  @!P0 IADD3 R8, P3, R242, UR16, RZ ;  /* 0x00000010f2088c10 */ /* 0x000fc6000ff7e0ff */
[----:B------:R2:W-:Y:S04]  /*26e0*/  @P1 STS.128 [R237+0xc000], RZ ;  /* 0x00c000ffed001388 */ /* 0x0005e80000000c00 */
[----:B------:R2:W-:Y:S04]  /*26f0*/  @P1 STS.128 [R237+0xe000], RZ ;  /* 0x00e000ffed001388 */ /* 0x0005e80000000c00 */
[----:B------:R-:W-:Y:S01]  /*2700*/  @!PT LDS RZ, [RZ] ;  /* 0x00000000fffff984 */ /* 0x000fe20000000800 */
[----:B------:R-:W-:Y:S01]  /*2710*/  @!PT LDS RZ, [RZ] ;  /* 0x00000000fffff984 */ /* 0x000fe20000000800 */
[----:B------:R-:W-:Y:S01]  /*2720*/  @!PT LDS RZ, [RZ] ;  /* 0x00000000fffff984 */ /* 0x000fe20000000800 */
[----:B------:R-:W-:Y:S04]  /*2730*/  @!P1 LDGSTS.E.BYPASS.LTC128B.128 [R237+0x8000], desc[UR6][R240.64] ;  /* 0x08000000f0ed9fae */ /* 0x000fe8000b901d46 */
[----:B------:R-:W-:Y:S04]  /*2740*/  @!P1 LDGSTS.E.BYPASS.LTC128B.128 [R237+0xa000], desc[UR6][R240.64+0x80] ;  /* 0x0a000080f0ed9fae */ /* 0x000fe8000b901d46 */
[----:B------:R-:W-:Y:S04]  /*2750*/  @!P1 LDGSTS.E.BYPASS.LTC128B.128 [R237+0xc000], desc[UR6][R240.64+0x100] ;  /* 0x0c000100f0ed9fae */ /* 0x000fe8000b901d46 */
[----:B------:R-:W-:Y:S04]  /*2760*/  @!P1 LDGSTS.E.BYPASS.LTC128B.128 [R237+0xe000], desc[UR6][R240.64+0x180] ;  /* 0x0e000180f0ed9fae */ /* 0x000fe8000b901d46 */
[----:B------:R2:W-:Y:S04]  /*2770*/  @P0 STS.128 [R237+0x9000], RZ ;  /* 0x009000ffed000388 */ /* 0x0005e80000000c00 */
[----:B------:R2:W-:Y:S04]  /*2780*/  @P0 STS.128 [R237+0xb000], RZ ;  /* 0x00b000ffed000388 */ /* 0x0005e80000000c00 */
        /* <DEDUP_REMOVED lines=8> */
[----:B------:R4:W-:Y:S04]  /*2810*/  @!P0 LDGSTS.E.BYPASS.LTC128B.128 [R237+0xf000], desc[UR6][R10.64+0x180] ;  /* 0x0f0001800aed8fae */ /* 0x0009e8000b901d46 */
[----:B------:R2:W-:Y:S04]  /*2820*/  @P1 STS.128 [R237], RZ ;  /* 0x000000ffed001388 */ /* 0x0005e80000000c00 */
[----:B------:R2:W-:Y:S04]  /*2830*/  @P1 STS.128 [R237+0x2000], RZ ;  /* 0x002000ffed001388 */ /* 0x0005e80000000c00 */
[----:B------:R2:W-:Y:S04]  /*2840*/  @P1 STS.128 [R237+0x4000], RZ ;  /* 0x004000ffed001388 */ /* 0x0005e80000000c00 */
[----:B------:R2:W-:Y:S04]  /*2850*/  @P1 STS.128 [R237+0x6000], RZ ;  /* 0x006000ffed001388 */ /* 0x0005e80000000c00 */
[----:B------:R-:W-:Y:S01]  /*2860*/  @!PT LDS RZ, [RZ] ;  /* 0x00000000fffff984 */ /* 0x000fe20000000800 */
[----:B------:R-:W-:Y:S01]  /*2870*/  @!PT LDS RZ, [RZ] ;  /* 0x00000000fffff984 */ /* 0x000fe20000000800 */
[----:B------:R-:W-:Y:S01]  /*2880*/  @!PT LDS RZ, [RZ] ;  /* 0x00000000fffff984 */ /* 0x000fe20000000800 */
[----:B------:R2:W-:Y:S04]  /*2890*/  @!P1 LDGSTS.E.BYPASS.LTC128B.128 [R237], desc[UR6][R242.64] ;  /* 0x00000000f2ed9fae */ /* 0x0005e8000b901d46 */
[----:B------:R2:W-:Y:S04]  /*28a0*/  @!P1 LDGSTS.E.BYPASS.LTC128B.128 [R237+0x2000], desc[UR6][R242.64+0x80] ;  /* 0x02000080f2ed9fae */ /* 0x0005e8000b901d46 */
[----:B------:R2:W-:Y:S04]  /*28b0*/  @!P1 LDGSTS.E.BYPASS.LTC128B.128 [R237+0x4000], desc[UR6][R242.64+0x100] ;  /* 0x04000100f2ed9fae */ /* 0x0005e8000b901d46 */
[----:B------:R2:W-:Y:S04]  /*28c0*/  @!P1 LDGSTS.E.BYPASS.LTC128B.128 [R237+0x6000], desc[UR6][R242.64+0x180] ;  /* 0x06000180f2ed9fae */ /* 0x0005e8000b901d46 */
[----:B------:R2:W-:Y:S04]  /*28d0*/  @P0 STS.128 [R237+0x1000], RZ ;  /* 0x001000ffed000388 */ /* 0x0005e80000000c00 */
[----:B------:R2:W-:Y:S04]  /*28e0*/  @P0 STS.128 [R237+0x3000], RZ ;  /* 0x003000ffed000388 */ /* 0x0005e80000000c00 */
[----:B------:R2:W-:Y:S04]  /*28f0*/  @P0 STS.128 [R237+0x5000], RZ ;  /* 0x005000ffed000388 */ /* 0x0005e80000000c00 */
[----:B------:R2:W-:Y:S01]  /*2900*/  @P0 STS.128 [R237+0x7000], RZ ;  /* 0x007000ffed000388 */ /* 0x0005e20000000c00 */
[C---:B---3--:R-:W-:Y:S01]  /*2910*/  VIADD R7, R44.reuse, 0x8 ;  /* 0x000000082c077836 */ /* 0x048fe20000000000 */
[----:B------:R-:W-:Y:S01]  /*2920*/  SHF.R.S32.HI R246, RZ, 0x1f, R44 ;  /* 0x0000001ffff67819 */ /* 0x000fe2000001142c */
[----:B------:R-:W-:-:S03]  /*2930*/  IMAD.SHL.U32 R12, R44, 0x4, RZ ;  /* 0x000000042c0c7824 */ /* 0x000fc600078e00ff */
[----:B------:R-:W-:Y:S01]  /*2940*/  ISETP.GE.AND P4, PT, R7, UR13, PT ;  /* 0x0000000d07007c0c */ /* 0x000fe2000bf86270 */
[----:B------:R-:W-:-:S05]  /*2950*/  IMAD.U32 R7, RZ, RZ, UR15 ;  /* 0x0000000fff077e24 */ /* 0x000fca000f8e00ff */
[----:B------:R-:W-:Y:S02]  /*2960*/  @!P0 IADD3.X R9, R243, UR17, R7, P3, !PT ;  /* 0x00000011f3098c10 */ /* 0x000fe40009ffe407 */
[----:B----4-:R-:W-:Y:S02]  /*2970*/  IADD3 R10, P3, R12, UR10, RZ ;  /* 0x0000000a0c0a7c10 */ /* 0x010fe4000ff7e0ff */
[C---:B------:R-:W-:Y:S01]  /*2980*/  SHF.L.U64.HI R7, R44.reuse, 0x2, R246 ;  /* 0x000000022c077819 */ /* 0x040fe200000102f6 */
[----:B------:R-:W-:Y:S01]  /*2990*/  @!PT LDS RZ, [RZ] ;  /* 0x00000000fffff984 */ /* 0x000fe20000000800 */
[----:B------:R-:W-:Y:S01]  /*29a0*/  @!PT LDS RZ, [RZ] ;  /* 0x00000000fffff984 */ /* 0x000fe20000000800 */
[----:B------:R-:W-:Y:S01]  /*29b0*/  @!PT LDS RZ, [RZ] ;  /* 0x00000000fffff984 */ /* 0x000fe20000000800 */
[----:B------:R2:W-:Y:S03]  /*29c0*/  @!P0 LDGSTS.E.BYPASS.LTC128B.128 [R237+0x1000], desc[UR6][R8.64] ;  /* 0x0100000008ed8fae */ /* 0x0005e6000b901d46 */
[----:B------:R-:W-:Y:S01]  /*29d0*/  IADD3.X R11, R7, UR9, RZ, P3, !PT ;  /* 0x00000009070b7c10 */ /* 0x000fe20009ffe4ff */
[----:B------:R2:W-:Y:S04]  /*29e0*/  @!P0 LDGSTS.E.BYPASS.LTC128B.128 [R237+0x3000], desc[UR6][R8.64+0x80] ;  /* 0x0300008008ed8fae */ /* 0x0005e8000b901d46 */
[----:B------:R2:W-:Y:S04]  /*29f0*/  @!P0 LDGSTS.E.BYPASS.LTC128B.128 [R237+0x5000], desc[UR6][R8.64+0x100] ;  /* 0x0500010008ed8fae */ /* 0x0005e8000b901d46 */
[----:B------:R2:W-:Y:S01]  /*2a00*/  @!P0 LDGSTS.E.BYPASS.LTC128B.128 [R237+0x7000], desc[UR6][R8.64+0x180] ;  /* 0x0700018008ed8fae */ /* 0x0005e2000b901d46 */
[----:B------:R-:W-:-:S03]  /*2a10*/  ISETP.GE.AND P0, PT, R44, UR13, PT ;  /* 0x0000000d2c007c0c */ /* 0x000fc6000bf06270 */
[----:B------:R2:W-:Y:S04]  /*2a20*/  @P2 STS.128 [R237+0x10000], RZ ;  /* 0x010000ffed002388 */ /* 0x0005e80000000c00 */
[----:B------:R2:W-:Y:S04]  /*2a30*/  @P2 STS.128 [R237+0x11000], RZ ;  /* 0x011000ffed002388 */ /* 0x0005e80000000c00 */
[----:B------:R2:W-:Y:S04]  /*2a40*/  @P2 STS.128 [R237+0x12000], RZ ;  /* 0x012000ffed002388 */ /* 0x0005e80000000c00 */
[----:B------:R2:W-:Y:S01]  /*2a50*/  @P2 STS.128 [R237+0x13000], RZ ;  /* 0x013000ffed002388 */ /* 0x0005e20000000c00 */
[----:B------:R-:W-:Y:S05]  /*2a60*/  @P2 BRA `(.L_x_87) ;  /* 0x00000000005c2947 */ /* 0x000fea0003800000 */
[----:B------:R-:W-:Y:S01]  /*2a70*/  IADD3 R0, P1, R0, UR26, RZ ;  /* 0x0000001a00007c10 */ /* 0x000fe2000ff3e0ff */
[----:B------:R-:W-:Y:S01]  /*2a80*/  ULDC.64 UR16, c[0x0][0x260] ;  /* 0x0000980000107ab9 */ /* 0x000fe20000000a00 */
[----:B------:R-:W-:-:S03]  /*2a90*/  MOV R7, UR26 ;  /* 0x0000001a00077c02 */ /* 0x000fc60008000f00 */
[----:B------:R-:W-:Y:S01]  /*2aa0*/  IMAD.WIDE.U32 R4, R0, UR32, R4 ;  /* 0x0000002000047c25 */ /* 0x000fe2000f8e0004 */
[----:B------:R-:W-:Y:S02]  /*2ab0*/  LEA.HI.X.SX32 R7, R7, R20, 0x1, P1 ;  /* 0x0000001407077211 */ /* 0x000fe400008f0eff */
[----:B------:R-:W-:-:S03]  /*2ac0*/  IADD3 R4, P1, R4, UR24, RZ ;  /* 0x0000001804047c10 */ /* 0x000fc6000ff3e0ff */
[----:B------:R-:W-:-:S04]  /*2ad0*/  IMAD R7, R7, UR32, RZ ;  /* 0x0000002007077c24 */ /* 0x000fc8000f8e02ff */
[----:B------:R-:W-:Y:S02]  /*2ae0*/  IMAD R7, R0, UR33, R7 ;  /* 0x0000002100077c24 */ /* 0x000fe4000f8e0207 */
        /* <DEDUP_REMOVED lines=15> */
.L_x_87:
[----:B------:R-:W-:Y:S05]  /*2be0*/  BSYNC B0 ;  /* 0x0000000000007941 */ /* 0x000fea0003800000 */
.L_x_86:
[----:B------:R-:W-:Y:S01]  /*2bf0*/  UIADD3 UR13, UR4, 0x14000, URZ ;  /* 0x00014000040d7890 */ /* 0x000fe2000fffe03f */
[----:B---3--:R-:W-:Y:S01]  /*2c00*/  IMAD.MOV.U32 R4, RZ, RZ, 0x20 ;  /* 0x00000020ff047424 */ /* 0x008fe200078e00ff */
[----:B------:R-:W-:Y:S01]  /*2c10*/  LOP3.LUT P1, RZ, R17, 0x2, RZ, 0xc0, !PT ;  /* 0x0000000211ff7812 */ /* 0x000fe2000782c0ff */
[----:B------:R-:W-:Y:S01]  /*2c20*/  IMAD.MOV.U32 R192, RZ, RZ, 0x40 ;  /* 0x00000040ffc07424 */ /* 0x000fe200078e00ff */
[----:B------:R-:W-:Y:S01]  /*2c30*/  LEA R180, R234, UR4, 0x1 ;  /* 0x00000004eab47c11 */ /* 0x000fe2000f8e08ff */
[----:B------:R-:W-:Y:S01]  /*2c40*/  VIADD R6, R44, 0x1 ;  /* 0x000000012c067836 */ /* 0x000fe20000000000 */
[----:B------:R-:W-:Y:S01]  /*2c50*/  LEA R5, R234, UR13, 0x1 ;  /* 0x0000000dea057c11 */ /* 0x000fe2000f8e08ff */
[----:B------:R-:W-:Y:S01]  /*2c60*/  IMAD.U32 R0, RZ, RZ, UR25 ;  /* 0x00000019ff007e24 */ /* 0x000fe2000f8e00ff */
[----:B------:R-:W-:Y:S01]  /*2c70*/  SEL R4, R4, 0xffffffe0, !P1 ;  /* 0xffffffe004047807 */ /* 0x000fe20004800000 */
[----:B------:R-:W-:Y:S01]  /*2c80*/  UIADD3 UR18, UR25, 0x20, UR26 ;  /* 0x0000002019127890 */ /* 0x000fe2000fffe01a */
[----:B------:R-:W-:Y:S01]  /*2c90*/  IMAD.SHL.U32 R247, R44, 0x4, RZ ;  /* 0x000000042cf77824 */ /* 0x000fe200078e00ff */
[----:B------:R-:W-:-:S02]  /*2ca0*/  CS2R R126, SRZ ;  /* 0x00000000007e7805 */ /* 0x000fc4000001ff00 */
[----:B------:R-:W-:Y:S02]  /*2cb0*/  IADD3 R0, R6, UR8, -R0 ;  /* 0x0000000806007c10 */ /* 0x000fe4000fffe800 */
[----:B------:R-:W-:Y:S02]  /*2cc0*/  CS2R R124, SRZ ;  /* 0x00000000007c7805 */ /* 0x000fe4000001ff00 */
[----:B------:R-:W-:Y:S02]  /*2cd0*/  CS2R R130, SRZ ;  /* 0x0000000000827805 */ /* 0x000fe4000001ff00 */
[----:B------:R-:W-:Y:S02]  /*2ce0*/  CS2R R128, SRZ ;  /* 0x0000000000807805 */ /* 0x000fe4000001ff00 */
[----:B------:R-:W-:Y:S01]  /*2cf0*/  CS2R R122, SRZ ;  /* 0x00000000007a7805 */ /* 0x000fe2000001ff00 */
[----:B------:R3:W-:Y:S01]  /*2d00*/  STL [R1], R0 ;  /* 0x0000000001007387 */ /* 0x0007e20000100800 */
        /* <DEDUP_REMOVED lines=26> */
[----:B------:R-:W-:Y:S01]  /*2eb0*/  SHF.L.U64.HI R246, R44, 0x2, R246 ;  /* 0x000000022cf67819 */ /* 0x000fe200000102f6 */
[----:B------:R-:W-:Y:S01]  /*2ec0*/  UIADD3 UR17, UR26, 0x20, URZ ;  /* 0x000000201a117890 */ /* 0x000fe2000fffe03f */
[----:B------:R-:W0:Y:S01]  /*2ed0*/  LDGDEPBAR ;  /* 0x00000000000079af */ /* 0x000e220000000000 */
[----:B------:R-:W-:Y:S01]  /*2ee0*/  ULDC UR20, c[0x0][0x2dc] ;  /* 0x0000b70000147ab9 */ /* 0x000fe20000000800 */
[----:B------:R-:W-:Y:S02]  /*2ef0*/  ULDC UR16, c[0x0][0x2ec] ;  /* 0x0000bb0000107ab9 */ /* 0x000fe40000000800 */
[----:B------:R3:W5:Y:S04]  /*2f00*/  @!P0 LDG.E R244, desc[UR6][R10.64] ;  /* 0x000000060af48981 */ /* 0x000768000c1e1900 */
[----:B------:R3:W5:Y:S01]  /*2f10*/  @!P4 LDG.E R245, desc[UR6][R10.64+0x20] ;  /* 0x000020060af5c981 */ /* 0x000762000c1e1900 */
[----:B------:R-:W-:-:S02]  /*2f20*/  LOP3.LUT P0, RZ, R17, 0x4, RZ, 0xc0, !PT ;  /* 0x0000000411ff7812 */ /* 0x000fc4000780c0ff */
[----:B------:R-:W-:Y:S01]  /*2f30*/  CS2R R16, SRZ ;  /* 0x0000000000107805 */ /* 0x000fe2000001ff00 */
[----:B------:R-:W-:Y:S01]  /*2f40*/  UIADD3 UR18, UR18, -UR8, URZ ;  /* 0x8000000812127290 */ /* 0x000fe2000fffe03f */
[----:B------:R-:W-:-:S04]  /*2f50*/  SEL R192, R192, 0xffffffc0, !P0 ;  /* 0xffffffc0c0c07807 */ /* 0x000fc80004000000 */
[----:B------:R-:W-:Y:S01]  /*2f60*/  IADD3 R192, R4, R5, R192 ;  /* 0x0000000504c07210 */ /* 0x000fe20007ffe0c0 */
[----:B------:R-:W-:-:S04]  /*2f70*/  DEPBAR.LE SB0, 0x1 ;  /* 0x000080400000791a */ /* 0x000fc80000000000 */
[----:B------:R-:W-:Y:S06]  /*2f80*/  BAR.SYNC.DEFER_BLOCKING 0x0 ;  /* 0x0000000000007b1d */ /* 0x000fec0000010000 */
[----:B------:R3:W4:Y:S04]  /*2f90*/  LDSM.16.M88.4 R132, [R180+0x14000] ;  /* 0x01400000b484783b */ /* 0x0007280000000200 */
[----:B------:R3:W1:Y:S04]  /*2fa0*/  LDSM.16.M88.4 R148, [R180+0x15000] ;  /* 0x01500000b494783b */ /* 0x0006680000000200 */
[----:B------:R3:W1:Y:S04]  /*2fb0*/  LDSM.16.M88.4 R164, [R180+0x16000] ;  /* 0x01600000b4a4783b */ /* 0x0006680000000200 */
        /* <DEDUP_REMOVED lines=12> */
[----:B----4-:R3:W1:Y:S02]  /*3080*/  LDSM.16.M88.4 R188, [R230+0x3000] ;  /* 0x00300000e6bc783b */ /* 0x0106640000000200 */
.L_x_90:
[----:B------:R-:W0:Y:S01]  /*3090*/  LDGDEPBAR ;  /* 0x00000000000079af */ /* 0x000e220000000000 */
[----:B---3--:R-:W-:Y:S01]  /*30a0*/  LEA R0, R234, UR4, 0x1 ;  /* 0x00000004ea007c11 */ /* 0x008fe2000f8e08ff */
[----:B------:R-:W-:Y:S01]  /*30b0*/  USHF.L.U32 UR13, UR5, 0x6, URZ ;  /* 0x00000006050d7899 */ /* 0x000fe2000800063f */
[----:B-----5:R-:W-:Y:S01]  /*30c0*/  FSETP.NEU.FTZ.AND P1, PT, R244, -INF , PT ;  /* 0xff800000f400780b */ /* 0x020fe20003f3d000 */
[----:B------:R-:W3:Y:S01]  /*30d0*/  LDL R69, [R1] ;  /* 0x0000000001457983 */ /* 0x000ee20000100800 */
[----:B------:R-:W-:Y:S02]  /*30e0*/  UISETP.GT.AND UP2, UPT, UR5, UR14, UPT ;  /* 0x0000000e0500728c */ /* 0x000fe4000bf44270 */
[----:B------:R-:W-:Y:S01]  /*30f0*/  UISETP.GE.AND UP0, UPT, UR13, UR18, UPT ;  /* 0x000000120d00728c */ /* 0x000fe2000bf06270 */
[----:B------:R-:W4:Y:S03]  /*3100*/  LDL R68, [R1+0x4] ;  /* 0x0000040001447983 */ /* 0x000f260000100800 */
[----:B------:R-:W-:Y:S01]  /*3110*/  UISETP.LT.AND UP0, UPT, UR17, UR8, UP0 ;  /* 0x000000081100728c */ /* 0x000fe20008701270 */
[----:B------:R-:W-:Y:S05]  /*3120*/  PLOP3.LUT P3, PT, PT, PT, UP2, 0x80, 0x0 ;  /* 0x000000000000781c */ /* 0x000fea0003f6f028 */
[----:B------:R-:W-:Y:S01]  /*3130*/  PLOP3.LUT P0, PT, PT, PT, UP0, 0x80, 0x0 ;  /* 0x000000000000781c */ /* 0x000fe20003f0f008 */
[----:B------:R-:W-:Y:S04]  /*3140*/  DEPBAR.LE SB0, 0x0 ;  /* 0x000080000000791a */ /* 0x000fe80000000000 */
[----:B------:R-:W-:Y:S06]  /*3150*/  BAR.SYNC.DEFER_BLOCKING 0x0 ;  /* 0x0000000000007b1d */ /* 0x000fec0000010000 */
[----:B--2---:R-:W-:Y:S04]  /*3160*/  LDSM.16.M88.4 R8, [R2] ;  /* 0x000000000208783b */ /* 0x004fe80000000200 */
[----:B------:R-:W2:Y:S04]  /*3170*/  LDSM.16.M88.4 R44, [R0+0x10000] ;  /* 0x01000000002c783b */ /* 0x000ea80000000200 */
[----:B------:R-:W-:Y:S04]  /*3180*/  LDSM.16.M88.4 R48, [R224] ;  /* 0x00000000e030783b */ /* 0x000fe80000000200 */
[----:B-1----:R-:W1:Y:S04]  /*3190*/  LDSM.16.M88.4 R52, [R229+-0x4000] ;  /* 0xffc00000e534783b */ /* 0x002e680000000200 */
[----:B------:R-:W-:Y:S04]  /*31a0*/  LDSM.16.M88.4 R56, [R228] ;  /* 0x00000000e438783b */ /* 0x000fe80000000200 */
[----:B------:R-:W1:Y:S04]  /*31b0*/  LDSM.16.M88.4 R60, [R230+-0x4000] ;  /* 0xffc00000e63c783b */ /* 0x000e680000000200 */
[----:B------:R-:W-:Y:S01]  /*31c0*/  LDSM.16.M88.4 R64, [R231+-0x4000] ;  /* 0xffc00000e740783b */ /* 0x000fe20000000200 */
[C---:B--2---:R-:W-:Y:S06]  /*31d0*/  HMMA.16816.F32.BF16 R4, R8.reuse, R44, RZ ;  /* 0x0000002c0804723c */ /* 0x044fec00000418ff */
[----:B------:R-:W-:Y:S01]  /*31e0*/  HMMA.16816.F32.BF16 R8, R8, R46, RZ ;  /* 0x0000002e0808723c */ /* 0x000fe200000418ff */
[----:B------:R-:W2:Y:S11]  /*31f0*/  LDSM.16.M88.4 R44, [R227] ;  /* 0x00000000e32c783b */ /* 0x000eb60000000200 */
[----:B------:R-:W-:Y:S06]  /*3200*/  @!UPT UIADD3 URZ, URZ, URZ, URZ ;  /* 0x0000003f3f3ff290 */ /* 0x000fec000fffe03f */
[C---:B-1----:R-:W-:Y:S06]  /*3210*/  HMMA.16816.F32.BF16 R4, R48.reuse, R52, R4 ;  /* 0x000000343004723c */ /* 0x042fec0000041804 */
[----:B------:R-:W-:Y:S01]  /*3220*/  HMMA.16816.F32.BF16 R8, R48, R54, R8 ;  /* 0x000000363008723c */ /* 0x000fe20000041808 */
[----:B------:R-:W-:Y:S04]  /*3230*/  LDSM.16.M88.4 R48, [R2+0x2000] ;  /* 0x002000000230783b */ /* 0x000fe80000000200 */
[----:B------:R-:W1:Y:S11]  /*3240*/  LDSM.16.M88.4 R52, [R0+0x11000] ;  /* 0x011000000034783b */ /* 0x000e760000000200 */
[----:B------:R-:W-:Y:S02]  /*3250*/  @!UPT UIADD3 URZ, URZ, URZ, URZ ;  /* 0x0000003f3f3ff290 */ /* 0x000fe4000fffe03f */
[C---:B------:R-:W-:Y:S06]  /*3260*/  HMMA.16816.F32.BF16 R4, R56.reuse, R60, R4 ;  /* 0x0000003c3804723c */ /* 0x040fec0000041804 */
[----:B------:R-:W-:Y:S01]  /*3270*/  HMMA.16816.F32.BF16 R8, R56, R62, R8 ;  /* 0x0000003e3808723c */ /* 0x000fe20000041808 */
[----:B------:R-:W-:Y:S04]  /*3280*/  LDSM.16.M88.4 R56, [R224+0x2000] ;  /* 0x00200000e038783b */ /* 0x000fe80000000200 */
[----:B------:R-:W1:Y:S11]  /*3290*/  LDSM.16.M88.4 R60, [R229+-0x3000] ;  /* 0xffd00000e53c783b */ /* 0x000e760000000200 */
[----:B------:R-:W-:Y:S02]  /*32a0*/  @!UPT UIADD3 URZ, URZ, URZ, URZ ;  /* 0x0000003f3f3ff290 */ /* 0x000fe4000fffe03f */
        /* <DEDUP_REMOVED lines=10> */
[C---:B------:R-:W-:Y:S06]  /*3350*/  HMMA.16816.F32.BF16 R4, R56.reuse, R60, R4 ;  /* 0x0000003c3804723c */ /* 0x040fec0000041804 */
[----:B------:R-:W-:Y:S01]  /*3360*/  HMMA.16816.F32.BF16 R8, R56, R62, R8 ;  /* 0x0000003e3808723c */ /* 0x000fe20000041808 */
[----:B------:R-:W-:Y:S04]  /*3370*/  LDSM.16.M88.4 R56, [R2+0x4000] ;  /* 0x004000000238783b */ /* 0x000fe80000000200 */
[----:B------:R-:W1:Y:S11]  /*3380*/  LDSM.16.M88.4 R60, [R0+0x12000] ;  /* 0x01200000003c783b */ /* 0x000e760000000200 */
        /* <DEDUP_REMOVED lines=14> */
[----:B------:R-:W3:Y:S11]  /*3470*/  LDSM.16.M88.4 R60, [R231+-0x2000] ;  /* 0xffe00000e73c783b */ /* 0x000ef60000000200 */
[----:B------:R-:W-:Y:S02]  /*3480*/  @!UPT UIADD3 URZ, URZ, URZ, URZ ;  /* 0x0000003f3f3ff290 */ /* 0x000fe4000fffe03f */
[C---:B--2---:R-:W-:Y:S06]  /*3490*/  HMMA.16816.F32.BF16 R4, R44.reuse, R64, R4 ;  /* 0x000000402c04723c */ /* 0x044fec0000041804 */
[----:B------:R-:W-:Y:S01]  /*34a0*/  HMMA.16816.F32.BF16 R8, R44, R66, R8 ;  /* 0x000000422c08723c */ /* 0x000fe20000041808 */
[----:B------:R2:W-:Y:S04]  /*34b0*/  LDSM.16.M88.4 R64, [R0+0x13000] ;  /* 0x013000000040783b */ /* 0x0005e80000000200 */
[----:B------:R-:W3:Y:S11]  /*34c0*/  LDSM.16.M88.4 R44, [R2+0x6000] ;  /* 0x00600000022c783b */ /* 0x000ef60000000200 */
[----:B------:R-:W-:Y:S02]  /*34d0*/  @!UPT UIADD3 URZ, URZ, URZ, URZ ;  /* 0x0000003f3f3ff290 */ /* 0x000fe4000fffe03f */
[C---:B-1----:R-:W-:Y:S06]  /*34e0*/  HMMA.16816.F32.BF16 R4, R48.reuse, R52, R4 ;  /* 0x000000343004723c */ /* 0x042fec0000041804 */
[----:B------:R-:W-:Y:S01]  /*34f0*/  HMMA.16816.F32.BF16 R8, R48, R54, R8 ;  /* 0x000000363008723c */ /* 0x000fe20000041808 */
[----:B------:R-:W-:Y:S01]  /*3500*/  LDSM.16.M88.4 R48, [R224+0x6000] ;  /* 0x00600000e030783b */ /* 0x000fe20000000200 */
[----:B--2---:R-:W-:Y:S03]  /*3510*/  IMAD.U32 R0, RZ, RZ, UR22 ;  /* 0x00000016ff007e24 */ /* 0x004fe6000f8e00ff */
[----:B------:R-:W1:Y:S01]  /*3520*/  LDSM.16.M88.4 R52, [R229+-0x1000] ;  /* 0xfff00000e534783b */ /* 0x000e620000000200 */
[----:B----4-:R-:W-:Y:S02]  /*3530*/  @!P0 IMAD R0, R0, 0x20, R68 ;  /* 0x0000002000008824 */ /* 0x010fe400078e0244 */
[----:B------:R-:W-:Y:S10]  /*3540*/  IMAD.MOV.U32 R68, RZ, RZ, 0x8 ;  /* 0x00000008ff447424 */ /* 0x000ff400078e00ff */
[C---:B---3--:R-:W-:Y:S06]  /*3550*/  HMMA.16816.F32.BF16 R4, R56.reuse, R60, R4 ;  /* 0x0000003c3804723c */ /* 0x048fec0000041804 */
[----:B------:R-:W-:Y:S01]  /*3560*/  HMMA.16816.F32.BF16 R8, R56, R62, R8 ;  /* 0x0000003e3808723c */ /* 0x000fe20000041808 */
[----:B------:R-:W-:Y:S04]  /*3570*/  LDSM.16.M88.4 R56, [R228+0x6000] ;  /* 0x00600000e438783b */ /* 0x000fe80000000200 */
[----:B------:R-:W2:Y:S11]  /*3580*/  LDSM.16.M88.4 R60, [R230+-0x1000] ;  /* 0xfff00000e63c783b */ /* 0x000eb60000000200 */
[----:B------:R-:W-:Y:S02]  /*3590*/  @!UPT UIADD3 URZ, URZ, URZ, URZ ;  /* 0x0000003f3f3ff290 */ /* 0x000fe4000fffe03f */
[C---:B------:R-:W-:Y:S06]  /*35a0*/  HMMA.16816.F32.BF16 R4, R44.reuse, R64, R4 ;  /* 0x000000402c04723c */ /* 0x040fec0000041804 */
[----:B------:R-:W-:Y:S01]  /*35b0*/  HMMA.16816.F32.BF16 R8, R44, R66, R8 ;  /* 0x000000422c08723c */ /* 0x000fe20000041808 */
[----:B------:R-:W-:Y:S04]  /*35c0*/  LDSM.16.M88.4 R44, [R227+0x6000] ;  /* 0x00600000e32c783b */ /* 0x000fe80000000200 */
[----:B------:R-:W3:Y:S11]  /*35d0*/  LDSM.16.M88.4 R64, [R231+-0x1000] ;  /* 0xfff00000e740783b */ /* 0x000ef60000000200 */
[----:B------:R-:W-:Y:S02]  /*35e0*/  @!UPT UIADD3 URZ, URZ, URZ, URZ ;  /* 0x0000003f3f3ff290 */ /* 0x000fe4000fffe03f */
[C---:B-1----:R-:W-:Y:S06]  /*35f0*/  HMMA.16816.F32.BF16 R4, R48.reuse, R52, R4 ;  /* 0x000000343004723c */ /* 0x042fec0000041804 */
        /* <DEDUP_REMOVED lines=11> */
[C---:B---3--:R-:W-:Y:S06]  /*36b0*/  HMMA.16816.F32.BF16 R4, R44.reuse, R64, R4 ;  /* 0x000000402c04723c */ /* 0x048fec0000041804 */
        /* <DEDUP_REMOVED lines=39> */
[----:B------:R-:W-:Y:S03]  /*3930*/  IADD3.X R53, R246, UR11, RZ, P0, !PT ;  /* 0x0000000bf6357c10 */ /* 0x000fe600087fe4ff */
[----:B------:R-:W-:Y:S04]  /*3940*/  STS [R251+0x15000], R5 ;  /* 0x01500005fb007388 */ /* 0x000fe80000000800 */
[----:B------:R2:W-:Y:S10]  /*3950*/  MUFU.EX2 R54, R4 ;  /* 0x0000000400367308 */ /* 0x0005f40000000800 */
        /* <DEDUP_REMOVED lines=149> */
[----:B------:R-:W1:Y:S08]  /*42b0*/  LDC R5, c[0x0][0x420] ;  /* 0x00010800ff057b82 */ /* 0x000e700000000800 */
[----:B------:R-:W2:Y:S01]  /*42c0*/  LDC R6, c[0x0][0x424] ;  /* 0x00010900ff067b82 */ /* 0x000ea20000000800 */
[C---:B-1----:R-:W-:Y:S05]  /*42d0*/  IMAD.U32 R0, R5.reuse, -0x40, RZ ;  /* 0xffffffc005007824 */ /* 0x042fea00078e00ff */
[C---:B------:R-:W-:Y:S04]  /*42e0*/  LEA R4, P0, R0.reuse, R240, 0x1 ;  /* 0x000000f000047211 */ /* 0x040fe800078008ff */
[----:B------:R-:W-:Y:S01]  /*42f0*/  LEA.HI.X.SX32 R0, R0, R241, 0x1, P0 ;  /* 0x000000f100007211 */ /* 0x000fe200000f0eff */
[----:B------:R-:W-:Y:S04]  /*4300*/  IMAD.MOV.U32 R240, RZ, RZ, R4 ;  /* 0x000000fffff07224 */ /* 0x000fe800078e0004 */
[----:B------:R-:W-:Y:S01]  /*4310*/  IMAD.MOV.U32 R241, RZ, RZ, R0 ;  /* 0x000000fffff17224 */ /* 0x000fe200078e0000 */
[C---:B------:R-:W-:Y:S04]  /*4320*/  LEA R4, P0, R5.reuse, R240, 0x6 ;  /* 0x000000f005047211 */ /* 0x040fe800078030ff */
[----:B------:R-:W-:Y:S01]  /*4330*/  @!PT LDS RZ, [RZ] ;  /* 0x00000000fffff984 */ /* 0x000fe20000000800 */
[----:B------:R-:W-:Y:S01]  /*4340*/  @!PT LDS RZ, [RZ] ;  /* 0x00000000fffff984 */ /* 0x000fe20000000800 */
[----:B------:R-:W-:Y:S01]  /*4350*/  @!PT LDS RZ, [RZ] ;  /* 0x00000000fffff984 */ /* 0x000fe20000000800 */
[----:B------:R1:W-:Y:S01]  /*4360*/  LDGSTS.E.BYPASS.LTC128B.128 [R237+0x8000], desc[UR6][R240.64] ;  /* 0x08000000f0ed7fae */ /* 0x0003e2000b901d46 */
[----:B--2---:R-:W-:Y:S03]  /*4370*/  LEA.HI.X R5, R5, R241, R6, 0x6, P0 ;  /* 0x000000f105057211 */ /* 0x004fe600000f3406 */
[----:B------:R1:W-:Y:S04]  /*4380*/  LDGSTS.E.BYPASS.LTC128B.128 [R237+0xa000], desc[UR6][R240.64+0x80] ;  /* 0x0a000080f0ed7fae */ /* 0x0003e8000b901d46 */
[----:B------:R1:W-:Y:S04]  /*4390*/  LDGSTS.E.BYPASS.LTC128B.128 [R237+0xc000], desc[UR6][R240.64+0x100] ;  /* 0x0c000100f0ed7fae */ /* 0x0003e8000b901d46 */
[----:B------:R1:W-:Y:S04]  /*43a0*/  LDGSTS.E.BYPASS.LTC128B.128 [R237+0xe000], desc[UR6][R240.64+0x180] ;  /* 0x0e000180f0ed7fae */ /* 0x0003e8000b901d46 */
[----:B------:R1:W-:Y:S04]  /*43b0*/  LDGSTS.E.BYPASS.LTC128B.128 [R237+0x9000], desc[UR6][R4.64] ;  /* 0x0900000004ed7fae */ /* 0x0003e8000b901d46 */
[----:B------:R1:W-:Y:S04]  /*43c0*/  LDGSTS.E.BYPASS.LTC128B.128 [R237+0xb000], desc[UR6][R4.64+0x80] ;  /* 0x0b00008004ed7fae */ /* 0x0003e8000b901d46 */
[----:B------:R1:W-:Y:S04]  /*43d0*/  LDGSTS.E.BYPASS.LTC128B.128 [R237+0xd000], desc[UR6][R4.64+0x100] ;  /* 0x0d00010004ed7fae */ /* 0x0003e8000b901d46 */
[----:B------:R1:W-:Y:S04]  /*43e0*/  LDGSTS.E.BYPASS.LTC128B.128 [R237+0xf000], desc[UR6][R4.64+0x180] ;  /* 0x0f00018004ed7fae */ /* 0x0003e8000b901d46 */
[----:B------:R-:W0:Y:S02]  /*43f0*/  LDGDEPBAR ;  /* 0x00000000000079af */ /* 0x000e240000000000 */
.L_x_88:
        /* <DEDUP_REMOVED lines=31> */
[-C--:B------:R-:W-:Y:S01]  /*45f0*/  HMMA.16816.F32.BF16 R92, R92, R198.reuse, RZ ;  /* 0x000000c65c5c723c */ /* 0x080fe200000418ff */
[----:B------:R-:W-:Y:S04]  /*4600*/  IMAD R197, R0, UR20, RZ ;  /* 0x0000001400c57c24 */ /* 0x000fe8000f8e02ff */
[C---:B------:R-:W-:Y:S01]  /*4610*/  IMAD.U32 R0, R197.reuse, -0x40, RZ ;  /* 0xffffffc0c5007824 */ /* 0x040fe200078e00ff */
[----:B------:R-:W-:Y:S02]  /*4620*/  HMMA.16816.F32.BF16 R96, R96, R198, RZ ;  /* 0x000000c66060723c */ /* 0x000fe400000418ff */
[C---:B------:R-:W-:Y:S03]  /*4630*/  IMAD.SHL.U32 R196, R197.reuse, 0x10, RZ ;  /* 0x00000010c5c47824 */ /* 0x040fe600078e00ff */
[C---:B------:R-:W-:Y:S01]  /*4640*/  LEA R238, P0, R0.reuse, R238, 0x2 ;  /* 0x000000ee00ee7211 */ /* 0x040fe200078010ff */
[-C--:B------:R-:W-:Y:S05]  /*4650*/  HMMA.16816.F32.BF16 R4, R200, R204.reuse, R4 ;  /* 0x000000ccc804723c */ /* 0x080fea0000041804 */
[----:B------:R-:W-:Y:S01]  /*4660*/  LEA.HI.X.SX32 R239, R0, R239, 0x2, P0 ;  /* 0x000000ef00ef7211 */ /* 0x000fe200000f16ff */
[C---:B------:R-:W-:Y:S05]  /*4670*/  HMMA.16816.F32.BF16 R8, R208.reuse, R204, R8 ;  /* 0x000000ccd008723c */ /* 0x040fea0000041808 */
[----:B------:R-:W-:Y:S01]  /*4680*/  IMAD.SHL.U32 R0, R197, 0x8, RZ ;  /* 0x00000008c5007824 */ /* 0x000fe200078e00ff */
        /* <DEDUP_REMOVED lines=8> */
[CC--:B------:R-:W-:Y:S01]  /*4710*/  LEA R198, P1, R0.reuse, R238.reuse, 0x2 ;  /* 0x000000ee00c67211 */ /* 0x0c0fe200078210ff */
[C---:B------:R-:W-:Y:S02]  /*4720*/  HMMA.16816.F32.BF16 R56, R208.reuse, R212, R56 ;  /* 0x000000d4d038723c */ /* 0x040fe40000041838 */
[----:B------:R2:W5:Y:S03]  /*4730*/  @P3 LDG.E R245, desc[UR6][R204.64+-0xe0] ;  /* 0xffff2006ccf53981 */ /* 0x000566000c1e1900 */
[-C--:B------:R-:W-:Y:S01]  /*4740*/  LEA.HI.X.SX32 R199, R0, R239.reuse, 0x2, P1 ;  /* 0x000000ef00c77211 */ /* 0x080fe200008f16ff */
[----:B------:R-:W-:Y:S01]  /*4750*/  REDG.E.ADD.F32.FTZ.RN.STRONG.GPU desc[UR6][R238.64], R4 ;  /* 0x00000004ee0079a6 */ /* 0x000fe2000c10f386 */
[-C--:B------:R-:W-:Y:S03]  /*4760*/  HMMA.16816.F32.BF16 R60, R208, R214.reuse, R60 ;  /* 0x000000d6d03c723c */ /* 0x080fe6000004183c */
[----:B------:R-:W-:Y:S01]  /*4770*/  REDG.E.ADD.F32.FTZ.RN.STRONG.GPU desc[UR6][R198.64], R5 ;  /* 0x00000005c60079a6 */ /* 0x000fe2000c10f386 */
[----:B------:R-:W-:Y:S02]  /*4780*/  IMAD.SHL.U32 R207, R197, 0x20, RZ ;  /* 0x00000020c5cf7824 */ /* 0x000fe400078e00ff */
[C---:B------:R-:W-:Y:S06]  /*4790*/  HMMA.16816.F32.BF16 R64, R200.reuse, R214, R64 ;  /* 0x000000d6c840723c */ /* 0x040fec0000041840 */
[-C--:B------:R-:W-:Y:S06]  /*47a0*/  HMMA.16816.F32.BF16 R68, R200, R216.reuse, R68 ;  /* 0x000000d8c844723c */ /* 0x080fec0000041844 */
[C---:B------:R-:W-:Y:S05]  /*47b0*/  HMMA.16816.F32.BF16 R72, R208.reuse, R216, R72 ;  /* 0x000000d8d048723c */ /* 0x040fea0000041848 */
[CC--:B--2---:R-:W-:Y:S01]  /*47c0*/  LEA R204, P0, R196.reuse, R238.reuse, 0x2 ;  /* 0x000000eec4cc7211 */ /* 0x0c4fe200078010ff */
[-C--:B------:R-:W-:Y:S05]  /*47d0*/  HMMA.16816.F32.BF16 R76, R208, R218.reuse, R76 ;  /* 0x000000dad04c723c */ /* 0x080fea000004184c */
[-C--:B------:R-:W-:Y:S01]  /*47e0*/  LEA.HI.X.SX32 R205, R196, R239.reuse, 0x2, P0 ;  /* 0x000000efc4cd7211 */ /* 0x080fe200000f16ff */
[C---:B------:R-:W-:Y:S04]  /*47f0*/  HMMA.16816.F32.BF16 R80, R200.reuse, R218, R80 ;  /* 0x000000dac850723c */ /* 0x040fe80000041850 */
[----:B------:R2:W-:Y:S01]  /*4800*/  REDG.E.ADD.F32.FTZ.RN.STRONG.GPU desc[UR6][R204.64], R6 ;  /* 0x00000006cc0079a6 */ /* 0x0005e2000c10f386 */
[CC--:B------:R-:W-:Y:S01]  /*4810*/  LEA R206, P0, R207.reuse, R238.reuse, 0x2 ;  /* 0x000000eecfce7211 */ /* 0x0c0fe200078010ff */
[-C--:B-1----:R-:W-:Y:S05]  /*4820*/  HMMA.16816.F32.BF16 R84, R200, R220.reuse, R84 ;  /* 0x000000dcc854723c */ /* 0x082fea0000041854 */
[-C--:B------:R-:W-:Y:S01]  /*4830*/  LEA.HI.X.SX32 R207, R207, R239.reuse, 0x2, P0 ;  /* 0x000000efcfcf7211 */ /* 0x080fe200000f16ff */
[C---:B------:R-:W-:Y:S06]  /*4840*/  HMMA.16816.F32.BF16 R88, R208.reuse, R220, R88 ;  /* 0x000000dcd058723c */ /* 0x040fec0000041858 */
[-C--:B------:R-:W-:Y:S06]  /*4850*/  HMMA.16816.F32.BF16 R92, R208, R222.reuse, R92 ;  /* 0x000000ded05c723c */ /* 0x080fec000004185c */
[----:B------:R-:W-:Y:S05]  /*4860*/  HMMA.16816.F32.BF16 R96, R200, R222, R96 ;  /* 0x000000dec860723c */ /* 0x000fea0000041860 */
[C---:B------:R-:W-:Y:S02]  /*4870*/  IMAD R208, R197.reuse, 0x18, RZ ;  /* 0x00000018c5d07824 */ /* 0x040fe400078e02ff */
[----:B--2---:R-:W-:Y:S04]  /*4880*/  IMAD R205, R197, 0x28, RZ ;  /* 0x00000028c5cd7824 */ /* 0x004fe800078e02ff */
[CC--:B------:R-:W-:Y:S02]  /*4890*/  LEA R4, P1, R208.reuse, R238.reuse, 0x2 ;  /* 0x000000eed0047211 */ /* 0x0c0fe400078210ff */
[-C--:B------:R-:W-:Y:S02]  /*48a0*/  LEA R204, P2, R205, R238.reuse, 0x2 ;  /* 0x000000eecdcc7211 */ /* 0x080fe400078410ff */
[-C--:B------:R-:W-:Y:S01]  /*48b0*/  LEA.HI.X.SX32 R5, R208, R239.reuse, 0x2, P1 ;  /* 0x000000efd0057211 */ /* 0x080fe200008f16ff */
[----:B------:R-:W-:Y:S01]  /*48c0*/  IMAD R208, R197, 0x30, RZ ;  /* 0x00000030c5d07824 */ /* 0x000fe200078e02ff */
[-C--:B------:R-:W-:Y:S01]  /*48d0*/  LEA.HI.X.SX32 R205, R205, R239.reuse, 0x2, P2 ;  /* 0x000000efcdcd7211 */ /* 0x080fe200010f16ff */
[----:B------:R-:W-:Y:S02]  /*48e0*/  IMAD R197, R197, 0x38, RZ ;  /* 0x00000038c5c57824 */ /* 0x000fe400078e02ff */
[----:B------:R1:W-:Y:S01]  /*48f0*/  REDG.E.ADD.F32.FTZ.RN.STRONG.GPU desc[UR6][R4.64], R7 ;  /* 0x00000007040079a6 */ /* 0x0003e2000c10f386 */
[CC--:B------:R-:W-:Y:S03]  /*4900*/  LEA R6, P1, R208.reuse, R238.reuse, 0x2 ;  /* 0x000000eed0067211 */ /* 0x0c0fe600078210ff */
[----:B------:R2:W-:Y:S04]  /*4910*/  REDG.E.ADD.F32.FTZ.RN.STRONG.GPU desc[UR6][R206.64], R8 ;  /* 0x00000008ce0079a6 */ /* 0x0005e8000c10f386 */
[----:B------:R3:W-:Y:S01]  /*4920*/  REDG.E.ADD.F32.FTZ.RN.STRONG.GPU desc[UR6][R204.64], R9 ;  /* 0x00000009cc0079a6 */ /* 0x0007e2000c10f386 */
[-C--:B-1----:R-:W-:Y:S02]  /*4930*/  LEA.HI.X.SX32 R7, R208, R239.reuse, 0x2, P1 ;  /* 0x000000efd0077211 */ /* 0x082fe400008f16ff */
[CC--:B------:R-:W-:Y:S01]  /*4940*/  LEA R4, P0, R197.reuse, R238.reuse, 0x2 ;  /* 0x000000eec5047211 */ /* 0x0c0fe200078010ff */
[----:B--2---:R-:W-:Y:S02]  /*4950*/  VIADD R206, R196, 0x20 ;  /* 0x00000020c4ce7836 */ /* 0x004fe40000000000 */
[----:B------:R1:W-:Y:S01]  /*4960*/  REDG.E.ADD.F32.FTZ.RN.STRONG.GPU desc[UR6][R6.64], R10 ;  /* 0x0000000a060079a6 */ /* 0x0003e2000c10f386 */
[-C--:B------:R-:W-:Y:S02]  /*4970*/  LEA.HI.X.SX32 R5, R197, R239.reuse, 0x2, P0 ;  /* 0x000000efc5057211 */ /* 0x080fe400000f16ff */
[CC--:B------:R-:W-:Y:S03]  /*4980*/  LEA R8, P0, R206.reuse, R238.reuse, 0x2 ;  /* 0x000000eece087211 */ /* 0x0c0fe600078010ff */
[----:B------:R2:W-:Y:S01]  /*4990*/  REDG.E.ADD.F32.FTZ.RN.STRONG.GPU desc[UR6][R4.64], R11 ;  /* 0x0000000b040079a6 */ /* 0x0005e2000c10f386 */
[-C--:B---3--:R-:W-:Y:S03]  /*49a0*/  LEA.HI.X.SX32 R9, R206, R239.reuse, 0x2, P0 ;  /* 0x000000efce097211 */ /* 0x088fe600000f16ff */
[----:B------:R3:W-:Y:S04]  /*49b0*/  REDG.E.ADD.F32.FTZ.RN.STRONG.GPU desc[UR6][R238.64+0x80], R48 ;  /* 0x00008030ee0079a6 */ /* 0x0007e8000c10f386 */
[----:B------:R4:W-:Y:S04]  /*49c0*/  REDG.E.ADD.F32.FTZ.RN.STRONG.GPU desc[UR6][R198.64+0x80], R49 ;  /* 0x00008031c60079a6 */ /* 0x0009e8000c10f386 */
[----:B------:R4:W-:Y:S01]  /*49d0*/  REDG.E.ADD.F32.FTZ.RN.STRONG.GPU desc[UR6][R8.64], R50 ;  /* 0x00000032080079a6 */ /* 0x0009e2000c10f386 */
[C---:B-1----:R-:W-:Y:S05]  /*49e0*/  IMAD.IADD R7, R0.reuse, 0x1, R206 ;  /* 0x0000000100077824 */ /* 0x042fea00078e02ce */
[CC--:B------:R-:W-:Y:S01]  /*49f0*/  LEA R6, P1, R7.reuse, R238.reuse, 0x2 ;  /* 0x000000ee07067211 */ /* 0x0c0fe200078210ff */
[C---:B--2---:R-:W-:Y:S03]  /*4a00*/  IMAD.IADD R4, R0.reuse, 0x1, R7 ;  /* 0x0000000100047824 */ /* 0x044fe600078e0207 */
[-C--:B------:R-:W-:Y:S01]  /*4a10*/  LEA.HI.X.SX32 R7, R7, R239.reuse, 0x2, P1 ;  /* 0x000000ef07077211 */ /* 0x080fe200008f16ff */
[----:B------:R-:W-:Y:S01]  /*4a20*/  IMAD.IADD R5, R0, 0x1, R4 ;  /* 0x0000000100057824 */ /* 0x000fe200078e0204 */
[CC--:B---3--:R-:W-:Y:S03]  /*4a30*/  LEA R48, P0, R4.reuse, R238.reuse, 0x2 ;  /* 0x000000ee04307211 */ /* 0x0c8fe600078010ff */
        /* <DEDUP_REMOVED lines=149> */
[-C--:B------:R-:W-:Y:S03]  /*5390*/  LEA.HI.X.SX32 R47, R4, R239.reuse, 0x2, P1 ;  /* 0x000000ef042f7211 */ /* 0x080fe600008f16ff */
[----:B------:R-:W-:Y:S04]  /*53a0*/  REDG.E.ADD.F32.FTZ.RN.STRONG.GPU desc[UR6][R238.64+0x380], R96 ;  /* 0x00038060ee0079a6 */ /* 0x000fe8000c10f386 */
[----:B------:R-:W-:Y:S01]  /*53b0*/  REDG.E.ADD.F32.FTZ.RN.STRONG.GPU desc[UR6][R198.64+0x380], R97 ;  /* 0x00038061c60079a6 */ /* 0x000fe2000c10f386 */
[----:B-1----:R-:W-:Y:S01]  /*53c0*/  IMAD.IADD R6, R0, 0x1, R4 ;  /* 0x0000000100067824 */ /* 0x002fe200078e0204 */
[-C--:B--2---:R-:W-:Y:S03]  /*53d0*/  LEA R8, P0, R196, R238.reuse, 0x2 ;  /* 0x000000eec4087211 */ /* 0x084fe600078010ff */
[----:B------:R-:W-:Y:S01]  /*53e0*/  IMAD.IADD R5, R0, 0x1, R6 ;  /* 0x0000000100057824 */ /* 0x000fe200078e0206 */
[-C--:B------:R-:W-:Y:S03]  /*53f0*/  LEA.HI.X.SX32 R9, R196, R239.reuse, 0x2, P0 ;  /* 0x000000efc4097211 */ /* 0x080fe600000f16ff */
[----:B------:R-:W-:Y:S01]  /*5400*/  IMAD.IADD R4, R0, 0x1, R5 ;  /* 0x0000000100047824 */ /* 0x000fe200078e0205 */
[CC--:B------:R-:W-:Y:S02]  /*5410*/  LEA R44, P0, R6.reuse, R238.reuse, 0x2 ;  /* 0x000000ee062c7211 */ /* 0x0c0fe400078010ff */
[CC--:B------:R-:W-:Y:S01]  /*5420*/  LEA R10, P2, R5.reuse, R238.reuse, 0x2 ;  /* 0x000000ee050a7211 */ /* 0x0c0fe200078410ff */
[----:B------:R1:W-:Y:S01]  /*5430*/  REDG.E.ADD.F32.FTZ.RN.STRONG.GPU desc[UR6][R8.64], R98 ;  /* 0x00000062080079a6 */ /* 0x0003e2000c10f386 */
[-C--:B------:R-:W-:Y:S01]  /*5440*/  LEA.HI.X.SX32 R45, R6, R239.reuse, 0x2, P0 ;  /* 0x000000ef062d7211 */ /* 0x080fe200000f16ff */
[----:B------:R-:W-:Y:S01]  /*5450*/  IMAD.IADD R0, R0, 0x1, R4 ;  /* 0x0000000100007824 */ /* 0x000fe200078e0204 */
[-C--:B------:R-:W-:Y:S01]  /*5460*/  LEA.HI.X.SX32 R11, R5, R239.reuse, 0x2, P2 ;  /* 0x000000ef050b7211 */ /* 0x080fe200010f16ff */
[----:B------:R-:W-:Y:S03]  /*5470*/  REDG.E.ADD.F32.FTZ.RN.STRONG.GPU desc[UR6][R46.64], R99 ;  /* 0x000000632e0079a6 */ /* 0x000fe6000c10f386 */
[CC--:B------:R-:W-:Y:S01]  /*5480*/  LEA R6, P0, R0.reuse, R238.reuse, 0x2 ;  /* 0x000000ee00067211 */ /* 0x0c0fe200078010ff */
[----:B------:R-:W-:Y:S03]  /*5490*/  REDG.E.ADD.F32.FTZ.RN.STRONG.GPU desc[UR6][R44.64], R92 ;  /* 0x0000005c2c0079a6 */ /* 0x000fe6000c10f386 */
[-C--:B------:R-:W-:Y:S01]  /*54a0*/  LEA.HI.X.SX32 R7, R0, R239.reuse, 0x2, P0 ;  /* 0x000000ef00077211 */ /* 0x080fe200000f16ff */
        /* <DEDUP_REMOVED lines=55> */
[----:B------:R-:W-:Y:S08]  /*5820*/  BAR.SYNC.DEFER_BLOCKING 0x0 ;  /* 0x0000000000007b1d */ /* 0x000ff00000010000 */
        /* <DEDUP_REMOVED lines=11> */
[----:B------:R1:W-:Y:S01]  /*58e0*/  LDGSTS.E.BYPASS.LTC128B.128 [R237], desc[UR6][R242.64] ;  /* 0x00000000f2ed7fae */ /* 0x0003e2000b901d46 */
        /* <DEDUP_REMOVED lines=9> */
.L_x_89:
[----:B------:R-:W-:Y:S02]  /*5980*/  UISETP.GT.AND UP0, UPT, UR5, UR14, UPT ;  /* 0x0000000e0500728c */ /* 0x000fe4000bf04270 */
[----:B------:R-:W-:Y:S04]  /*5990*/  UIADD3 UR5, UR5, -0x1, URZ ;  /* 0xffffffff05057890 */ /* 0x000fe8000fffe03f */
[----:B------:R-:W-:Y:S11]  /*59a0*/  PLOP3.LUT P0, PT, PT, PT, UP0, 0x80, 0x0 ;  /* 0x000000000000781c */ /* 0x000ff60003f0f008 */
[----:B------:R-:W-:Y:S02]  /*59b0*/  @!UPT UIADD3 URZ, URZ, URZ, URZ ;  /* 0x0000003f3f3ff290 */ /* 0x000fe4000fffe03f */
[----:B------:R-:W-:Y:S05]  /*59c0*/  @P0 BRA `(.L_x_90) ;  /* 0xffffffd400b00947 */ /* 0x000fea000383ffff */
[----:B------:R-:W-:Y:S01]  /*59d0*/  BAR.SYNC.DEFER_BLOCKING 0x0 ;  /* 0x0000000000007b1d */ /* 0x000fe20000010000 */
[----:B------:R-:W-:Y:S01]  /*59e0*/  F2FP.BF16.F32.PACK_AB R12, R13, R12 ;  /* 0x0000000c0d0c723e */ /* 0x000fe200000010ff */
[----:B------:R-:W-:Y:S01]  /*59f0*/  UISETP.NE.AND UP0, UPT, UR23, -0x1, UPT ;  /* 0xffffffff1700788c */ /* 0x000fe2000bf05270 */
[----:B------:R-:W-:Y:S02]  /*5a00*/  F2FP.BF16.F32.PACK_AB R14, R15, R14 ;  /* 0x0000000e0f0e723e */ /* 0x000fe400000010ff */
[----:B------:R-:W-:Y:S01]  /*5a10*/  F2FP.BF16.F32.PACK_AB R16, R17, R16 ;  /* 0x000000101110723e */ /* 0x000fe200000010ff */
[----:B------:R-:W-:Y:S01]  /*5a20*/  ULDC UR5, c[0x0][0x390] ;  /* 0x0000e40000057ab9 */ /* 0x000fe20000000800 */
[----:B------:R-:W-:Y:S01]  /*5a30*/  F2FP.BF16.F32.PACK_AB R18, R19, R18 ;  /* 0x000000121312723e */ /* 0x000fe200000010ff */
[----:B------:R-:W-:Y:S01]  /*5a40*/  FMUL.FTZ R100, R100, UR5 ;  /* 0x0000000564647c20 */ /* 0x000fe20008410000 */
[----:B------:R-:W2:Y:S01]  /*5a50*/  S2R R19, SR_TID.X ;  /* 0x0000000000137919 */ /* 0x000ea20000002100 */
        /* <DEDUP_REMOVED lines=14> */
[----:B------:R3:W-:Y:S01]  /*5b40*/  STS [R252+0x4000], R12 ;  /* 0x0040000cfc007388 */ /* 0x0007e20000000800 */
        /* <DEDUP_REMOVED lines=10> */
[----:B-1----:R-:W-:Y:S01]  /*5bf0*/  FMUL.FTZ R5, R131, UR5 ;  /* 0x0000000583057c20 */ /* 0x002fe20008410000 */
[----:B------:R1:W-:Y:S01]  /*5c00*/  STS [R252+0x4c00], R18 ;  /* 0x004c0012fc007388 */ /* 0x0003e20000000800 */
[----:B------:R-:W-:Y:S01]  /*5c10*/  FMUL.FTZ R126, R126, UR5 ;  /* 0x000000057e7e7c20 */ /* 0x000fe20008410000 */
        /* <DEDUP_REMOVED lines=8> */
[----:B------:R-:W-:Y:S01]  /*5ca0*/  @UP0 UIADD3 UR9, UR19, UR23, URZ ;  /* 0x0000001713090290 */ /* 0x000fe2000fffe03f */
[----:B------:R-:W-:Y:S01]  /*5cb0*/  F2FP.BF16.F32.PACK_AB R28, R29, R28 ;  /* 0x0000001c1d1c723e */ /* 0x000fe200000010ff */
[----:B------:R-:W-:Y:S01]  /*5cc0*/  STS [R252+0x5400], R26 ;  /* 0x0054001afc007388 */ /* 0x000fe20000000800 */
[----:B---3--:R-:W-:Y:S01]  /*5cd0*/  FMUL.FTZ R12, R109, UR5 ;  /* 0x000000056d0c7c20 */ /* 0x008fe20008410000 */
[----:B------:R-:W-:Y:S01]  /*5ce0*/  F2FP.BF16.F32.PACK_AB R30, R31, R30 ;  /* 0x0000001e1f1e723e */ /* 0x000fe200000010ff */
[----:B------:R-:W-:Y:S01]  /*5cf0*/  @UP0 ULDC.64 UR14, c[0x0][0x450] ;  /* 0x00011400000e0ab9 */ /* 0x000fe20000000a00 */
[----:B------:R-:W-:Y:S01]  /*5d00*/  F2FP.BF16.F32.PACK_AB R32, R33, R32 ;  /* 0x000000202120723e */ /* 0x000fe200000010ff */
[----:B----4-:R-:W-:Y:S01]  /*5d10*/  FMUL.FTZ R14, R113, UR5 ;  /* 0x00000005710e7c20 */ /* 0x010fe20008410000 */
[----:B------:R-:W-:Y:S01]  /*5d20*/  F2FP.BF16.F32.PACK_AB R34, R35, R34 ;  /* 0x000000222322723e */ /* 0x000fe200000010ff */
[----:B------:R-:W-:Y:S01]  /*5d30*/  STS [R252+0x5800], R20 ;  /* 0x00580014fc007388 */ /* 0x000fe20000000800 */
[----:B------:R-:W-:Y:S01]  /*5d40*/  F2FP.BF16.F32.PACK_AB R40, R41, R40 ;  /* 0x000000282928723e */ /* 0x000fe200000010ff */
[----:B--2---:R-:W-:Y:S01]  /*5d50*/  FMUL.FTZ R16, R105, UR5 ;  /* 0x0000000569107c20 */ /* 0x004fe20008410000 */
[----:B------:R-:W-:Y:S01]  /*5d60*/  F2FP.BF16.F32.PACK_AB R42, R43, R42 ;  /* 0x0000002a2b2a723e */ /* 0x000fe200000010ff */
[----:B------:R-:W-:Y:S01]  /*5d70*/  STS [R252+0x5c00], R22 ;  /* 0x005c0016fc007388 */ /* 0x000fe20000000800 */
[----:B------:R-:W-:Y:S01]  /*5d80*/  F2FP.BF16.F32.PACK_AB R36, R37, R36 ;  /* 0x000000242524723e */ /* 0x000fe200000010ff */
[----:B-1----:R-:W-:Y:S01]  /*5d90*/  FMUL.FTZ R18, R101, UR5 ;  /* 0x0000000565127c20 */ /* 0x002fe20008410000 */
[----:B------:R-:W-:Y:S01]  /*5da0*/  F2FP.BF16.F32.PACK_AB R38, R39, R38 ;  /* 0x000000262726723e */ /* 0x000fe200000010ff */
[----:B------:R-:W-:Y:S01]  /*5db0*/  STS [R252+0x6000], R28 ;  /* 0x0060001cfc007388 */ /* 0x000fe20000000800 */
[----:B------:R-:W-:Y:S01]  /*5dc0*/  F2FP.BF16.F32.PACK_AB R17, R17, R102 ;  /* 0x000000661111723e */ /* 0x000fe200000010ff */
[----:B------:R-:W-:Y:S01]  /*5dd0*/  @UP0 UIADD3 UR5, UR19, UR23, URZ ;  /* 0x0000001713050290 */ /* 0x000fe2000fffe03f */
[----:B------:R-:W-:Y:S01]  /*5de0*/  F2FP.BF16.F32.PACK_AB R18, R18, R100 ;  /* 0x000000641212723e */ /* 0x000fe200000010ff */
[----:B------:R-:W-:Y:S01]  /*5df0*/  STS [R252+0x6400], R30 ;  /* 0x0064001efc007388 */ /* 0x000fe20000000800 */
[----:B------:R-:W-:Y:S01]  /*5e00*/  F2FP.BF16.F32.PACK_AB R16, R16, R104 ;  /* 0x000000681010723e */ /* 0x000fe200000010ff */
[----:B------:R-:W-:Y:S01]  /*5e10*/  @UP0 ULDC.64 UR16, c[0x0][0x458] ;  /* 0x0001160000100ab9 */ /* 0x000fe20000000a00 */
[----:B------:R-:W-:Y:S01]  /*5e20*/  F2FP.BF16.F32.PACK_AB R15, R15, R106 ;  /* 0x0000006a0f0f723e */ /* 0x000fe200000010ff */
[----:B------:R-:W-:Y:S01]  /*5e30*/  STS [R252+0x7000], R40 ;  /* 0x00700028fc007388 */ /* 0x000fe20000000800 */
[----:B------:R-:W-:Y:S01]  /*5e40*/  F2FP.BF16.F32.PACK_AB R14, R14, R112 ;  /* 0x000000700e0e723e */ /* 0x000fe200000010ff */
[----:B------:R-:W-:Y:S01]  /*5e50*/  @UP0 UIMAD.WIDE.U32 UR10, UR5, UR16, URZ ;  /* 0x00000010050a02a5 */ /* 0x000fe2000f8e003f */
[----:B------:R-:W-:Y:S01]  /*5e60*/  F2FP.BF16.F32.PACK_AB R13, R13, R114 ;  /* 0x000000720d0d723e */ /* 0x000fe200000010ff */
[----:B------:R-:W-:Y:S01]  /*5e70*/  STS [R252+0x7400], R42 ;  /* 0x0074002afc007388 */ /* 0x000fe20000000800 */
[----:B------:R-:W-:Y:S01]  /*5e80*/  F2FP.BF16.F32.PACK_AB R12, R12, R108 ;  /* 0x0000006c0c0c723e */ /* 0x000fe200000010ff */
[----:B------:R-:W-:Y:S01]  /*5e90*/  @UP0 UIMAD.WIDE.U32 UR12, UR9, UR14, URZ ;  /* 0x0000000e090c02a5 */ /* 0x000fe2000f8e003f */
[----:B------:R-:W-:Y:S01]  /*5ea0*/  F2FP.BF16.F32.PACK_AB R11, R11, R110 ;  /* 0x0000006e0b0b723e */ /* 0x000fe200000010ff */
[----:B------:R-:W-:Y:S01]  /*5eb0*/  STS [R252+0x6800], R32 ;  /* 0x00680020fc007388 */ /* 0x000fe20000000800 */
[----:B------:R-:W-:Y:S01]  /*5ec0*/  F2FP.BF16.F32.PACK_AB R10, R10, R116 ;  /* 0x000000740a0a723e */ /* 0x000fe200000010ff */
[----:B------:R-:W-:Y:S01]  /*5ed0*/  @UP0 UIMAD UR5, UR5, UR17, URZ ;  /* 0x00000011050502a4 */ /* 0x000fe2000f8e023f */
[----:B------:R-:W-:Y:S01]  /*5ee0*/  F2FP.BF16.F32.PACK_AB R9, R9, R118 ;  /* 0x000000760909723e */ /* 0x000fe200000010ff */
[----:B------:R-:W-:Y:S01]  /*5ef0*/  STS [R252+0x6c00], R34 ;  /* 0x006c0022fc007388 */ /* 0x000fe20000000800 */
[----:B------:R-:W-:Y:S01]  /*5f00*/  F2FP.BF16.F32.PACK_AB R8, R8, R120 ;  /* 0x000000780808723e */ /* 0x000fe200000010ff */
[----:B------:R-:W-:Y:S01]  /*5f10*/  @UP0 UIMAD UR9, UR9, UR15, URZ ;  /* 0x0000000f090902a4 */ /* 0x000fe2000f8e023f */
[----:B------:R-:W-:Y:S01]  /*5f20*/  F2FP.BF16.F32.PACK_AB R7, R7, R122 ;  /* 0x0000007a0707723e */ /* 0x000fe200000010ff */
[----:B------:R-:W-:Y:S01]  /*5f30*/  STS [R252+0x7800], R36 ;  /* 0x00780024fc007388 */ /* 0x000fe20000000800 */
[----:B------:R-:W-:Y:S01]  /*5f40*/  F2FP.BF16.F32.PACK_AB R6, R6, R128 ;  /* 0x000000800606723e */ /* 0x000fe200000010ff */
[----:B------:R-:W-:Y:S01]  /*5f50*/  @UP0 UIADD3 UR23, UR11, UR5, URZ ;  /* 0x000000050b170290 */ /* 0x000fe2000fffe03f */
[----:B------:R-:W-:Y:S01]  /*5f60*/  F2FP.BF16.F32.PACK_AB R5, R5, R130 ;  /* 0x000000820505723e */ /* 0x000fe200000010ff */
[----:B------:R-:W-:Y:S01]  /*5f70*/  STS [R252+0x7c00], R38 ;  /* 0x007c0026fc007388 */ /* 0x000fe20000000800 */
[----:B------:R-:W-:Y:S01]  /*5f80*/  F2FP.BF16.F32.PACK_AB R0, R0, R126 ;  /* 0x0000007e0000723e */ /* 0x000fe200000010ff */
[----:B------:R-:W-:Y:S01]  /*5f90*/  @UP0 UIADD3 UR21, UR13, UR9, URZ ;  /* 0x000000090d150290 */ /* 0x000fe2000fffe03f */
[----:B------:R-:W-:Y:S01]  /*5fa0*/  PLOP3.LUT P0, PT, PT, PT, UP0, 0x80, 0x0 ;  /* 0x000000000000781c */ /* 0x000fe20003f0f008 */
[----:B------:R-:W-:Y:S01]  /*5fb0*/  STS [R252], R18 ;  /* 0x00000012fc007388 */ /* 0x000fe20000000800 */
[----:B------:R-:W-:Y:S01]  /*5fc0*/  F2FP.BF16.F32.PACK_AB R4, R4, R124 ;  /* 0x0000007c0404723e */ /* 0x000fe200000010ff */
[----:B------:R-:W-:Y:S01]  /*5fd0*/  @UP0 UMOV UR20, UR12 ;  /* 0x0000000c00140c82 */ /* 0x000fe20008000000 */
[----:B------:R-:W-:Y:S01]  /*5fe0*/  @UP0 UMOV UR18, UR10 ;  /* 0x0000000a00120c82 */ /* 0x000fe20008000000 */
        /* <DEDUP_REMOVED lines=14> */
[----:B------:R1:W-:Y:S02]  /*60d0*/  STS [R252+0x3800], R4 ;  /* 0x00380004fc007388 */ /* 0x0003e40000000800 */
[----:B-1----:R-:W-:Y:S01]  /*60e0*/  SHF.R.S32.HI R4, RZ, 0x1f, R19 ;  /* 0x0000001fff047819 */ /* 0x002fe20000011413 */
[----:B------:R-:W-:Y:S06]  /*60f0*/  @P0 BRA `(.L_x_91) ;  /* 0x0000000000340947 */ /* 0x000fec0003800000 */
        /* <DEDUP_REMOVED lines=13> */
.L_x_91:
        /* <DEDUP_REMOVED lines=13> */
[----:B------:R-:W-:Y:S02]  /*62a0*/  UMOV UR18, UR10 ;  /* 0x0000000a00127c82 */ /* 0x000fe40008000000 */
.L_x_92:
[----:B------:R-:W-:Y:S01]  /*62b0*/  LEA.HI R4, R4, R19, RZ, 0x3 ;  /* 0x0000001304047211 */ /* 0x000fe200078f18ff */
[----:B------:R-:W-:Y:S01]  /*62c0*/  UIMAD UR8, UR22, -0x20, UR8 ;  /* 0xffffffe0160878a4 */ /* 0x000fe2000f8e0208 */
[----:B------:R-:W-:Y:S02]  /*62d0*/  BAR.SYNC.DEFER_BLOCKING 0x0 ;  /* 0x0000000000007b1d */ /* 0x000fe40000010000 */
[----:B------:R-:W-:-:S04]  /*62e0*/  SHF.R.S32.HI R0, RZ, 0x3, R4 ;  /* 0x00000003ff007819 */ /* 0x000fc80000011404 */
[----:B------:R-:W-:-:S13]  /*62f0*/  ISETP.GE.AND P0, PT, R0, UR8, PT ;  /* 0x0000000800007c0c */ /* 0x000fda000bf06270 */
[----:B------:R-:W-:Y:S05]  /*6300*/  @P0 BRA `(.L_x_83) ;  /* 0x0000000000d80947 */ /* 0x000fea0003800000 */
[----:B------:R-:W-:Y:S01]  /*6310*/  USHF.L.U32 UR5, UR22, 0x5, URZ ;  /* 0x0000000516057899 */ /* 0x000fe2000800063f */
[----:B------:R-:W-:Y:S01]  /*6320*/  LOP3.LUT R5, R4, 0xfffffff8, RZ, 0xc0, !PT ;  /* 0xfffffff804057812 */ /* 0x000fe200078ec0ff */
[----:B------:R-:W1:Y:S01]  /*6330*/  LDS.128 R40, [R237+0x12000] ;  /* 0x01200000ed287984 */ /* 0x000e620000000c00 */
[----:B------:R-:W-:Y:S01]  /*6340*/  SHF.R.S32.HI R8, RZ, 0x1f, R0 ;  /* 0x0000001fff087819 */ /* 0x000fe20000011400 */
[----:B------:R-:W-:Y:S02]  /*6350*/  USHF.R.S32.HI UR11, URZ, 0x1f, UR54 ;  /* 0x0000001f3f0b7899 */ /* 0x000fe40008011436 */
[----:B------:R-:W-:Y:S01]  /*6360*/  IMAD.U32 R4, RZ, RZ, UR5 ;  /* 0x00000005ff047e24 */ /* 0x000fe2000f8e00ff */
[----:B------:R-:W-:Y:S01]  /*6370*/  IADD3 R0, P0, R0, UR5, RZ ;  /* 0x0000000500007c10 */ /* 0x000fe2000ff1e0ff */
[----:B------:R-:W-:Y:S01]  /*6380*/  IMAD.IADD R5, R19, 0x1, -R5 ;  /* 0x0000000113057824 */ /* 0x000fe200078e0a05 */
[----:B------:R-:W-:Y:S01]  /*6390*/  LDS.128 R12, [R237+0x10000] ;  /* 0x01000000ed0c7984 */ /* 0x000fe20000000c00 */
[----:B------:R-:W-:Y:S01]  /*63a0*/  ULDC.64 UR8, c[0x0][0x468] ;  /* 0x00011a0000087ab9 */ /* 0x000fe20000000a00 */
[----:B------:R-:W-:Y:S01]  /*63b0*/  LEA.HI.X.SX32 R8, R4, R8, 0x1, P0 ;  /* 0x0000000804087211 */ /* 0x000fe200000f0eff */
[----:B------:R-:W-:Y:S01]  /*63c0*/  IMAD.SHL.U32 R4, R5, 0x8, RZ ;  /* 0x0000000805047824 */ /* 0x000fe200078e00ff */
[----:B------:R-:W2:Y:S01]  /*63d0*/  LDS.128 R16, [R237+0x11000] ;  /* 0x01100000ed107984 */ /* 0x000ea20000000c00 */
[----:B------:R-:W-:-:S02]  /*63e0*/  UIMAD UR5, UR11, UR8, URZ ;  /* 0x000000080b0572a4 */ /* 0x000fc4000f8e023f */
[C---:B------:R-:W-:Y:S01]  /*63f0*/  IMAD R9, R8.reuse, UR14, RZ ;  /* 0x0000000e08097c24 */ /* 0x040fe2000f8e02ff */
[--C-:B------:R-:W-:Y:S01]  /*6400*/  SHF.R.S32.HI R5, RZ, 0x1f, R4.reuse ;  /* 0x0000001fff057819 */ /* 0x100fe20000011404 */
[----:B------:R-:W3:Y:S01]  /*6410*/  LDS.128 R20, [R237+0x13000] ;  /* 0x01300000ed147984 */ /* 0x000ee20000000c00 */
[----:B------:R-:W-:Y:S01]  /*6420*/  IMAD R8, R8, UR16, RZ ;  /* 0x0000001008087c24 */ /* 0x000fe2000f8e02ff */
[----:B------:R-:W-:Y:S01]  /*6430*/  UIMAD UR10, UR54, UR9, UR5 ;  /* 0x00000009360a72a4 */ /* 0x000fe2000f8e0205 */
[C---:B------:R-:W-:Y:S01]  /*6440*/  IMAD R9, R0.reuse, UR15, R9 ;  /* 0x0000000f00097c24 */ /* 0x040fe2000f8e0209 */
[----:B------:R-:W4:Y:S01]  /*6450*/  LDS.128 R32, [R237+0x16000] ;  /* 0x01600000ed207984 */ /* 0x000f220000000c00 */
[----:B------:R-:W-:-:S03]  /*6460*/  IMAD.WIDE.U32 R6, R0, UR14, R4 ;  /* 0x0000000e00067c25 */ /* 0x000fc6000f8e0004 */
[----:B------:R-:W4:Y:S01]  /*6470*/  LDS.128 R28, [R237+0x15000] ;  /* 0x01500000ed1c7984 */ /* 0x000f220000000c00 */
[----:B------:R-:W-:Y:S01]  /*6480*/  IMAD.WIDE.U32 R4, R0, UR16, R4 ;  /* 0x0000001000047c25 */ /* 0x000fe2000f8e0004 */
[----:B------:R-:W-:Y:S02]  /*6490*/  IADD3 R6, P0, R6, UR20, RZ ;  /* 0x0000001406067c10 */ /* 0x000fe4000ff1e0ff */
[----:B------:R-:W4:Y:S01]  /*64a0*/  LDS.128 R24, [R237+0x14000] ;  /* 0x01400000ed187984 */ /* 0x000f220000000c00 */
[----:B------:R-:W-:Y:S01]  /*64b0*/  IMAD R0, R0, UR17, R8 ;  /* 0x0000001100007c24 */ /* 0x000fe2000f8e0208 */
[----:B------:R-:W-:Y:S02]  /*64c0*/  IADD3.X R7, R7, UR21, R9, P0, !PT ;  /* 0x0000001507077c10 */ /* 0x000fe400087fe409 */
[----:B------:R-:W4:Y:S01]  /*64d0*/  LDS.128 R36, [R237+0x17000] ;  /* 0x01700000ed247984 */ /* 0x000f220000000c00 */
[----:B------:R-:W-:Y:S02]  /*64e0*/  IADD3 R8, P0, R4, UR18, RZ ;  /* 0x0000001204087c10 */ /* 0x000fe4000ff1e0ff */
[----:B------:R-:W-:Y:S01]  /*64f0*/  MOV R4, UR8 ;  /* 0x0000000800047c02 */ /* 0x000fe20008000f00 */
[----:B------:R-:W-:Y:S01]  /*6500*/  ULDC.64 UR8, c[0x0][0x470] ;  /* 0x00011c0000087ab9 */ /* 0x000fe20000000a00 */
[----:B------:R-:W-:Y:S01]  /*6510*/  IADD3.X R9, R5, UR23, R0, P0, !PT ;  /* 0x0000001705097c10 */ /* 0x000fe200087fe400 */
[----:B------:R-:W-:Y:S01]  /*6520*/  UIMAD UR5, UR11, UR8, URZ ;  /* 0x000000080b0572a4 */ /* 0x000fe2000f8e023f */
[----:B------:R-:W-:-:S02]  /*6530*/  IMAD.U32 R0, RZ, RZ, UR8 ;  /* 0x00000008ff007e24 */ /* 0x000fc4000f8e00ff */
[----:B------:R-:W-:Y:S01]  /*6540*/  IMAD.WIDE.U32 R4, R4, UR54, R6 ;  /* 0x0000003604047c25 */ /* 0x000fe2000f8e0006 */
[----:B------:R-:W-:-:S03]  /*6550*/  UIMAD UR5, UR54, UR9, UR5 ;  /* 0x00000009360572a4 */ /* 0x000fc6000f8e0205 */
[----:B------:R-:W-:Y:S01]  /*6560*/  ULDC.64 UR8, c[0x0][0x3f0] ;  /* 0x0000fc0000087ab9 */ /* 0x000fe20000000a00 */
[----:B------:R-:W-:Y:S01]  /*6570*/  VIADD R5, R5, UR10 ;  /* 0x0000000a05057c36 */ /* 0x000fe20008000000 */
[----:B------:R-:W-:Y:S01]  /*6580*/  LEA R6, P0, R4, UR8, 0x1 ;  /* 0x0000000804067c11 */ /* 0x000fe2000f8008ff */
[----:B------:R-:W-:-:S03]  /*6590*/  IMAD.WIDE.U32 R8, R0, UR54, R8 ;  /* 0x0000003600087c25 */ /* 0x000fc6000f8e0008 */
[----:B------:R-:W-:Y:S01]  /*65a0*/  LEA.HI.X R7, R4, UR9, R5, 0x1, P0 ;  /* 0x0000000904077c11 */ /* 0x000fe200080f0c05 */
[----:B------:R-:W-:Y:S01]  /*65b0*/  ULDC.64 UR8, c[0x0][0x3f8] ;  /* 0x0000fe0000087ab9 */ /* 0x000fe20000000a00 */
[----:B------:R-:W-:Y:S02]  /*65c0*/  IADD3 R0, R9, UR5, RZ ;  /* 0x0000000509007c10 */ /* 0x000fe4000fffe0ff */
[C---:B------:R-:W-:Y:S01]  /*65d0*/  LEA R4, P0, R8.reuse, UR8, 0x1 ;  /* 0x0000000808047c11 */ /* 0x040fe2000f8008ff */
[----:B-1----:R1:W-:Y:S03]  /*65e0*/  STG.E.128 desc[UR6][R6.64+0x100], R40 ;  /* 0x0001002806007986 */ /* 0x0023e6000c101d06 */
[----:B------:R-:W-:Y:S01]  /*65f0*/  LEA.HI.X R5, R8, UR9, R0, 0x1, P0 ;  /* 0x0000000908057c11 */ /* 0x000fe200080f0c00 */
[----:B--2---:R1:W-:Y:S04]  /*6600*/  STG.E.128 desc[UR6][R6.64+0x80], R16 ;  /* 0x0000801006007986 */ /* 0x0043e8000c101d06 */
[----:B------:R1:W-:Y:S04]  /*6610*/  STG.E.128 desc[UR6][R6.64], R12 ;  /* 0x0000000c06007986 */ /* 0x0003e8000c101d06 */
[----:B---3--:R1:W-:Y:S04]  /*6620*/  STG.E.128 desc[UR6][R6.64+0x180], R20 ;  /* 0x0001801406007986 */ /* 0x0083e8000c101d06 */
[----:B----4-:R1:W-:Y:S04]  /*6630*/  STG.E.128 desc[UR6][R4.64+0x100], R32 ;  /* 0x0001002004007986 */ /* 0x0103e8000c101d06 */
[----:B------:R1:W-:Y:S04]  /*6640*/  STG.E.128 desc[UR6][R4.64+0x80], R28 ;  /* 0x0000801c04007986 */ /* 0x0003e8000c101d06 */
[----:B------:R1:W-:Y:S04]  /*6650*/  STG.E.128 desc[UR6][R4.64], R24 ;  /* 0x0000001804007986 */ /* 0x0003e8000c101d06 */
[----:B------:R1:W-:Y:S02]  /*6660*/  STG.E.128 desc[UR6][R4.64+0x180], R36 ;  /* 0x0001802404007986 */ /* 0x0003e4000c101d06 */
.L_x_83:
[----:B------:R-:W-:Y:S05]  /*6670*/  BSYNC B1 ;  /* 0x0000000000017941 */ /* 0x000fea0003800000 */
.L_x_75:
[----:B-12---:R-:W2:Y:S01]  /*6680*/  LDL R4, [R1+0xc] ;  /* 0x00000c0001047983 */ /* 0x006ea20000100800 */
[----:B------:R-:W-:Y:S02]  /*6690*/  ULDC UR5, c[0x0][0xc] ;  /* 0x0000030000057ab9 */ /* 0x000fe40000000800 */
[----:B------:R-:W-:Y:S01]  /*66a0*/  UIADD3 UR22, UR5, UR22, URZ ;  /* 0x0000001605167290 */ /* 0x000fe2000fffe03f */
[----:B--2---:R-:W-:-:S13]  /*66b0*/  R2UR UR8, R4 ;  /* 0x00000000040872ca */ /* 0x004fda00000e0000 */
[----:B------:R-:W-:-:S06]  /*66c0*/  UISETP.GE.AND UP0, UPT, UR22, UR8, UPT ;  /* 0x000000081600728c */ /* 0x000fcc000bf06270 */
[----:B------:R-:W-:-:S13]  /*66d0*/  PLOP3.LUT P0, PT, PT, PT, UP0, 0x80, 0x0 ;  /* 0x000000000000781c */ /* 0x000fda0003f0f008 */
[----:B------:R-:W-:Y:S05]  /*66e0*/  @P0 BRA `(.L_x_93) ;  /* 0x0000000000040947 */ /* 0x000fea0003800000 */
[----:B------:R-:W-:Y:S05]  /*66f0*/  BRA `(.L_x_94) ;  /* 0xffffffa4000c7947 */ /* 0x000fea000383ffff */
.L_x_93:
[----:B------:R-:W-:Y:S05]  /*6700*/  EXIT ;  /* 0x000000000000794d */ /* 0x000fea0003800000 */
.L_x_95:
        /* <DEDUP_REMOVED lines=15> */
.L_x_1032:


//--------------------- .text._ZN5flash44flash_bwd_dq_dk_dv_loop_seqk_parallel_kernelI23Flash_bwd_kernel_traitsILi256ELi64ELi32ELi8ELi4ELi1ELi2ELb1ELb1EN7cutlass10bfloat16_tE19Flash_kernel_traitsILi256ELi64ELi32ELi8ES3_EELb0ELb1ELb0ELb0ELb0ELb1ELb1EEEvNS_16Flash_bwd_paramsE --------------------------
	.section	.text._ZN5flash44flash_bwd_dq_dk_dv_loop_seqk_parallel_kernelI23Flash_bwd_kernel_traitsILi256ELi64ELi32ELi8ELi4ELi1ELi2ELb1ELb1EN7cutlass10bfloat16_tE19Flash_kernel_traitsILi256ELi64ELi32ELi8ES3_EELb0ELb1ELb0ELb0ELb0ELb1ELb1EEEvNS_16Flash_bwd_paramsE,"ax",@progbits
	.align	128
        .global         _ZN5flash44flash_bwd_dq_dk_dv_loop_seqk_parallel_kernelI23Flash_bwd_kernel_traitsILi256ELi64ELi32ELi8ELi4ELi1ELi2ELb1ELb1EN7cutlass10bfloat16_tE19Flash_kernel_traitsILi256ELi64ELi32ELi8ES3_EELb0ELb1ELb0ELb0ELb0ELb1ELb1EEEvNS_16Flash_bwd_paramsE
        .type           _ZN5flash44flash_bwd_dq_dk_dv_loop_seqk_parallel_kernelI23Flash_bwd_kernel_traitsILi256ELi64ELi32ELi8ELi4ELi1ELi2ELb1ELb1EN7cutlass10bfloat16_tE19Flash_kernel_traitsILi256ELi64ELi32ELi8ES3_EELb0ELb1ELb0ELb0ELb0ELb1ELb1EEEvNS_16Flash_bwd_paramsE,@function
        .size           _ZN5flash44flash_bwd_dq_dk_dv_loop_seqk_parallel_kernelI23Flash_bwd_kernel_traitsILi256ELi64ELi32ELi8ELi4ELi1ELi2ELb1ELb1EN7cutlass10bfloat16_tE19Flash_kernel_traitsILi256ELi64ELi32ELi8ES3_EELb0ELb1ELb0ELb0ELb0ELb1ELb1EEEvNS_16Flash_bwd_paramsE,(.L_x_1033 - _ZN5flash44flash_bwd_dq_dk_dv_loop_seqk_parallel_kernelI23Flash_bwd_kernel_traitsILi256ELi64ELi32ELi8ELi4ELi1ELi2ELb1ELb1EN7cutlass10bfloat16_tE19Flash_kernel_traitsILi256ELi64ELi32ELi8ES3_EELb0ELb1ELb0ELb0ELb0ELb1ELb1EEEvNS_16Flash_bwd_paramsE)
        .other          _ZN5flash44flash_bwd_dq_dk_dv_loop_seqk_parallel_kernelI23Flash_bwd_kernel_traitsILi256ELi64ELi32ELi8ELi4ELi1ELi2ELb1ELb1EN7cutlass10bfloat16_tE19Flash_kernel_traitsILi256ELi64ELi32ELi8ES3_EELb0ELb1ELb0ELb0ELb0ELb1ELb1EEEvNS_16Flash_bwd_paramsE,@"STO_CUDA_ENTRY STV_DEFAULT"
_ZN5flash44flash_bwd_dq_dk_dv_loop_seqk_parallel_kernelI23Flash_bwd_kernel_traitsILi256ELi64ELi32ELi8ELi4ELi1ELi2ELb1ELb1EN7cutlass10bfloat16_tE19Flash_kernel_traitsILi256ELi64ELi32ELi8ES3_EELb0ELb1ELb0ELb0ELb0ELb1ELb1EEEvNS_16Flash_bwd_paramsE:
.text._ZN5flash44flash_bwd_dq_dk_dv_loop_seqk_parallel_kernelI23Flash_bwd_kernel_traitsILi256ELi64ELi32ELi8ELi4ELi1ELi2ELb1ELb1EN7cutlass10bfloat16_tE19Flash_kernel_traitsILi256ELi64ELi32ELi8ES3_EELb0ELb1ELb0ELb0ELb0ELb1ELb1EEEvNS_16Flash_bwd_paramsE:
        /* <DEDUP_REMOVED lines=179> */
.L_x_116:
        /* <DEDUP_REMOVED lines=67> */
.L_x_96:
        /* <DEDUP_REMOVED lines=132> */
.L_x_98:
        /* <DEDUP_REMOVED lines=13> */
.L_x_99:
        /* <DEDUP_REMOVED lines=11> */
.L_x_100:
[----:B------:R-:W-:-:S04]  /*1920*/  UIMAD UR5, UR45, UR59, UR54 ;  /* 0x0000003b2d0572a4 */ /* 0x000fc8000f8e0236 */
[----:B------:R-:W-:-:S12]  /*1930*/  UIMAD UR5, UR5, UR58, URZ ;  /* 0x0000003a050572a4 */ /* 0x000fd8000f8e023f */
.L_x_101:
[----:B------:R-:W1:Y:S01]  /*1940*/  S2R R19, SR_TID.X ;  /* 0x0000000000137919 */ /* 0x000e620000002100 */
[----:B------:R-:W2:Y:S01]  /*1950*/  LDC.64 R12, c[0x0][0x420] ;  /* 0x00010800ff0c7b82 */ /* 0x000ea20000000a00 */
[----:B------:R-:W-:Y:S01]  /*1960*/  UIADD3 UR39, UR16, UR5, URZ ;  /* 0x0000000510277290 */ /* 0x000fe2000fffe03f */
[----:B------:R-:W-:Y:S01]  /*1970*/  BSSY B1, `(.L_x_97) ;  /* 0x0000502000017945 */ /* 0x000fe20003800000 */
[----:B------:R-:W-:Y:S01]  /*1980*/  UIADD3 UR5, -UR8, UR25, UR26 ;  /* 0x0000001908057290 */ /* 0x000fe2000fffe11a */
[----:B------:R-:W-:Y:S01]  /*1990*/  ULDC UR9, c[0x0][0x398] ;  /* 0x0000e60000097ab9 */ /* 0x000fe20000000800 */
[----:B------:R-:W-:Y:S02]  /*19a0*/  UIMAD UR13, UR60, UR59, URZ ;  /* 0x0000003b3c0d72a4 */ /* 0x000fe4000f8e023f */
[----:B------:R-:W-:Y:S02]  /*19b0*/  UIADD3 UR5, UR5, -UR9, URZ ;  /* 0x8000000905057290 */ /* 0x000fe4000fffe03f */
[----:B------:R-:W-:-:S02]  /*19c0*/  UIADD3 UR38, UR16, UR15, URZ ;  /* 0x0000000f10267290 */ /* 0x000fc4000fffe03f */
[----:B------:R-:W-:Y:S02]  /*19d0*/  USHF.L.U32 UR9, UR13, 0x6, URZ ;  /* 0x000000060d097899 */ /* 0x000fe4000800063f */
[----:B------:R-:W-:Y:S02]  /*19e0*/  USHF.R.S32.HI UR15, URZ, 0x1f, UR5 ;  /* 0x0000001f3f0f7899 */ /* 0x000fe40008011405 */
[----:B------:R-:W-:Y:S02]  /*19f0*/  UIADD3 UR17, UP2, UP0, UR28, UR9, UR49 ;  /* 0x000000091c117290 */ /* 0x000fe4000f85e031 */
[----:B------:R-:W-:Y:S02]  /*1a00*/  ULEA.HI UR15, UR15, UR5, URZ, 0x6 ;  /* 0x000000050f0f7291 */ /* 0x000fe4000f8f303f */
[----:B------:R-:W-:Y:S02]  /*1a10*/  USHF.R.S32.HI UR9, URZ, 0x1f, UR9 ;  /* 0x0000001f3f097899 */ /* 0x000fe40008011409 */
[----:B------:R-:W-:Y:S01]  /*1a20*/  USHF.R.S32.HI UR15, URZ, 0x6, UR15 ;  /* 0x000000063f0f7899 */ /* 0x000fe2000801140f */
[----:B--2---:R-:W-:Y:S01]  /*1a30*/  IMAD R14, R12, UR27, RZ ;  /* 0x0000001b0c0e7c24 */ /* 0x004fe2000f8e02ff */
[----:B------:R-:W-:Y:S01]  /*1a40*/  ULDC.64 UR18, c[0x0][0x258] ;  /* 0x0000960000127ab9 */ /* 0x000fe20000000a00 */
[----:B------:R-:W-:-:S02]  /*1a50*/  UIADD3.X UR5, UR48, UR9, UR52, UP2, UP0 ;  /* 0x0000000930057290 */ /* 0x000fc400097e0434 */
[----:B------:R-:W-:Y:S01]  /*1a60*/  IMAD R14, R13, UR16, R14 ;  /* 0x000000100d0e7c24 */ /* 0x000fe2000f8e020e */
[----:B------:R-:W-:Y:S01]  /*1a70*/  UIADD3 UR9, UP3, UP2, UR53, UR17, UR56 ;  /* 0x0000001135097290 */ /* 0x000fe2000fa7e038 */
[----:B-1----:R-:W-:Y:S01]  /*1a80*/  SHF.R.S32.HI R15, RZ, 0x1f, R19 ;  /* 0x0000001fff0f7819 */ /* 0x002fe20000011413 */
[----:B------:R-:W-:Y:S02]  /*1a90*/  USHF.R.S32.HI UR14, URZ, 0x1f, UR54 ;  /* 0x0000001f3f0e7899 */ /* 0x000fe40008011436 */
[----:B------:R-:W-:Y:S01]  /*1aa0*/  UISETP.LT.AND UP0, UPT, URZ, UR15, UPT ;  /* 0x0000000f3f00728c */ /* 0x000fe2000bf01270 */
[----:B------:R-:W-:Y:S01]  /*1ab0*/  LEA.HI R4, R15, R19, RZ, 0x3 ;  /* 0x000000130f047211 */ /* 0x000fe200078f18ff */
[----:B------:R-:W-:Y:S02]  /*1ac0*/  UIADD3.X UR5, UR51, UR5, UR47, UP3, UP2 ;  /* 0x0000000533057290 */ /* 0x000fe40009fe442f */
[----:B------:R-:W-:Y:S01]  /*1ad0*/  USEL UR15, URZ, UR15, !UP0 ;  /* 0x0000000f3f0f7287 */ /* 0x000fe2000c000000 */
[----:B------:R-:W-:Y:S01]  /*1ae0*/  SHF.R.S32.HI R0, RZ, 0x3, R4 ;  /* 0x00000003ff007819 */ /* 0x000fe20000011404 */
[----:B------:R-:W-:Y:S01]  /*1af0*/  ULDC.64 UR28, c[0x0][0x400] ;  /* 0x00010000001c7ab9 */ /* 0x000fe20000000a00 */
[----:B------:R-:W-:Y:S01]  /*1b00*/  LOP3.LUT R4, R4, 0xfffffff8, RZ, 0xc0, !PT ;  /* 0xfffffff804047812 */ /* 0x000fe200078ec0ff */
[----:B------:R-:W-:Y:S01]  /*1b10*/  UISETP.GT.AND UP0, UPT, UR44, UR15, UPT ;  /* 0x0000000f2c00728c */ /* 0x000fe2000bf04270 */
[----:B------:R-:W-:Y:S01]  /*1b20*/  SHF.R.S32.HI R20, RZ, 0x1f, R0 ;  /* 0x0000001fff147819 */ /* 0x000fe20000011400 */
[----:B------:R-:W-:Y:S01]  /*1b30*/  ULDC.64 UR58, c[0x0][0x2b0] ;  /* 0x0000ac00003a7ab9 */ /* 0x000fe20000000a00 */
[----:B------:R-:W-:Y:S01]  /*1b40*/  IADD3 R8, P1, R0, UR16, RZ ;  /* 0x0000001000087c10 */ /* 0x000fe2000ff3e0ff */
[----:B------:R-:W-:Y:S01]  /*1b50*/  IMAD.IADD R17, R19, 0x1, -R4 ;  /* 0x0000000113117824 */ /* 0x000fe200078e0a04 */
[----:B------:R-:W-:Y:S01]  /*1b60*/  ULDC.64 UR42, c[0x0][0x210] ;  /* 0x00008400002a7ab9 */ /* 0x000fe20000000a00 */
[----:B------:R-:W-:Y:S01]  /*1b70*/  ULDC.64 UR40, c[0x0][0x3e0] ;  /* 0x0000f80000287ab9 */ /* 0x000fe20000000a00 */
        /* <DEDUP_REMOVED lines=12> */
[----:B------:R-:W-:Y:S01]  /*1c40*/  IMAD.U32 R15, RZ, RZ, UR10 ;  /* 0x0000000aff0f7e24 */ /* 0x000fe2000f8e00ff */
[----:B------:R-:W-:Y:S01]  /*1c50*/  IADD3.X R9, R5, UR50, RZ, P1, !PT ;  /* 0x0000003205097c10 */ /* 0x000fe20008ffe4ff */
[----:B------:R-:W-:Y:S01]  /*1c60*/  UIMAD UR11, UR54, UR11, UR12 ;  /* 0x0000000b360b72a4 */ /* 0x000fe2000f8e020c */
[----:B------:R-:W-:Y:S01]  /*1c70*/  LOP3.LUT R16, R7, 0xffffffe0, RZ, 0xc0, !PT ;  /* 0xffffffe007107812 */ /* 0x000fe200078ec0ff */
[----:B------:R-:W-:Y:S01]  /*1c80*/  UIMAD UR14, UR14, UR18, URZ ;  /* 0x000000120e0e72a4 */ /* 0x000fe2000f8e023f */
[----:B------:R-:W-:Y:S01]  /*1c90*/  SHF.R.S32.HI R7, RZ, 0x5, R7 ;  /* 0x00000005ff077819 */ /* 0x000fe20000011407 */
[----:B------:R-:W-:-:S02]  /*1ca0*/  IMAD.WIDE.U32 R8, R12, UR16, R8 ;  /* 0x000000100c087c25 */ /* 0x000fc4000f8e0008 */
[----:B------:R-:W-:Y:S02]  /*1cb0*/  UIMAD UR14, UR54, UR19, UR14 ;  /* 0x00000013360e72a4 */ /* 0x000fe4000f8e020e */
[----:B------:R-:W-:Y:S02]  /*1cc0*/  IMAD.IADD R16, R19, 0x1, -R16 ;  /* 0x0000000113107824 */ /* 0x000fe400078e0a10 */
[----:B------:R-:W-:Y:S02]  /*1cd0*/  IMAD.IADD R9, R9, 0x1, R14 ;  /* 0x0000000109097824 */ /* 0x000fe400078e020e */
[----:B------:R-:W-:Y:S02]  /*1ce0*/  IMAD.U32 R14, RZ, RZ, UR18 ;  /* 0x00000012ff0e7e24 */ /* 0x000fe4000f8e00ff */
[----:B------:R-:W-:Y:S02]  /*1cf0*/  IMAD R7, R7, UR13, R16 ;  /* 0x0000000d07077c24 */ /* 0x000fe4000f8e0210 */
[----:B------:R-:W-:-:S03]  /*1d00*/  IMAD.WIDE.U32 R10, R14, UR54, R10 ;  /* 0x000000360e0a7c25 */ /* 0x000fc6000f8e000a */
[----:B------:R-:W-:Y:S01]  /*1d10*/  IADD3 R14, P1, R7, UR9, RZ ;  /* 0x00000009070e7c10 */ /* 0x000fe2000ff3e0ff */
        /* <DEDUP_REMOVED lines=49> */
.L_x_103:
        /* <DEDUP_REMOVED lines=13> */
.L_x_104:
        /* <DEDUP_REMOVED lines=42> */
.L_x_102:
        /* <DEDUP_REMOVED lines=33> */
.L_x_107:
[----:B------:R-:W-:Y:S05]  /*25b0*/  BSYNC B0 ;  /* 0x0000000000007941 */ /* 0x000fea0003800000 */
.L_x_106:
        /* <DEDUP_REMOVED lines=98> */
.L_x_109:
[----:B------:R-:W-:Y:S05]  /*2be0*/  BSYNC B0 ;  /* 0x0000000000007941 */ /* 0x000fea0003800000 */
.L_x_108:
        /* <DEDUP_REMOVED lines=45> */
[----:B------:R-:W-:Y:S01]  /*2ec0*/  ULDC UR21, c[0x0][0x2dc] ;  /* 0x0000b70000157ab9 */ /* 0x000fe20000000800 */
        /* <DEDUP_REMOVED lines=29> */
.L_x_112:
        /* <DEDUP_REMOVED lines=72> */
[----:B--2---:R-:W-:Y:S03]  /*3520*/  MOV R0, UR22 ;  /* 0x0000001600007c02 */ /* 0x004fe60008000f00 */
[----:B------:R-:W1:Y:S01]  /*3530*/  LDSM.16.M88.4 R52, [R229+-0x1000] ;  /* 0xfff00000e534783b */ /* 0x000e620000000200 */
[----:B----4-:R-:W-:Y:S02]  /*3540*/  @!P0 LEA R0, R0, R68, 0x5 ;  /* 0x0000004400008211 */ /* 0x010fe400078e28ff */
[----:B------:R-:W-:Y:S10]  /*3550*/  MOV R68, 0x8 ;  /* 0x0000000800447802 */ /* 0x000ff40000000f00 */
        /* <DEDUP_REMOVED lines=11> */
[----:B------:R-:W-:Y:S11]  /*3610*/  HMMA.16816.F32.BF16 R8, R48, R54, R8 ;  /* 0x000000363008723c */ /* 0x000ff60000041808 */
[----:B------:R-:W-:Y:S07]  /*3620*/  @!UPT UIADD3 URZ, URZ, URZ, URZ ;  /* 0x0000003f3f3ff290 */ /* 0x000fee000fffe03f */
[C---:B--2---:R-:W-:Y:S06]  /*3630*/  HMMA.16816.F32.BF16 R4, R56.reuse, R60, R4 ;  /* 0x0000003c3804723c */ /* 0x044fec0000041804 */
[----:B------:R-:W-:Y:S11]  /*3640*/  HMMA.16816.F32.BF16 R8, R56, R62, R8 ;  /* 0x0000003e3808723c */ /* 0x000ff60000041808 */
[----:B------:R-:W-:Y:S07]  /*3650*/  @!UPT UIADD3 URZ, URZ, URZ, URZ ;  /* 0x0000003f3f3ff290 */ /* 0x000fee000fffe03f */
[C---:B---3--:R-:W-:Y:S06]  /*3660*/  HMMA.16816.F32.BF16 R4, R44.reuse, R64, R4 ;  /* 0x000000402c04723c */ /* 0x048fec0000041804 */
        /* <DEDUP_REMOVED lines=32> */
[-C--:B------:R-:W-:Y:S03]  /*3870*/  @!P0 ISETP.GE.AND P2, PT, R0, R6.reuse, PT ;  /* 0x000000060000820c */ /* 0x080fe60003f46270 */
[--C-:B------:R-:W-:Y:S01]  /*3880*/  FFMA.FTZ R8, R8, UR17, -R5.reuse ;  /* 0x0000001108087c23 */ /* 0x100fe20008010805 */
[----:B-1----:R-:W-:Y:S01]  /*3890*/  MOV R9, R57 ;  /* 0x0000003900097202 */ /* 0x002fe20000000f00 */
[----:B------:R-:W-:Y:S01]  /*38a0*/  MUFU.TANH R56, R11 ;  /* 0x0000000b00387308 */ /* 0x000fe20000002400 */
[----:B------:R-:W-:Y:S01]  /*38b0*/  @!P0 FSEL R9, R57, -INF , !P2 ;  /* 0xff80000039098808 */ /* 0x000fe20005000000 */
[----:B--2---:R-:W-:Y:S08]  /*38c0*/  FMUL.FTZ R4, R245, 1.4426950216293334961 ;  /* 0x3fb8aa3bf5047820 */ /* 0x004ff00000410000 */
[----:B------:R1:W2:Y:S01]  /*38d0*/  MUFU.EX2 R64, R8 ;  /* 0x0000000800407308 */ /* 0x0002a20000000800 */
[----:B------:R-:W-:Y:S02]  /*38e0*/  FSEL R4, R4, RZ, P1 ;  /* 0x000000ff04047208 */ /* 0x000fe40000800000 */
[-C--:B------:R-:W-:Y:S03]  /*38f0*/  @!P0 ISETP.GE.AND P1, PT, R10, R6.reuse, PT ;  /* 0x000000060a00820c */ /* 0x080fe60003f26270 */
        /* <DEDUP_REMOVED lines=26> */
[----:B------:R-:W-:Y:S03]  /*3aa0*/  IADD3 R52, P0, R247, UR12, RZ ;  /* 0x0000000cf7347c10 */ /* 0x000fe6000ff1e0ff */
[--C-:B--2---:R-:W-:Y:S01]  /*3ab0*/  FFMA.FTZ R5, R7, UR17, -R4.reuse ;  /* 0x0000001107057c23 */ /* 0x104fe20008010804 */
[----:B------:R-:W-:Y:S01]  /*3ac0*/  FFMA.FTZ R4, R0, UR17, -R4 ;  /* 0x0000001100047c23 */ /* 0x000fe20008010804 */
[----:B------:R-:W-:Y:S02]  /*3ad0*/  IADD3.X R53, R246, UR11, RZ, P0, !PT ;  /* 0x0000000bf6357c10 */ /* 0x000fe400087fe4ff */
[----:B------:R1:W-:Y:S10]  /*3ae0*/  MUFU.EX2 R67, R5 ;  /* 0x0000000500437308 */ /* 0x0003f40000000800 */
        /* <DEDUP_REMOVED lines=91> */
[C---:B------:R-:W-:Y:S01]  /*40a0*/  FADD.FTZ R0, -R52.reuse, R6 ;  /* 0x0000000634007221 */ /* 0x040fe20000010100 */
        /* <DEDUP_REMOVED lines=103> */
.L_x_110:
        /* <DEDUP_REMOVED lines=344> */
.L_x_111:
        /* <DEDUP_REMOVED lines=133> */
.L_x_113:
        /* <DEDUP_REMOVED lines=14> */
.L_x_114:
        /* <DEDUP_REMOVED lines=60> */
.L_x_105:
[----:B------:R-:W-:Y:S05]  /*6990*/  BSYNC B1 ;  /* 0x0000000000017941 */ /* 0x000fea0003800000 */
.L_x_97:
        /* <DEDUP_REMOVED lines=8> */
.L_x_115:
[----:B------:R-:W-:Y:S05]  /*6a20*/  EXIT ;  /* 0x000000000000794d */ /* 0x000fea0003800000 */
.L_x_117:
        /* <DEDUP_REMOVED lines=13> */
.L_x_1033:


//--------------------- .text._ZN5flash44flash_bwd_dq_dk_dv_loop_seqk_parallel_kernelI23Flash_bwd_kernel_traitsILi256ELi64ELi32ELi8ELi4ELi1ELi2ELb1ELb1EN7cutlass10bfloat16_tE19Flash_kernel_traitsILi256ELi64ELi32ELi8ES3_EELb0ELb1ELb0ELb1ELb0ELb0ELb0EEEvNS_16Flash_bwd_paramsE --------------------------
	.section	.text._ZN5flash44flash_bwd_dq_dk_dv_loop_seqk_parallel_kernelI23Flash_bwd_kernel_traitsILi256ELi64ELi32ELi8ELi4ELi1ELi2ELb1ELb1EN7cutlass10bfloat16_tE19Flash_kernel_traitsILi256ELi64ELi32ELi8ES3_EELb0ELb1ELb0ELb1ELb0ELb0ELb0EEEvNS_16Flash_bwd_paramsE,"ax",@progbits
	.align	128
        .global         _ZN5flash44flash_bwd_dq_dk_dv_loop_seqk_parallel_kernelI23Flash_bwd_kernel_traitsILi256ELi64ELi32ELi8ELi4ELi1ELi2ELb1ELb1EN7cutlass10bfloat16_tE19Flash_kernel_traitsILi256ELi64ELi32ELi8ES3_EELb0ELb1ELb0ELb1ELb0ELb0ELb0EEEvNS_16Flash_bwd_paramsE
        .type           _ZN5flash44flash_bwd_dq_dk_dv_loop_seqk_parallel_kernelI23Flash_bwd_kernel_traitsILi256ELi64ELi32ELi8ELi4ELi1ELi2ELb1ELb1EN7cutlass10bfloat16_tE19Flash_kernel_traitsILi256ELi64ELi32ELi8ES3_EELb0ELb1ELb0ELb1ELb0ELb0ELb0EEEvNS_16Flash_bwd_paramsE,@function
        .size           _ZN5flash44flash_bwd_dq_dk_dv_loop_seqk_parallel_kernelI23Flash_bwd_kernel_traitsILi256ELi64ELi32ELi8ELi4ELi1ELi2ELb1ELb1EN7cutlass10bfloat16_tE19Flash_kernel_traitsILi256ELi64ELi32ELi8ES3_EELb0ELb1ELb0ELb1ELb0ELb0ELb0EEEvNS_16Flash_bwd_paramsE,(.L_x_1034 - _ZN5flash44flash_bwd_dq_dk_dv_loop_seqk_parallel_kernelI23Flash_bwd_kernel_traitsILi256ELi64ELi32ELi8ELi4ELi1ELi2ELb1ELb1EN7cutlass10bfloat16_tE19Flash_kernel_traitsILi256ELi64ELi32ELi8ES3_EELb0ELb1ELb0ELb1ELb0ELb0ELb0EEEvNS_16Flash_bwd_paramsE)
        .other          _ZN5flash44flash_bwd_dq_dk_dv_loop_seqk_parallel_kernelI23Flash_bwd_kernel_traitsILi256ELi64ELi32ELi8ELi4ELi1ELi2ELb1ELb1EN7cutlass10bfloat16_tE19Flash_kernel_traitsILi256ELi64ELi32ELi8ES3_EELb0ELb1ELb0ELb1ELb0ELb0ELb0EEEvNS_16Flash_bwd_paramsE,@"STO_CUDA_ENTRY STV_DEFAULT"
_ZN5flash44flash_bwd_dq_dk_dv_loop_seqk_parallel_kernelI23Flash_bwd_kernel_traitsILi256ELi64ELi32ELi8ELi4ELi1ELi2ELb1ELb1EN7cutlass10bfloat16_tE19Flash_kernel_traitsILi256ELi64ELi32ELi8ES3_EELb0ELb1ELb0ELb1ELb0ELb0ELb0EEEvNS_16Flash_bwd_paramsE:
.text._ZN5flash44flash_bwd_dq_dk_dv_loop_seqk_parallel_kernelI23Flash_bwd_kernel_traitsILi256ELi64ELi32ELi8ELi4ELi1ELi2ELb1ELb1EN7cutlass10bfloat16_tE19Flash_kernel_traitsILi256ELi64ELi32ELi8ES3_EELb0ELb1ELb0ELb1ELb0ELb0ELb0EEEvNS_16Flash_bwd_paramsE:
        /* <DEDUP_REMOVED lines=15> */
[----:B------:R-:W-:-:S04]  /*00f0*/  IMAD.MOV.U32 R227, RZ, RZ, 0x40 ;  /* 0x00000040ffe37424 */ /* 0x000fc800078e00ff */
        /* <DEDUP_REMOVED lines=11> */
[----:B------:R-:W-:Y:S02]  /*01b0*/  LOP3.LUT R0, R16, 0xfffffff8, RZ, 0xc0, !PT ;  /* 0xfffffff810007812 */ /* 0x000fe400078ec0ff */
[----:B------:R-:W-:Y:S02]  /*01c0*/  SHF.R.S32.HI R3, RZ, 0x3, R16 ;  /* 0x00000003ff037819 */ /* 0x000fe40000011410 */
[----:B------:R-:W-:Y:S01]  /*01d0*/  LEA.HI R14, R13, R15, RZ, 0x2 ;  /* 0x0000000f0d0e7211 */ /* 0x000fe200078f10ff */
[----:B------:R-:W-:Y:S01]  /*01e0*/  IMAD.IADD R0, R15, 0x1, -R0 ;  /* 0x000000010f007824 */ /* 0x000fe200078e0a00 */
[----:B------:R-:W-:Y:S01]  /*01f0*/  LEA.HI R2, R11, R6, RZ, 0x1 ;  /* 0x000000060b027211 */ /* 0x000fe200078f08ff */
[----:B------:R-:W-:Y:S01]  /*0200*/  IMAD.SHL.U32 R3, R3, 0x40, RZ ;  /* 0x0000004003037824 */ /* 0x000fe200078e00ff */
[--C-:B------:R-:W-:Y:S01]  /*0210*/  SHF.R.S32.HI R8, RZ, 0x2, R14.reuse ;  /* 0x00000002ff087819 */ /* 0x100fe2000001140e */
[C---:B------:R-:W-:Y:S01]  /*0220*/  IMAD.SHL.U32 R5, R0.reuse, 0x40, RZ ;  /* 0x0000004000057824 */ /* 0x040fe200078e00ff */
[----:B------:R-:W-:Y:S01]  /*0230*/  SHF.R.S32.HI R4, RZ, 0x1f, R14 ;  /* 0x0000001fff047819 */ /* 0x000fe2000001140e */
[----:B------:R-:W-:Y:S01]  /*0240*/  IMAD.SHL.U32 R7, R0, 0x8, RZ ;  /* 0x0000000800077824 */ /* 0x000fe200078e00ff */
[----:B------:R-:W-:-:S02]  /*0250*/  LOP3.LUT R2, R2, 0xfffffffe, RZ, 0xc0, !PT ;  /* 0xfffffffe02027812 */ /* 0x000fc400078ec0ff */
[----:B------:R-:W-:Y:S02]  /*0260*/  LEA.HI R4, R4, R8, RZ, 0x3 ;  /* 0x0000000804047211 */ /* 0x000fe400078f18ff */
[----:B------:R-:W-:Y:S01]  /*0270*/  LOP3.LUT R3, R3, 0x1c0, RZ, 0xc0, !PT ;  /* 0x000001c003037812 */ /* 0x000fe200078ec0ff */
[----:B------:R-:W-:Y:S01]  /*0280*/  IMAD.IADD R10, R6, 0x1, -R2 ;  /* 0x00000001060a7824 */ /* 0x000fe200078e0a02 */
[----:B------:R-:W-:Y:S02]  /*0290*/  LOP3.LUT R2, R5, 0x1c0, RZ, 0xc0, !PT ;  /* 0x000001c005027812 */ /* 0x000fe400078ec0ff */
[----:B------:R-:W-:Y:S02]  /*02a0*/  LOP3.LUT R5, R4, 0xfffffff8, RZ, 0xc0, !PT ;  /* 0xfffffff804057812 */ /* 0x000fe400078ec0ff */
[----:B------:R-:W-:Y:S02]  /*02b0*/  LOP3.LUT R6, R3, 0x38, R7, 0xf8, !PT ;  /* 0x0000003803067812 */ /* 0x000fe400078ef807 */
[----:B------:R-:W-:Y:S01]  /*02c0*/  SHF.R.U32.HI R4, RZ, 0x3, R3 ;  /* 0x00000003ff047819 */ /* 0x000fe20000011603 */
[----:B------:R-:W-:Y:S01]  /*02d0*/  IMAD.IADD R8, R8, 0x1, -R5 ;  /* 0x0000000108087824 */ /* 0x000fe200078e0a05 */
[----:B------:R-:W-:-:S02]  /*02e0*/  LOP3.LUT R3, R2, 0x8, R16, 0xf8, !PT ;  /* 0x0000000802037812 */ /* 0x000fc400078ef810 */
[----:B------:R-:W-:Y:S02]  /*02f0*/  SHF.R.U32.HI R2, RZ, 0x3, R2 ;  /* 0x00000003ff027819 */ /* 0x000fe40000011602 */
[----:B------:R-:W-:Y:S02]  /*0300*/  LEA.HI R7, R13, R15, RZ, 0x7 ;  /* 0x0000000f0d077211 */ /* 0x000fe400078f38ff */
[----:B------:R-:W-:Y:S01]  /*0310*/  LOP3.LUT R2, R3, R2, RZ, 0x3c, !PT ;  /* 0x0000000203027212 */ /* 0x000fe200078e3cff */
[----:B------:R-:W-:Y:S01]  /*0320*/  IMAD.SHL.U32 R3, R10, 0x100, RZ ;  /* 0x000001000a037824 */ /* 0x000fe200078e00ff */
[----:B------:R-:W-:Y:S01]  /*0330*/  LOP3.LUT R9, R6, R4, RZ, 0x3c, !PT ;  /* 0x0000000406097212 */ /* 0x000fe200078e3cff */
[C---:B------:R-:W-:Y:S01]  /*0340*/  IMAD.SHL.U32 R4, R0.reuse, 0x20, RZ ;  /* 0x0000002000047824 */ /* 0x040fe200078e00ff */
[----:B------:R-:W-:Y:S02]  /*0350*/  SHF.R.S32.HI R6, RZ, 0x7, R7 ;  /* 0x00000007ff067819 */ /* 0x000fe40000011407 */
[----:B------:R-:W-:-:S02]  /*0360*/  LOP3.LUT P0, RZ, R0, 0x4, RZ, 0xc0, !PT ;  /* 0x0000000400ff7812 */ /* 0x000fc4000780c0ff */
[----:B------:R-:W-:Y:S01]  /*0370*/  LOP3.LUT P5, RZ, R0, 0x2, RZ, 0xc0, !PT ;  /* 0x0000000200ff7812 */ /* 0x000fe200078ac0ff */
[----:B------:R-:W-:Y:S01]  /*0380*/  IMAD R0, R6, 0x2, R10 ;  /* 0x0000000206007824 */ /* 0x000fe200078e020a */
[----:B------:R-:W-:Y:S02]  /*0390*/  LOP3.LUT R3, R3, 0x100, RZ, 0xc0, !PT ;  /* 0x0000010003037812 */ /* 0x000fe400078ec0ff */
[----:B------:R-:W-:Y:S01]  /*03a0*/  LEA.HI R7, R13, R15, RZ, 0x5 ;  /* 0x0000000f0d077211 */ /* 0x000fe200078f28ff */
[----:B------:R-:W-:Y:S01]  /*03b0*/  IMAD.U32 R234, R0, 0x200, R2 ;  /* 0x0000020000ea7824 */ /* 0x000fe200078e0002 */
[----:B------:R-:W-:Y:S02]  /*03c0*/  LOP3.LUT R12, R3, 0xe0, R4, 0xf8, !PT ;  /* 0x000000e0030c7812 */ /* 0x000fe400078ef804 */
[----:B------:R-:W-:Y:S02]  /*03d0*/  LOP3.LUT R4, R7, 0xffffffe0, RZ, 0xc0, !PT ;  /* 0xffffffe007047812 */ /* 0x000fe400078ec0ff */
[----:B------:R-:W-:-:S02]  /*03e0*/  LOP3.LUT R0, R11, 0xfffffff0, RZ, 0xc0, !PT ;  /* 0xfffffff00b007812 */ /* 0x000fc400078ec0ff */
[----:B------:R-:W-:Y:S01]  /*03f0*/  LEA.HI R3, R13, R15, RZ, 0x6 ;  /* 0x0000000f0d037211 */ /* 0x000fe200078f30ff */
[C---:B------:R-:W-:Y:S01]  /*0400*/  IMAD.IADD R17, R15.reuse, 0x1, -R4 ;  /* 0x000000010f117824 */ /* 0x040fe200078e0a04 */
[----:B------:R-:W-:Y:S01]  /*0410*/  LOP3.LUT R2, R14, 0x7ffffffc, RZ, 0xc0, !PT ;  /* 0x7ffffffc0e027812 */ /* 0x000fe200078ec0ff */
[C---:B------:R-:W-:Y:S01]  /*0420*/  IMAD.IADD R0, R15.reuse, 0x1, -R0 ;  /* 0x000000010f007824 */ /* 0x040fe200078e0a00 */
[----:B------:R-:W-:Y:S01]  /*0430*/  SHF.R.S32.HI R3, RZ, 0x6, R3 ;  /* 0x00000006ff037819 */ /* 0x000fe20000011403 */
[C---:B------:R-:W-:Y:S01]  /*0440*/  IMAD.SHL.U32 R4, R8.reuse, 0x20, RZ ;  /* 0x0000002008047824 */ /* 0x040fe200078e00ff */
[----:B------:R-:W-:Y:S01]  /*0450*/  LOP3.LUT R5, R8, 0x1, RZ, 0xc0, !PT ;  /* 0x0000000108057812 */ /* 0x000fe200078ec0ff */
[----:B------:R-:W-:Y:S01]  /*0460*/  IMAD.IADD R14, R15, 0x1, -R2 ;  /* 0x000000010f0e7824 */ /* 0x000fe200078e0a02 */
[----:B------:R-:W-:Y:S01]  /*0470*/  STL [R1+0x28], R17 ;  /* 0x0000281101007387 */ /* 0x000fe20000100800 */
[----:B------:R-:W-:Y:S01]  /*0480*/  IMAD.SHL.U32 R2, R6, 0x10, RZ ;  /* 0x0000001006027824 */ /* 0x000fe200078e00ff */
[----:B------:R-:W-:Y:S01]  /*0490*/  LOP3.LUT R4, R4, 0xe0, RZ, 0xc0, !PT ;  /* 0x000000e004047812 */ /* 0x000fe200078ec0ff */
[----:B------:R-:W-:Y:S01]  /*04a0*/  IMAD.SHL.U32 R6, R10, 0x20, RZ ;  /* 0x000000200a067824 */ /* 0x000fe200078e00ff */
[----:B------:R-:W-:Y:S01]  /*04b0*/  ISETP.NE.U32.AND P1, PT, R5, 0x1, PT ;  /* 0x000000010500780c */ /* 0x000fe20003f25070 */
[----:B------:R-:W-:Y:S01]  /*04c0*/  IMAD.SHL.U32 R15, R15, 0x2, RZ ;  /* 0x000000020f0f7824 */ /* 0x000fe200078e00ff */
[----:B------:R-:W-:Y:S01]  /*04d0*/  SHF.R.S32.HI R18, RZ, 0x5, R7 ;  /* 0x00000005ff127819 */ /* 0x000fe20000011407 */
[C---:B------:R-:W-:Y:S01]  /*04e0*/  IMAD R237, R3.reuse, 0x200, R9 ;  /* 0x0000020003ed7824 */ /* 0x040fe200078e0209 */
[----:B------:R-:W-:Y:S01]  /*04f0*/  SHF.R.S32.HI R9, RZ, 0x1f, R0 ;  /* 0x0000001fff097819 */ /* 0x000fe20000011400 */
[----:B------:R-:W-:Y:S01]  /*0500*/  IMAD.SHL.U32 R5, R3, 0x8, RZ ;  /* 0x0000000803057824 */ /* 0x000fe200078e00ff */
[----:B------:R-:W-:-:S02]  /*0510*/  LOP3.LUT R3, R6, 0x20, RZ, 0xc0, !PT ;  /* 0x0000002006037812 */ /* 0x000fc400078ec0ff */
[----:B------:R-:W-:Y:S02]  /*0520*/  LOP3.LUT R11, R2, 0x6, R15, 0xf8, !PT ;  /* 0x00000006020b7812 */ /* 0x000fe400078ef80f */
[----:B------:R-:W-:Y:S01]  /*0530*/  LOP3.LUT R6, R4, 0x10, R2, 0xf8, !PT ;  /* 0x0000001004067812 */ /* 0x000fe200078ef802 */
[----:B------:R-:W-:Y:S01]  /*0540*/  IMAD.SHL.U32 R2, R10, 0x8, RZ ;  /* 0x000000080a027824 */ /* 0x000fe200078e00ff */
[----:B------:R-:W-:Y:S01]  /*0550*/  LEA.HI R9, R9, R0, RZ, 0x3 ;  /* 0x0000000009097211 */ /* 0x000fe200078f18ff */
[----:B------:R1:W-:Y:S01]  /*0560*/  STL [R1+0x2c], R11 ;  /* 0x00002c0b01007387 */ /* 0x0003e20000100800 */
[----:B------:R-:W-:Y:S01]  /*0570*/  LOP3.LUT R15, R3, 0x18, R5, 0xf8, !PT ;  /* 0x00000018030f7812 */ /* 0x000fe200078ef805 */
[----:B------:R-:W-:Y:S01]  /*0580*/  IMAD.SHL.U32 R5, R0, 0x20, RZ ;  /* 0x0000002000057824 */ /* 0x000fe200078e00ff */
[C---:B------:R-:W-:Y:S01]  /*0590*/  LOP3.LUT R3, R9.reuse, 0xfffffff8, RZ, 0xc0, !PT ;  /* 0xfffffff809037812 */ /* 0x040fe200078ec0ff */
[----:B------:R-:W-:Y:S01]  /*05a0*/  IMAD.SHL.U32 R226, R9, 0x40, RZ ;  /* 0x0000004009e27824 */ /* 0x000fe200078e00ff */
[----:B------:R-:W-:-:S02]  /*05b0*/  SHF.R.S32.HI R13, RZ, 0x1f, R7 ;  /* 0x0000001fff0d7819 */ /* 0x000fc40000011407 */
[C---:B------:R-:W-:Y:S01]  /*05c0*/  LOP3.LUT P6, RZ, R0.reuse, 0x4, RZ, 0xc0, !PT ;  /* 0x0000000400ff7812 */ /* 0x040fe200078cc0ff */
[----:B------:R-:W-:Y:S01]  /*05d0*/  IMAD.IADD R4, R0, 0x1, -R3 ;  /* 0x0000000100047824 */ /* 0x000fe200078e0a03 */
[C---:B------:R-:W-:Y:S01]  /*05e0*/  LOP3.LUT P2, RZ, R8.reuse, 0x2, RZ, 0xc0, !PT ;  /* 0x0000000208ff7812 */ /* 0x040fe2000784c0ff */
[----:B------:R-:W-:Y:S01]  /*05f0*/  IMAD.SHL.U32 R3, R8, 0x4, RZ ;  /* 0x0000000408037824 */ /* 0x000fe200078e00ff */
[----:B------:R-:W-:Y:S02]  /*0600*/  LOP3.LUT R226, R226, 0xfffffe00, RZ, 0xc0, !PT ;  /* 0xfffffe00e2e27812 */ /* 0x000fe400078ec0ff */
[C---:B------:R-:W-:Y:S02]  /*0610*/  LOP3.LUT P4, RZ, R4.reuse, 0x4, RZ, 0xc0, !PT ;  /* 0x0000000404ff7812 */ /* 0x040fe4000788c0ff */
[----:B------:R-:W-:Y:S02]  /*0620*/  LOP3.LUT P3, RZ, R4, 0x2, RZ, 0xc0, !PT ;  /* 0x0000000204ff7812 */ /* 0x000fe4000786c0ff */
[----:B------:R-:W-:-:S02]  /*0630*/  SEL R225, R224, 0xffffffe0, !P0 ;  /* 0xffffffe0e0e17807 */ /* 0x000fc40004000000 */
[C---:B------:R-:W-:Y:S02]  /*0640*/  SEL R231, R227.reuse, 0xffffffc0, !P0 ;  /* 0xffffffc0e3e77807 */ /* 0x040fe40004000000 */
[----:B------:R-:W-:Y:S02]  /*0650*/  SEL R227, R227, 0xffffffc0, !P4 ;  /* 0xffffffc0e3e37807 */ /* 0x000fe40006000000 */
[----:B------:R-:W-:Y:S02]  /*0660*/  LEA R237, R237, UR4, 0x1 ;  /* 0x00000004eded7c11 */ /* 0x000fe4000f8e08ff */
[----:B-1----:R-:W-:Y:S01]  /*0670*/  LOP3.LUT R11, R2, 0x8, RZ, 0xc0, !PT ;  /* 0x00000008020b7812 */ /* 0x002fe200078ec0ff */
[----:B------:R-:W-:-:S03]  /*0680*/  IMAD.SHL.U32 R2, R0, 0x4, RZ ;  /* 0x0000000400027824 */ /* 0x000fc600078e00ff */
[----:B------:R-:W-:Y:S02]  /*0690*/  LOP3.LUT R0, R11, 0x1e0, R5, 0xf8, !PT ;  /* 0x000001e00b007812 */ /* 0x000fe400078ef805 */
[-C--:B------:R-:W-:Y:S02]  /*06a0*/  LEA.HI R5, R13, R18.reuse, RZ, 0x2 ;  /* 0x000000120d057211 */ /* 0x080fe400078f10ff */
[----:B------:R-:W-:Y:S01]  /*06b0*/  LOP3.LUT R8, R0, 0x38, R2, 0x78, !PT ;  /* 0x0000003800087812 */ /* 0x000fe200078e7802 */
[----:B------:R-:W-:Y:S01]  /*06c0*/  IMAD.SHL.U32 R2, R14, 0x2, RZ ;  /* 0x000000020e027824 */ /* 0x000fe200078e00ff */
[----:B------:R-:W-:Y:S02]  /*06d0*/  LEA.HI R0, R7, R18, RZ, 0x1 ;  /* 0x0000001207007211 */ /* 0x000fe400078f08ff */
[----:B------:R-:W-:Y:S02]  /*06e0*/  LOP3.LUT R7, R6, 0x18, R3, 0x78, !PT ;  /* 0x0000001806077812 */ /* 0x000fe400078e7803 */
[----:B------:R-:W-:-:S02]  /*06f0*/  LOP3.LUT R3, R5, 0xfffffffc, RZ, 0xc0, !PT ;  /* 0xfffffffc05037812 */ /* 0x000fc400078ec0ff */
[----:B------:R-:W-:-:S03]  /*0700*/  LOP3.LUT R0, R0, 0x3ffffe, RZ, 0xc0, !PT ;  /* 0x003ffffe00007812 */ /* 0x000fc600078ec0ff */
[C---:B------:R-:W-:Y:S01]  /*0710*/  IMAD.IADD R6, R18.reuse, 0x1, -R3 ;  /* 0x0000000112067824 */ /* 0x040fe200078e0a03 */
[----:B------:R-:W-:Y:S01]  /*0720*/  SHF.R.U32.HI R3, RZ, 0x3, R12 ;  /* 0x00000003ff037819 */ /* 0x000fe2000001160c */
[----:B------:R-:W-:Y:S01]  /*0730*/  IMAD.IADD R232, R18, 0x1, -R0 ;  /* 0x0000000112e87824 */ /* 0x000fe200078e0a00 */
[----:B------:R-:W-:Y:S01]  /*0740*/  LOP3.LUT R0, R12, 0x8, R16, 0xf8, !PT ;  /* 0x000000080c007812 */ /* 0x000fe200078ef810 */
[----:B------:R-:W-:Y:S02]  /*0750*/  IMAD R5, R6, 0x200, R2 ;  /* 0x0000020006057824 */ /* 0x000fe400078e0202 */
[----:B------:R-:W-:Y:S01]  /*0760*/  IMAD.SHL.U32 R2, R4, 0x40, RZ ;  /* 0x0000004004027824 */ /* 0x000fe200078e00ff */
[----:B------:R-:W-:Y:S01]  /*0770*/  LOP3.LUT R3, R0, 0x38, R3, 0x78, !PT ;  /* 0x0000003800037812 */ /* 0x000fe200078e7803 */
[----:B------:R-:W-:Y:S02]  /*0780*/  IMAD.SHL.U32 R0, R18, 0x8, RZ ;  /* 0x0000000812007824 */ /* 0x000fe400078e00ff */
[----:B------:R-:W-:Y:S01]  /*0790*/  IMAD.IADD R12, R5, 0x1, R7 ;  /* 0x00000001050c7824 */ /* 0x000fe200078e0207 */
[----:B------:R-:W-:Y:S01]  /*07a0*/  LOP3.LUT R2, R2, 0x1c0, RZ, 0xc0, !PT ;  /* 0x000001c002027812 */ /* 0x000fe200078ec0ff */
[----:B------:R-:W-:Y:S01]  /*07b0*/  IMAD R232, R232, 0x200, R8 ;  /* 0x00000200e8e87824 */ /* 0x000fe200078e0208 */
[----:B------:R-:W-:-:S02]  /*07c0*/  LOP3.LUT R0, R0, 0x38, RZ, 0xc0, !PT ;  /* 0x0000003800007812 */ /* 0x000fc400078ec0ff */
[----:B------:R-:W-:Y:S02]  /*07d0*/  SHF.R.U32.HI R4, RZ, 0x3, R2 ;  /* 0x00000003ff047819 */ /* 0x000fe40000011602 */
[----:B------:R-:W-:Y:S02]  /*07e0*/  SHF.R.S32.HI R7, RZ, 0x1f, R17 ;  /* 0x0000001fff077819 */ /* 0x000fe40000011411 */
[CC--:B------:R-:W-:Y:S02]  /*07f0*/  LOP3.LUT R8, R4.reuse, R2.reuse, R11, 0x1e, !PT ;  /* 0x0000000204087212 */ /* 0x0c0fe400078e1e0b */
[C---:B------:R-:W-:Y:S02]  /*0800*/  LOP3.LUT R0, R4.reuse, R2, R0, 0x1e, !PT ;  /* 0x0000000204007212 */ /* 0x040fe400078e1e00 */
[----:B------:R-:W-:Y:S01]  /*0810*/  LOP3.LUT R5, R4, R15, R2, 0x1e, !PT ;  /* 0x0000000f04057212 */ /* 0x000fe200078e1e02 */
[----:B------:R-:W-:Y:S01]  /*0820*/  IMAD R2, R10, 0x1000, R226 ;  /* 0x000010000a027824 */ /* 0x000fe200078e02e2 */
[----:B------:R-:W-:-:S02]  /*0830*/  LEA.HI R7, R7, R17, RZ, 0x2 ;  /* 0x0000001107077211 */ /* 0x000fc400078f10ff */
[----:B------:R-:W-:Y:S01]  /*0840*/  LEA R3, R3, UR4, 0x1 ;  /* 0x0000000403037c11 */ /* 0x000fe2000f8e08ff */
[----:B------:R-:W-:Y:S01]  /*0850*/  IMAD.IADD R233, R2, 0x1, R0 ;  /* 0x0000000102e97824 */ /* 0x000fe200078e0200 */
[----:B------:R-:W-:Y:S01]  /*0860*/  SHF.R.S32.HI R4, RZ, 0x2, R7 ;  /* 0x00000002ff047819 */ /* 0x000fe20000011407 */
[----:B------:R-:W-:Y:S01]  /*0870*/  IMAD.U32 R0, RZ, RZ, UR5 ;  /* 0x00000005ff007e24 */ /* 0x000fe2000f8e00ff */
[----:B------:R-:W-:Y:S01]  /*0880*/  USHF.R.S32.HI UR5, URZ, 0x1f, UR49 ;  /* 0x0000001f3f057899 */ /* 0x000fe20008011431 */
[----:B------:R-:W-:Y:S02]  /*0890*/  IMAD.U32 R0, RZ, RZ, UR6 ;  /* 0x00000006ff007e24 */ /* 0x000fe4000f8e00ff */
[C---:B------:R-:W-:Y:S02]  /*08a0*/  IMAD R4, R6.reuse, 0x10, R4 ;  /* 0x0000001006047824 */ /* 0x040fe400078e0204 */
[----:B------:R-:W-:Y:S01]  /*08b0*/  IMAD R2, R6, 0x400, R226 ;  /* 0x0000040006027824 */ /* 0x000fe200078e02e2 */
[----:B------:R-:W-:Y:S01]  /*08c0*/  LEA R6, R12, UR4, 0x1 ;  /* 0x000000040c067c11 */ /* 0x000fe2000f8e08ff */
[----:B------:R-:W-:Y:S01]  /*08d0*/  IMAD.U32 R0, RZ, RZ, UR5 ;  /* 0x00000005ff007e24 */ /* 0x000fe2000f8e00ff */
[----:B------:R-:W-:Y:S01]  /*08e0*/  UIADD3 UR5, UR4, 0x14000, URZ ;  /* 0x0001400004057890 */ /* 0x000fe2000fffe03f */
[----:B------:R1:W-:Y:S01]  /*08f0*/  STL [R1+0x24], R4 ;  /* 0x0000240401007387 */ /* 0x0003e20000100800 */
[----:B------:R-:W-:Y:S01]  /*0900*/  IMAD.U32 R0, RZ, RZ, UR6 ;  /* 0x00000006ff007e24 */ /* 0x000fe2000f8e00ff */
[----:B------:R-:W-:Y:S01]  /*0910*/  SEL R0, R224, 0xffffffe0, !P5 ;  /* 0xffffffe0e0007807 */ /* 0x000fe20006800000 */
[----:B------:R-:W-:Y:S01]  /*0920*/  IMAD.IADD R2, R2, 0x1, R8 ;  /* 0x0000000102027824 */ /* 0x000fe200078e0208 */
[----:B------:R-:W-:Y:S01]  /*0930*/  LOP3.LUT R226, R5, R226, RZ, 0xfc, !PT ;  /* 0x000000e205e27212 */ /* 0x000fe200078efcff */
[----:B------:R-:W-:Y:S01]  /*0940*/  IMAD.U32 R5, RZ, RZ, UR7 ;  /* 0x00000007ff057e24 */ /* 0x000fe2000f8e00ff */
[----:B------:R-:W-:Y:S01]  /*0950*/  LEA R230, R234, UR5, 0x1 ;  /* 0x00000005eae67c11 */ /* 0x000fe2000f8e08ff */
[C---:B------:R-:W-:Y:S01]  /*0960*/  VIADD R5, R6.reuse, 0x10 ;  /* 0x0000001006057836 */ /* 0x040fe20000000000 */
[----:B------:R-:W-:Y:S01]  /*0970*/  STL [R1+0x10], R6 ;  /* 0x0000100601007387 */ /* 0x000fe20000100800 */
[----:B------:R-:W-:Y:S01]  /*0980*/  @P2 VIADD R5, R6, 0xfffffff0 ;  /* 0xfffffff006052836 */ /* 0x000fe20000000000 */
[----:B------:R-:W-:Y:S01]  /*0990*/  LEA R232, R232, UR5, 0x1 ;  /* 0x00000005e8e87c11 */ /* 0x000fe2000f8e08ff */
[----:B------:R-:W-:Y:S01]  /*09a0*/  IMAD.IADD R229, R230, 0x1, R0 ;  /* 0x00000001e6e57824 */ /* 0x000fe200078e0200 */
[----:B------:R-:W-:Y:S01]  /*09b0*/  SEL R224, R224, 0xffffffe0, !P3 ;  /* 0xffffffe0e0e07807 */ /* 0x000fe20005800000 */
[----:B------:R-:W-:Y:S01]  /*09c0*/  UIADD3 UR6, UR4, 0x10000, URZ ;  /* 0x0001000004067890 */ /* 0x000fe2000fffe03f */
[----:B------:R-:W-:Y:S01]  /*09d0*/  LEA R2, R2, UR4, 0x1 ;  /* 0x0000000402027c11 */ /* 0x000fe2000f8e08ff */
[----:B------:R-:W-:-:S02]  /*09e0*/  VIADD R235, R232, 0x20 ;  /* 0x00000020e8eb7836 */ /* 0x000fc40000000000 */
[----:B------:R-:W-:Y:S02]  /*09f0*/  @P6 VIADD R235, R232, 0xffffffe0 ;  /* 0xffffffe0e8eb6836 */ /* 0x000fe40000000000 */
[----:B------:R-:W-:Y:S01]  /*0a00*/  IMAD.IADD R224, R2, 0x1, R224 ;  /* 0x0000000102e07824 */ /* 0x000fe200078e02e0 */
[----:B------:R-:W-:Y:S01]  /*0a10*/  LEA R226, R226, UR6, 0x1 ;  /* 0x00000006e2e27c11 */ /* 0x000fe2000f8e08ff */
[----:B------:R-:W-:Y:S01]  /*0a20*/  IMAD.IADD R230, R230, 0x1, R231 ;  /* 0x00000001e6e67824 */ /* 0x000fe200078e02e7 */
[----:B------:R-:W-:Y:S01]  /*0a30*/  ULDC.64 UR6, c[0x0][0x208] ;  /* 0x0000820000067ab9 */ /* 0x000fe20000000a00 */
[----:B------:R-:W-:Y:S02]  /*0a40*/  IMAD.IADD R228, R2, 0x1, R227 ;  /* 0x0000000102e47824 */ /* 0x000fe400078e02e3 */
[----:B-1----:R-:W-:Y:S02]  /*0a50*/  IMAD.MOV.U32 R4, RZ, RZ, 0x1c0 ;  /* 0x000001c0ff047424 */ /* 0x002fe400078e00ff */
[----:B------:R-:W-:-:S02]  /*0a60*/  IMAD.IADD R231, R229, 0x1, R231 ;  /* 0x00000001e5e77824 */ /* 0x000fc400078e02e7 */
[----:B------:R-:W-:Y:S01]  /*0a70*/  IMAD.IADD R225, R225, 0x1, R3 ;  /* 0x00000001e1e17824 */ /* 0x000fe200078e0203 */
[----:B------:R-:W-:Y:S01]  /*0a80*/  SEL R4, R4, 0x240, !P1 ;  /* 0x0000024004047807 */ /* 0x000fe20004800000 */
[----:B------:R-:W-:Y:S02]  /*0a90*/  VIADD R236, R235, 0x800 ;  /* 0x00000800ebec7836 */ /* 0x000fe40000000000 */
[----:B------:R-:W-:Y:S02]  /*0aa0*/  IMAD.IADD R227, R224, 0x1, R227 ;  /* 0x00000001e0e37824 */ /* 0x000fe400078e02e3 */
[----:B------:R-:W-:-:S05]  /*0ab0*/  IMAD.IADD R0, R6, 0x1, R4 ;  /* 0x0000000106007824 */ /* 0x000fca00078e0204 */
[----:B------:R1:W-:Y:S04]  /*0ac0*/  STL [R1+0x1c], R0 ;  /* 0x00001c0001007387 */ /* 0x0003e80000100800 */
[----:B------:R2:W-:Y:S01]  /*0ad0*/  STL [R1+0x14], R5 ;  /* 0x0000140501007387 */ /* 0x0005e20000100800 */
[----:B-1----:R-:W-:-:S05]  /*0ae0*/  IMAD.IADD R0, R4, 0x1, R5 ;  /* 0x0000000104007824 */ /* 0x002fca00078e0205 */
[----:B------:R2:W-:Y:S02]  /*0af0*/  STL [R1+0x18], R0 ;  /* 0x0000180001007387 */ /* 0x0005e40000100800 */
.L_x_150:
        /* <DEDUP_REMOVED lines=19> */
[----:B--2---:R-:W-:Y:S01]  /*0c30*/  IMAD.U32 R5, RZ, RZ, UR9 ;  /* 0x00000009ff057e24 */ /* 0x004fe2000f8e00ff */
        /* <DEDUP_REMOVED lines=47> */
.L_x_118:
        /* <DEDUP_REMOVED lines=49> */
[----:B------:R-:W-:Y:S01]  /*1240*/  USHF.L.U64.HI UR15, UR49, 0x7, UR55 ;  /* 0x00000007310f7899 */ /* 0x000fe20008010237 */
[----:B------:R-:W1:Y:S01]  /*1250*/  F2I.FTZ.U32.TRUNC.NTZ R5, R4 ;  /* 0x0000000400057305 */ /* 0x000e62000021f000 */
[----:B------:R-:W-:Y:S02]  /*1260*/  @UP1 UIADD3 UR37, UR13, UR20, URZ ;  /* 0x000000140d251290 */ /* 0x000fe4000fffe03f */
[----:B------:R-:W-:Y:S02]  /*1270*/  UIMAD UR12, UR9, UR10, URZ ;  /* 0x0000000a090c72a4 */ /* 0x000fe4000f8e023f */
[----:B------:R-:W-:Y:S01]  /*1280*/  UIADD3 UR5, UR11, UR5, URZ ;  /* 0x000000050b057290 */ /* 0x000fe2000fffe03f */
[----:B------:R-:W-:Y:S01]  /*1290*/  ULDC.U8 UR32, c[0x0][0x3d8] ;  /* 0x0000f60000207ab9 */ /* 0x000fe20000000000 */
[----:B------:R-:W-:Y:S02]  /*12a0*/  ULOP3.LUT UR13, UR18, 0xffffffc0, URZ, 0xc0, !UPT ;  /* 0xffffffc0120d7892 */ /* 0x000fe4000f8ec03f */
[----:B------:R-:W-:-:S02]  /*12b0*/  UISETP.NE.AND UP3, UPT, UR32, URZ, UPT ;  /* 0x0000003f2000728c */ /* 0x000fc4000bf65270 */
[----:B------:R-:W-:Y:S02]  /*12c0*/  USEL UR36, UR15, URZ, UP2 ;  /* 0x0000003f0f247287 */ /* 0x000fe40009000000 */
[----:B------:R-:W-:Y:S01]  /*12d0*/  UIMAD.WIDE.U32 UR16, UR8, UR10, URZ ;  /* 0x0000000a081072a5 */ /* 0x000fe2000f8e003f */
[--C-:B-1----:R-:W-:Y:S01]  /*12e0*/  IMAD.MOV R0, RZ, RZ, -R5.reuse ;  /* 0x000000ffff007224 */ /* 0x102fe200078e0a05 */
[----:B------:R-:W-:Y:S01]  /*12f0*/  UIMAD UR5, UR8, UR5, UR12 ;  /* 0x00000005080572a4 */ /* 0x000fe2000f8e020c */
[----:B------:R-:W-:Y:S01]  /*1300*/  IMAD.MOV.U32 R4, RZ, RZ, RZ ;  /* 0x000000ffff047224 */ /* 0x000fe200078e00ff */
[----:B------:R-:W-:Y:S01]  /*1310*/  UIADD3 UR15, UR13, -0x40, URZ ;  /* 0xffffffc00d0f7890 */ /* 0x000fe2000fffe03f */
[----:B------:R-:W-:Y:S01]  /*1320*/  IMAD R0, R0, R7, RZ ;  /* 0x0000000700007224 */ /* 0x000fe200078e02ff */
[----:B------:R-:W-:Y:S02]  /*1330*/  UIMAD.WIDE.U32 UR10, UR8, UR14, URZ ;  /* 0x0000000e080a72a5 */ /* 0x000fe4000f8e003f */
[----:B------:R-:W-:Y:S01]  /*1340*/  UIMAD UR12, UR9, UR14, URZ ;  /* 0x0000000e090c72a4 */ /* 0x000fe2000f8e023f */
[----:B------:R-:W-:Y:S01]  /*1350*/  IMAD.HI.U32 R0, R5, R0, R4 ;  /* 0x0000000005007227 */ /* 0x000fe200078e0004 */
[----:B------:R-:W-:Y:S01]  /*1360*/  MOV R4, R6 ;  /* 0x0000000600047202 */ /* 0x000fe20000000f00 */
[----:B------:R-:W-:-:S02]  /*1370*/  @UP0 UIADD3 UR21, UR22, UR30, URZ ;  /* 0x0000001e16150290 */ /* 0x000fc4000fffe03f */
[----:B------:R-:W-:Y:S02]  /*1380*/  UIADD3 UR25, UR17, UR5, URZ ;  /* 0x0000000511197290 */ /* 0x000fe4000fffe03f */
[----:B------:R-:W-:Y:S01]  /*1390*/  IMAD.HI.U32 R0, R0, R4, RZ ;  /* 0x0000000400007227 */ /* 0x000fe200078e00ff */
[----:B------:R-:W-:Y:S01]  /*13a0*/  UIADD3 UR5, UP2, UR15, UR29, URZ ;  /* 0x0000001d0f057290 */ /* 0x000fe2000ff5e03f */
[----:B------:R-:W-:Y:S02]  /*13b0*/  @UP0 ULDC.64 UR34, c[0x0][0x248] ;  /* 0x0000920000220ab9 */ /* 0x000fe40000000a00 */
[----:B------:R-:W-:Y:S01]  /*13c0*/  IMAD.MOV R5, RZ, RZ, -R0 ;  /* 0x000000ffff057224 */ /* 0x000fe200078e0a00 */
[----:B------:R-:W-:Y:S02]  /*13d0*/  USHF.R.S32.HI UR42, URZ, 0x1f, UR15 ;  /* 0x0000001f3f2a7899 */ /* 0x000fe4000801140f */
[----:B------:R-:W-:Y:S01]  /*13e0*/  @UP1 UIADD3 UR25, UR11, UR12, URZ ;  /* 0x0000000c0b191290 */ /* 0x000fe2000fffe03f */
[----:B------:R-:W-:Y:S01]  /*13f0*/  IMAD R4, R7, R5, R4 ;  /* 0x0000000507047224 */ /* 0x000fe200078e0204 */
[----:B------:R-:W-:Y:S01]  /*1400*/  ULDC UR59, c[0x0][0x2c4] ;  /* 0x0000b100003b7ab9 */ /* 0x000fe20000000800 */
[----:B------:R-:W-:-:S02]  /*1410*/  @UP0 UIMAD.WIDE.U32 UR12, UR21, UR34, URZ ;  /* 0x00000022150c02a5 */ /* 0x000fc4000f8e003f */
[----:B------:R-:W-:Y:S01]  /*1420*/  @UP0 UIMAD UR17, UR21, UR35, URZ ;  /* 0x00000023151102a4 */ /* 0x000fe2000f8e023f */
[----:B------:R-:W-:Y:S01]  /*1430*/  ISETP.GT.U32.AND P0, PT, R7, R4, PT ;  /* 0x000000040700720c */ /* 0x000fe20003f04070 */
[----:B------:R-:W-:Y:S02]  /*1440*/  USEL UR53, UR16, UR10, !UP1 ;  /* 0x0000000a10357287 */ /* 0x000fe4000c800000 */
        /* <DEDUP_REMOVED lines=8> */
[----:B------:R-:W-:Y:S01]  /*14d0*/  UISETP.NE.AND UP4, UPT, UR33, URZ, UPT ;  /* 0x0000003f2100728c */ /* 0x000fe2000bf85270 */
[----:B------:R-:W-:Y:S01]  /*14e0*/  PLOP3.LUT P0, PT, PT, PT, UP0, 0x40, 0x0 ;  /* 0x000000000000781c */ /* 0x000fe20003f0e808 */
[----:B------:R-:W-:Y:S01]  /*14f0*/  UIMAD UR9, UR8, UR10, UR9 ;  /* 0x0000000a080972a4 */ /* 0x000fe2000f8e0209 */
[----:B------:R-:W-:Y:S01]  /*1500*/  ISETP.GE.U32.AND P1, PT, R4, R7, PT ;  /* 0x000000070400720c */ /* 0x000fe20003f26070 */
[----:B------:R-:W-:Y:S01]  /*1510*/  @UP0 ULDC.64 UR32, c[0x0][0x250] ;  /* 0x0000940000200ab9 */ /* 0x000fe20000000a00 */
[----:B------:R-:W-:Y:S01]  /*1520*/  LOP3.LUT R4, R8, UR52, RZ, 0x3c, !PT ;  /* 0x0000003408047c12 */ /* 0x000fe2000f8e3cff */
[----:B------:R-:W-:Y:S02]  /*1530*/  @UP3 USEL UR8, UR5, UR14, !UP1 ;  /* 0x0000000e05083287 */ /* 0x000fe4000c800000 */
[----:B------:R-:W-:Y:S01]  /*1540*/  @UP0 UIMAD.WIDE.U32 UR10, UR24, UR32, URZ ;  /* 0x00000020180a02a5 */ /* 0x000fe2000f8e003f */
[----:B------:R-:W-:Y:S01]  /*1550*/  ISETP.GE.AND P3, PT, R4, RZ, PT ;  /* 0x000000ff0400720c */ /* 0x000fe20003f66270 */
[----:B------:R-:W-:Y:S01]  /*1560*/  @UP3 ULDC UR5, c[0x0][0x2e4] ;  /* 0x0000b90000053ab9 */ /* 0x000fe20000000800 */
[----:B------:R-:W-:-:S02]  /*1570*/  @UP0 UIMAD UR16, UR24, UR33, URZ ;  /* 0x00000021181002a4 */ /* 0x000fc4000f8e023f */
[----:B------:R-:W-:Y:S02]  /*1580*/  @UP3 UIMAD UR24, UR52, UR5, UR8 ;  /* 0x00000005341832a4 */ /* 0x000fe4000f8e0208 */
[----:B------:R-:W-:Y:S01]  /*1590*/  UIMAD UR43, UR52, UR58, URZ ;  /* 0x0000003a342b72a4 */ /* 0x000fe2000f8e023f */
[----:B------:R-:W-:Y:S01]  /*15a0*/  @P1 VIADD R0, R0, 0x1 ;  /* 0x0000000100001836 */ /* 0x000fe20000000000 */
[----:B------:R-:W-:Y:S01]  /*15b0*/  @!UP3 UIMAD UR5, UR49, UR57, UR52 ;  /* 0x000000393105b2a4 */ /* 0x000fe2000f8e0234 */
[----:B------:R-:W-:Y:S01]  /*15c0*/  PLOP3.LUT P1, PT, PT, PT, UP3, 0x80, 0x0 ;  /* 0x000000000000781c */ /* 0x000fe20003f2f038 */
[----:B------:R-:W-:Y:S01]  /*15d0*/  @!UP1 UIADD3 UR39, UR45, UR38, URZ ;  /* 0x000000262d279290 */ /* 0x000fe2000fffe03f */
[----:B------:R-:W-:Y:S01]  /*15e0*/  IMAD.MOV.U32 R23, RZ, RZ, R0 ;  /* 0x000000ffff177224 */ /* 0x000fe200078e0000 */
[----:B------:R-:W-:Y:S02]  /*15f0*/  @UP0 UIADD3 UR40, UR11, UR16, URZ ;  /* 0x000000100b280290 */ /* 0x000fe4000fffe03f */
[----:B------:R-:W-:-:S02]  /*1600*/  USEL UR51, UR41, URZ, UP4 ;  /* 0x0000003f29337287 */ /* 0x000fc4000a000000 */
[----:B------:R-:W-:Y:S01]  /*1610*/  USHF.R.S32.HI UR29, URZ, 0x1f, UR43 ;  /* 0x0000001f3f1d7899 */ /* 0x000fe2000801142b */
[----:B------:R-:W-:Y:S01]  /*1620*/  @!P3 IADD3 R23, -R23, RZ, RZ ;  /* 0x000000ff1717b210 */ /* 0x000fe20007ffe1ff */
[----:B------:R-:W-:Y:S01]  /*1630*/  USEL UR28, UR28, URZ, UP4 ;  /* 0x0000003f1c1c7287 */ /* 0x000fe2000a000000 */
[----:B------:R-:W-:Y:S01]  /*1640*/  @!P4 LOP3.LUT R23, RZ, R8, RZ, 0x33, !PT ;  /* 0x00000008ff17c212 */ /* 0x000fe200078e33ff */
[----:B------:R-:W-:Y:S02]  /*1650*/  USHF.R.S32.HI UR50, URZ, 0x6, UR18 ;  /* 0x000000063f327899 */ /* 0x000fe40008011412 */
[----:B------:R-:W-:Y:S02]  /*1660*/  @!UP3 UIMAD UR24, UR5, UR59, URZ ;  /* 0x0000003b0518b2a4 */ /* 0x000fe4000f8e023f */
        /* <DEDUP_REMOVED lines=17> */
.L_x_120:
        /* <DEDUP_REMOVED lines=13> */
.L_x_121:
        /* <DEDUP_REMOVED lines=11> */
.L_x_122:
[----:B------:R-:W-:-:S04]  /*1900*/  UIMAD UR5, UR49, UR57, UR52 ;  /* 0x00000039310572a4 */ /* 0x000fc8000f8e0234 */
[----:B------:R-:W-:-:S12]  /*1910*/  UIMAD UR5, UR5, UR56, URZ ;  /* 0x00000038050572a4 */ /* 0x000fd8000f8e023f */
.L_x_123:
[----:B------:R-:W2:Y:S01]  /*1920*/  LDL R6, [R1+0x28] ;  /* 0x0000280001067983 */ /* 0x000ea20000100800 */
[----:B------:R-:W-:Y:S01]  /*1930*/  UIMAD UR9, UR58, UR57, URZ ;  /* 0x000000393a0972a4 */ /* 0x000fe2000f8e023f */
[----:B------:R-:W1:Y:S01]  /*1940*/  LDC.64 R8, c[0x0][0x420] ;  /* 0x00010800ff087b82 */ /* 0x000e620000000a00 */
[----:B------:R-:W-:Y:S01]  /*1950*/  UIADD3 UR11, UR15, UR5, URZ ;  /* 0x000000050f0b7290 */ /* 0x000fe2000fffe03f */
[----:B------:R-:W3:Y:S01]  /*1960*/  S2R R0, SR_TID.X ;  /* 0x0000000000007919 */ /* 0x000ee20000002100 */
[----:B------:R-:W-:Y:S01]  /*1970*/  USHF.L.U32 UR5, UR9, 0x6, URZ ;  /* 0x0000000609057899 */ /* 0x000fe2000800063f */
[----:B------:R-:W-:Y:S01]  /*1980*/  BSSY B1, `(.L_x_119) ;  /* 0x0000655000017945 */ /* 0x000fe20003800000 */
[----:B------:R-:W-:Y:S01]  /*1990*/  UIADD3 UR14, -UR19, UR31, UR23 ;  /* 0x0000001f130e7290 */ /* 0x000fe2000fffe117 */
[----:B------:R-:W4:Y:S01]  /*19a0*/  S2R R5, SR_TID.X ;  /* 0x0000000000057919 */ /* 0x000f220000002100 */
[----:B------:R-:W-:Y:S02]  /*19b0*/  UIADD3 UR10, UP2, UP1, UR20, UR5, UR43 ;  /* 0x00000005140a7290 */ /* 0x000fe4000f95e02b */
[----:B------:R-:W-:Y:S01]  /*19c0*/  USHF.R.S32.HI UR5, URZ, 0x1f, UR5 ;  /* 0x0000001f3f057899 */ /* 0x000fe20008011405 */
[----:B------:R-:W5:Y:S01]  /*19d0*/  S2R R37, SR_TID.X ;  /* 0x0000000000257919 */ /* 0x000f620000002100 */
[----:B------:R-:W-:Y:S01]  /*19e0*/  ULDC.64 UR12, c[0x0][0x400] ;  /* 0x00010000000c7ab9 */ /* 0x000fe20000000a00 */
[----:B------:R-:W-:Y:S01]  /*19f0*/  ULDC UR45, c[0x0][0x398] ;  /* 0x0000e600002d7ab9 */ /* 0x000fe20000000800 */
[----:B------:R-:W-:-:S02]  /*1a00*/  UIADD3.X UR5, UR16, UR5, UR29, UP2, UP1 ;  /* 0x0000000510057290 */ /* 0x000fc400097e241d */
[----:B------:R-:W-:Y:S01]  /*1a10*/  UIADD3 UR10, UP2, UP1, UR28, UR10, UR53 ;  /* 0x0000000a1c0a7290 */ /* 0x000fe2000f95e035 */
[----:B------:R-:W-:Y:S01]  /*1a20*/  ULDC UR44, c[0x0][0x2d0] ;  /* 0x0000b400002c7ab9 */ /* 0x000fe20000000800 */
[----:B------:R-:W-:Y:S02]  /*1a30*/  USHF.R.S32.HI UR59, URZ, 0x1f, UR52 ;  /* 0x0000001f3f3b7899 */ /* 0x000fe40008011434 */
[----:B------:R-:W-:Y:S02]  /*1a40*/  UIADD3.X UR5, UR51, UR5, UR25, UP2, UP1 ;  /* 0x0000000533057290 */ /* 0x000fe400097e2419 */
[----:B------:R-:W-:Y:S01]  /*1a50*/  UIADD3 UR43, UR15, UR24, URZ ;  /* 0x000000180f2b7290 */ /* 0x000fe2000fffe03f */
[----:B------:R-:W-:Y:S02]  /*1a60*/  ULDC.64 UR28, c[0x0][0x258] ;  /* 0x00009600001c7ab9 */ /* 0x000fe40000000a00 */
[----:B------:R-:W-:Y:S01]  /*1a70*/  ULDC.64 UR24, c[0x0][0x428] ;  /* 0x00010a0000187ab9 */ /* 0x000fe20000000a00 */
[----:B------:R-:W-:Y:S01]  /*1a80*/  ULDC.64 UR46, c[0x0][0x478] ;  /* 0x00011e00002e7ab9 */ /* 0x000fe20000000a00 */
[----:B------:R-:W-:Y:S01]  /*1a90*/  IMAD.U32 R29, RZ, RZ, UR24 ;  /* 0x00000018ff1d7e24 */ /* 0x000fe2000f8e00ff */
[----:B------:R-:W-:Y:S01]  /*1aa0*/  ULDC.64 UR56, c[0x0][0x2b0] ;  /* 0x0000ac0000387ab9 */ /* 0x000fe20000000a00 */
[----:B------:R-:W-:Y:S01]  /*1ab0*/  IMAD.U32 R34, RZ, RZ, UR28 ;  /* 0x0000001cff227e24 */ /* 0x000fe2000f8e00ff */
[----:B------:R-:W-:Y:S01]  /*1ac0*/  ULDC.64 UR20, c[0x0][0x210] ;  /* 0x0000840000147ab9 */ /* 0x000fe20000000a00 */
[----:B------:R-:W-:Y:S01]  /*1ad0*/  ULDC.64 UR16, c[0x0][0x3e0] ;  /* 0x0000f80000107ab9 */ /* 0x000fe20000000a00 */
[----:B------:R-:W-:Y:S01]  /*1ae0*/  UIADD3 UR8, UR50, -0x1, URZ ;  /* 0xffffffff32087890 */ /* 0x000fe2000fffe03f */
[----:B---3--:R-:W-:-:S04]  /*1af0*/  SHF.R.S32.HI R0, RZ, 0x1f, R0 ;  /* 0x0000001fff007819 */ /* 0x008fc80000011400 */
[----:B----4-:R-:W-:Y:S02]  /*1b00*/  LEA.HI R0, R0, R5, RZ, 0x5 ;  /* 0x0000000500007211 */ /* 0x010fe400078f28ff */
[----:B-----5:R-:W-:Y:S02]  /*1b10*/  SHF.R.S32.HI R10, RZ, 0x1f, R37 ;  /* 0x0000001fff0a7819 */ /* 0x020fe40000011425 */
[----:B------:R-:W-:Y:S02]  /*1b20*/  SHF.R.S32.HI R0, RZ, 0x5, R0 ;  /* 0x00000005ff007819 */ /* 0x000fe40000011400 */
[----:B------:R-:W-:-:S04]  /*1b30*/  LEA.HI R10, R10, R37, RZ, 0x3 ;  /* 0x000000250a0a7211 */ /* 0x000fc800078f18ff */
[----:B------:R-:W-:-:S05]  /*1b40*/  LOP3.LUT R4, R10, 0xfffffff8, RZ, 0xc0, !PT ;  /* 0xfffffff80a047812 */ /* 0x000fca00078ec0ff */
[----:B------:R-:W-:-:S04]  /*1b50*/  IMAD.IADD R37, R37, 0x1, -R4 ;  /* 0x0000000125257824 */ /* 0x000fc800078e0a04 */
[----:B------:R-:W-:-:S04]  /*1b60*/  IMAD.SHL.U32 R4, R37, 0x8, RZ ;  /* 0x0000000825047824 */ /* 0x000fc800078e00ff */
[C---:B------:R-:W-:Y:S01]  /*1b70*/  VIADD R17, R4.reuse, 0x40 ;  /* 0x0000004004117836 */ /* 0x040fe20000000000 */
[C---:B------:R-:W-:Y:S01]  /*1b80*/  ISETP.GE.AND P3, PT, R4.reuse, UR44, PT ;  /* 0x0000002c04007c0c */ /* 0x040fe2000bf66270 */
[C---:B------:R-:W-:Y:S02]  /*1b90*/  VIADD R15, R4.reuse, 0x80 ;  /* 0x00000080040f7836 */ /* 0x040fe40000000000 */
[----:B------:R-:W-:Y:S01]  /*1ba0*/  VIADD R16, R4, 0xc0 ;  /* 0x000000c004107836 */ /* 0x000fe20000000000 */
[----:B------:R-:W-:Y:S02]  /*1bb0*/  ISETP.GE.AND P5, PT, R17, UR44, PT ;  /* 0x0000002c11007c0c */ /* 0x000fe4000bfa6270 */
[----:B------:R-:W-:Y:S02]  /*1bc0*/  SEL R11, RZ, 0x1, P3 ;  /* 0x00000001ff0b7807 */ /* 0x000fe40001800000 */
[----:B------:R-:W-:Y:S02]  /*1bd0*/  ISETP.GE.AND P4, PT, R15, UR44, PT ;  /* 0x0000002c0f007c0c */ /* 0x000fe4000bf86270 */
[----:B------:R-:W-:-:S02]  /*1be0*/  ISETP.GE.AND P6, PT, R16, UR44, PT ;  /* 0x0000002c10007c0c */ /* 0x000fc4000bfc6270 */
[----:B------:R-:W-:Y:S01]  /*1bf0*/  SEL R14, RZ, 0x4, P4 ;  /* 0x00000004ff0e7807 */ /* 0x000fe20002000000 */
[----:B--2---:R-:W-:Y:S01]  /*1c00*/  IMAD R0, R0, UR9, R6 ;  /* 0x0000000900007c24 */ /* 0x004fe2000f8e0206 */
[----:B------:R-:W-:-:S04]  /*1c10*/  UIMAD UR9, UR59, UR28, URZ ;  /* 0x0000001c3b0972a4 */ /* 0x000fc8000f8e023f */
[----:B------:R-:W-:Y:S01]  /*1c20*/  IADD3 R5, P0, R0, UR10, RZ ;  /* 0x0000000a00057c10 */ /* 0x000fe2000ff1e0ff */
[----:B------:R-:W-:-:S03]  /*1c30*/  UIMAD.WIDE UR10, UR11, 0x4, UR46 ;  /* 0x000000040b0a78a5 */ /* 0x000fc6000f8e022e */
[----:B------:R-:W-:Y:S01]  /*1c40*/  LEA.HI.X.SX32 R0, R0, UR5, 0x1, P0 ;  /* 0x0000000500007c11 */ /* 0x000fe200080f0eff */
[----:B------:R-:W-:Y:S01]  /*1c50*/  UIADD3 UR5, UR14, -UR45, URZ ;  /* 0x8000002d0e057290 */ /* 0x000fe2000fffe03f */
[C---:B------:R-:W-:Y:S02]  /*1c60*/  LEA R238, P0, R5.reuse, UR12, 0x2 ;  /* 0x0000000c05ee7c11 */ /* 0x040fe4000f8010ff */
[----:B------:R-:W-:Y:S01]  /*1c70*/  UMOV UR12, UR10 ;  /* 0x0000000a000c7c82 */ /* 0x000fe20008000000 */
[----:B------:R-:W-:Y:S01]  /*1c80*/  USHF.R.S32.HI UR14, URZ, 0x1f, UR5 ;  /* 0x0000001f3f0e7899 */ /* 0x000fe20008011405 */
[----:B------:R-:W-:Y:S01]  /*1c90*/  LEA.HI.X R239, R5, UR13, R0, 0x2, P0 ;  /* 0x0000000d05ef7c11 */ /* 0x000fe200080f1400 */
[----:B-1----:R-:W-:Y:S01]  /*1ca0*/  IMAD R0, R8, UR42, RZ ;  /* 0x0000002a08007c24 */ /* 0x002fe2000f8e02ff */
[----:B------:R-:W-:Y:S01]  /*1cb0*/  SHF.R.S32.HI R5, RZ, 0x1f, R4 ;  /* 0x0000001fff057819 */ /* 0x000fe20000011404 */
[----:B------:R-:W-:Y:S01]  /*1cc0*/  ULEA.HI UR14, UR14, UR5, URZ, 0x6 ;  /* 0x000000050e0e7291 */ /* 0x000fe2000f8f303f */
[----:B------:R-:W-:Y:S01]  /*1cd0*/  IADD3 R6, P0, R4, UR18, RZ ;  /* 0x0000001204067c10 */ /* 0x000fe2000ff1e0ff */
[----:B------:R-:W-:Y:S01]  /*1ce0*/  IMAD R12, R9, UR15, R0 ;  /* 0x0000000f090c7c24 */ /* 0x000fe2000f8e0200 */
[----:B------:R-:W-:Y:S01]  /*1cf0*/  SHF.R.S32.HI R0, RZ, 0x3, R10 ;  /* 0x00000003ff007819 */ /* 0x000fe2000001140a */
[----:B------:R-:W-:Y:S01]  /*1d00*/  USHF.R.S32.HI UR14, URZ, 0x6, UR14 ;  /* 0x000000063f0e7899 */ /* 0x000fe2000801140e */
[----:B------:R-:W-:Y:S01]  /*1d10*/  SEL R10, RZ, 0xffffffff, P5 ;  /* 0xffffffffff0a7807 */ /* 0x000fe20002800000 */
[----:B------:R-:W-:Y:S01]  /*1d20*/  UIMAD UR13, UR59, UR24, URZ ;  /* 0x000000183b0d72a4 */ /* 0x000fe2000f8e023f */
[----:B------:R-:W-:Y:S01]  /*1d30*/  IADD3.X R7, R5, UR39, RZ, P0, !PT ;  /* 0x0000002705077c10 */ /* 0x000fe200087fe4ff */
[----:B------:R-:W-:Y:S01]  /*1d40*/  UISETP.LT.AND UP1, UPT, URZ, UR14, UPT ;  /* 0x0000000e3f00728c */ /* 0x000fe2000bf21270 */
[----:B------:R-:W-:Y:S01]  /*1d50*/  SHF.R.S32.HI R39, RZ, 0x1f, R0 ;  /* 0x0000001fff277819 */ /* 0x000fe20000011400 */
[----:B------:R-:W-:Y:S01]  /*1d60*/  IMAD.SHL.U32 R10, R10, 0x2, RZ ;  /* 0x000000020a0a7824 */ /* 0x000fe200078e00ff */
[----:B------:R-:W-:Y:S01]  /*1d70*/  IADD3 R22, P0, R0, UR15, RZ ;  /* 0x0000000f00167c10 */ /* 0x000fe2000ff1e0ff */
[----:B------:R-:W-:Y:S01]  /*1d80*/  IMAD.WIDE.U32 R6, R8, UR15, R6 ;  /* 0x0000000f08067c25 */ /* 0x000fe2000f8e0006 */
[----:B------:R-:W-:-:S02]  /*1d90*/  USEL UR14, URZ, UR14, !UP1 ;  /* 0x0000000e3f0e7287 */ /* 0x000fc4000c800000 */
[----:B------:R-:W-:Y:S01]  /*1da0*/  IADD3.X R27, R39, UR42, RZ, P0, !PT ;  /* 0x0000002a271b7c10 */ /* 0x000fe200087fe4ff */
[----:B------:R-:W-:Y:S01]  /*1db0*/  IMAD.IADD R7, R7, 0x1, R12 ;  /* 0x0000000107077824 */ /* 0x000fe200078e020c */
[----:B------:R-:W-:Y:S01]  /*1dc0*/  LOP3.LUT R18, R10, 0x2, R11, 0xe2, !PT ;  /* 0x000000020a127812 */ /* 0x000fe200078ee20b */
[----:B------:R-:W-:Y:S01]  /*1dd0*/  IMAD.WIDE.U32 R12, R22, UR26, R4 ;  /* 0x0000001a160c7c25 */ /* 0x000fe2000f8e0004 */
[----:B------:R-:W-:Y:S02]  /*1de0*/  UISETP.GT.AND UP1, UPT, UR50, UR14, UPT ;  /* 0x0000000e3200728c */ /* 0x000fe4000bf24270 */
[----:B------:R-:W-:Y:S01]  /*1df0*/  UIMAD UR13, UR52, UR25, UR13 ;  /* 0x00000019340d72a4 */ /* 0x000fe2000f8e020d */
[----:B------:R-:W-:Y:S01]  /*1e00*/  IMAD R10, R27, UR26, RZ ;  /* 0x0000001a1b0a7c24 */ /* 0x000fe2000f8e02ff */
[----:B------:R-:W-:Y:S01]  /*1e10*/  IADD3 R12, P0, R12, UR48, RZ ;  /* 0x000000300c0c7c10 */ /* 0x000fe2000ff1e0ff */
[----:B------:R-:W-:Y:S01]  /*1e20*/  IMAD.WIDE.U32 R6, R29, UR52, R6 ;  /* 0x000000341d067c25 */ /* 0x000fe2000f8e0006 */
[----:B------:R-:W-:Y:S01]  /*1e30*/  PLOP3.LUT P2, PT, PT, PT, UP1, 0x80, 0x0 ;  /* 0x000000000000781c */ /* 0x000fe20003f4f018 */
[----:B------:R-:W-:-:S02]  /*1e40*/  UIMAD UR15, UR52, UR29, UR9 ;  /* 0x0000001d340f72a4 */ /* 0x000fc4000f8e0209 */
[----:B------:R-:W-:Y:S01]  /*1e50*/  IMAD R35, R22, UR27, R10 ;  /* 0x0000001b16237c24 */ /* 0x000fe2000f8e020a */
[----:B------:R-:W-:Y:S01]  /*1e60*/  SEL R10, RZ, 0x8, P6 ;  /* 0x00000008ff0a7807 */ /* 0x000fe20003000000 */
[----:B------:R-:W-:Y:S01]  /*1e70*/  VIADD R11, R7, UR13 ;  /* 0x0000000d070b7c36 */ /* 0x000fe20008000000 */
[----:B------:R-:W-:Y:S02]  /*1e80*/  UIMAD.WIDE UR24, UR43, 0x4, UR56 ;  /* 0x000000042b1878a5 */ /* 0x000fe4000f8e0238 */
[----:B------:R-:W-:Y:S01]  /*1e90*/  LOP3.LUT R26, R10, R18, R14, 0xfe, !PT ;  /* 0x000000120a1a7212 */ /* 0x000fe200078efe0e */
[----:B------:R-:W-:Y:S01]  /*1ea0*/  IMAD.MOV.U32 R10, RZ, RZ, R6 ;  /* 0x000000ffff0a7224 */ /* 0x000fe200078e0006 */
[----:B------:R-:W-:Y:S01]  /*1eb0*/  IADD3.X R13, R13, UR37, R35, P0, !PT ;  /* 0x000000250d0d7c10 */ /* 0x000fe200087fe423 */
[-C--:B------:R-:W-:Y:S02]  /*1ec0*/  IMAD R6, R39, R8.reuse, RZ ;  /* 0x0000000827067224 */ /* 0x080fe400078e02ff */
[----:B------:R-:W-:Y:S01]  /*1ed0*/  IMAD.WIDE.U32 R10, R0, R8, R10 ;  /* 0x00000008000a7225 */ /* 0x000fe200078e000a */
[----:B------:R-:W-:Y:S01]  /*1ee0*/  UMOV UR10, UR24 ;  /* 0x00000018000a7c82 */ /* 0x000fe20008000000 */
[----:B------:R-:W-:-:S02]  /*1ef0*/  UMOV UR9, UR25 ;  /* 0x0000001900097c82 */ /* 0x000fc40008000000 */
        /* <DEDUP_REMOVED lines=29> */
.L_x_125:
        /* <DEDUP_REMOVED lines=20> */
.L_x_126:
        /* <DEDUP_REMOVED lines=30> */
.L_x_128:
[----:B------:R-:W-:Y:S05]  /*23f0*/  BSYNC B0 ;  /* 0x0000000000007941 */ /* 0x000fea0003800000 */
.L_x_127:
        /* <DEDUP_REMOVED lines=29> */
.L_x_124:
        /* <DEDUP_REMOVED lines=71> */
.L_x_131:
[----:B------:R-:W-:Y:S05]  /*2a40*/  BSYNC B0 ;  /* 0x0000000000007941 */ /* 0x000fea0003800000 */
.L_x_130:
        /* <DEDUP_REMOVED lines=54> */
.L_x_133:
[----:B------:R-:W-:Y:S05]  /*2db0*/  BSYNC B0 ;  /* 0x0000000000007941 */ /* 0x000fea0003800000 */
.L_x_132:
        /* <DEDUP_REMOVED lines=44> */
.L_x_135:
[----:B------:R-:W-:Y:S05]  /*3080*/  BSYNC B0 ;  /* 0x0000000000007941 */ /* 0x000fea0003800000 */
.L_x_134:
        /* <DEDUP_REMOVED lines=39> */
.L_x_137:
[----:B------:R-:W-:Y:S05]  /*3300*/  BSYNC B0 ;  /* 0x0000000000007941 */ /* 0x000fea0003800000 */
.L_x_136:
        /* <DEDUP_REMOVED lines=42> */
.L_x_139:
[----:B------:R-:W-:Y:S05]  /*35b0*/  BSYNC B0 ;  /* 0x0000000000007941 */ /* 0x000fea0003800000 */
.L_x_138:
        /* <DEDUP_REMOVED lines=61> */
.L_x_141:
[----:B------:R-:W-:Y:S05]  /*3990*/  BSYNC B0 ;  /* 0x0000000000007941 */ /* 0x000fea0003800000 */
.L_x_140:
[----:B------:R-:W0:Y:S01]  /*39a0*/  LDGDEPBAR ;  /* 0x00000000000079af */ /* 0x000e220000000000 */
[----:B------:R-:W-:Y:S02]  /*39b0*/  ULDC.64 UR20, c[0x0][0x3c8] ;  /* 0x0000f20000147ab9 */ /* 0x000fe40000000a00 */
[----:B------:R-:W-:Y:S01]  /*39c0*/  UISETP.NE.U32.AND UP1, UPT, UR20, URZ, UPT ;  /* 0x0000003f1400728c */ /* 0x000fe2000bf25070 */
[----:B-12---:R-:W2:Y:S01]  /*39d0*/  LDL R8, [R1+0x2c] ;  /* 0x00002c0001087983 */ /* 0x006ea20000100800 */
[----:B------:R-:W-:Y:S02]  /*39e0*/  USHF.R.S32.HI UR13, URZ, 0x1f, UR52 ;  /* 0x0000001f3f0d7899 */ /* 0x000fe40008011434 */
[----:B------:R-:W-:-:S06]  /*39f0*/  UISETP.NE.AND.EX UP1, UPT, UR21, URZ, UPT, UP1 ;  /* 0x0000003f1500728c */ /* 0x000fcc000bf25310 */
[----:B------:R-:W-:-:S05]  /*3a00*/  PLOP3.LUT P0, PT, PT, PT, UP1, 0x80, 0x0 ;  /* 0x000000000000781c */ /* 0x000fca0003f0f018 */
[----:B------:R-:W-:Y:S01]  /*3a10*/  @UP1 ULDC.64 UR24, c[0x0][0x3d0] ;  /* 0x0000f40000181ab9 */ /* 0x000fe20000000a00 */
[----:B------:R-:W-:Y:S01]  /*3a20*/  @UP1 UMOV UR16, UR52 ;  /* 0x0000003400101c82 */ /* 0x000fe20008000000 */
[----:B------:R-:W-:Y:S01]  /*3a30*/  @UP1 UIMAD UR5, UR55, UR24, URZ ;  /* 0x00000018370512a4 */ /* 0x000fe2000f8e023f */
[----:B------:R-:W-:Y:S01]  /*3a40*/  @UP1 UMOV UR17, UR13 ;  /* 0x0000000d00111c82 */ /* 0x000fe20008000000 */
[----:B------:R-:W-:-:S04]  /*3a50*/  DEPBAR.LE SB0, 0x1 ;  /* 0x000080400000791a */ /* 0x000fc80000000000 */
[----:B------:R-:W-:Y:S01]  /*3a60*/  BAR.SYNC.DEFER_BLOCKING 0x0 ;  /* 0x0000000000007b1d */ /* 0x000fe20000010000 */
[----:B------:R-:W-:Y:S02]  /*3a70*/  @UP1 UIMAD.WIDE.U32 UR16, UR49, UR24, UR16 ;  /* 0x00000018311012a5 */ /* 0x000fe4000f8e0010 */
[----:B------:R-:W-:Y:S02]  /*3a80*/  @UP1 UIMAD UR5, UR49, UR25, UR5 ;  /* 0x00000019310512a4 */ /* 0x000fe4000f8e0205 */
[----:B------:R-:W-:Y:S02]  /*3a90*/  @UP1 ULEA UR20, UP0, UR16, UR20, 0x2 ;  /* 0x0000001410141291 */ /* 0x000fe4000f80103f */
[----:B------:R-:W-:-:S04]  /*3aa0*/  @UP1 UIADD3 UR5, UR17, UR5, URZ ;  /* 0x0000000511051290 */ /* 0x000fc8000fffe03f */
[----:B------:R-:W-:Y:S01]  /*3ab0*/  @UP1 ULEA.HI.X UR21, UR16, UR21, UR5, 0x2, UP0 ;  /* 0x0000001510151291 */ /* 0x000fe200080f1405 */
[----:B------:R-:W-:Y:S01]  /*3ac0*/  IMAD.U32 R4, RZ, RZ, UR20 ;  /* 0x00000014ff047e24 */ /* 0x000fe2000f8e00ff */
[----:B------:R-:W-:Y:S01]  /*3ad0*/  UIADD3 UR13, UR4, 0x14000, URZ ;  /* 0x00014000040d7890 */ /* 0x000fe2000fffe03f */
[----:B------:R-:W-:Y:S01]  /*3ae0*/  @UP1 ULDC UR5, c[0x0][0x2e8] ;  /* 0x0000ba0000051ab9 */ /* 0x000fe20000000800 */
[----:B------:R-:W-:Y:S01]  /*3af0*/  IMAD.MOV.U32 R192, RZ, RZ, 0x40 ;  /* 0x00000040ffc07424 */ /* 0x000fe200078e00ff */
[C---:B------:R-:W-:Y:S01]  /*3b00*/  LOP3.LUT P2, RZ, R37.reuse, 0x4, RZ, 0xc0, !PT ;  /* 0x0000000425ff7812 */ /* 0x040fe2000784c0ff */
[----:B------:R-:W-:Y:S01]  /*3b10*/  IMAD.U32 R5, RZ, RZ, UR21 ;  /* 0x00000015ff057e24 */ /* 0x000fe2000f8e00ff */
[----:B------:R-:W-:Y:S02]  /*3b20*/  LOP3.LUT P1, RZ, R37, 0x2, RZ, 0xc0, !PT ;  /* 0x0000000225ff7812 */ /* 0x000fe4000782c0ff */
[----:B------:R-:W-:Y:S01]  /*3b30*/  LEA R180, R234, UR4, 0x1 ;  /* 0x00000004eab47c11 */ /* 0x000fe2000f8e08ff */
[----:B------:R-:W1:Y:S04]  /*3b40*/  LDSM.16.M88.4 R136, [R229] ;  /* 0x00000000e588783b */ /* 0x000e680000000200 */
[----:B------:R-:W1:Y:S04]  /*3b50*/  LDSM.16.M88.4 R140, [R230] ;  /* 0x00000000e68c783b */ /* 0x000e680000000200 */
[----:B------:R-:W1:Y:S04]  /*3b60*/  LDSM.16.M88.4 R144, [R231] ;  /* 0x00000000e790783b */ /* 0x000e680000000200 */
[----:B------:R-:W1:Y:S04]  /*3b70*/  LDSM.16.M88.4 R152, [R229+0x1000] ;  /* 0x00100000e598783b */ /* 0x000e680000000200 */
[----:B------:R-:W1:Y:S04]  /*3b80*/  LDSM.16.M88.4 R156, [R230+0x1000] ;  /* 0x00100000e69c783b */ /* 0x000e680000000200 */
[----:B------:R-:W1:Y:S04]  /*3b90*/  LDSM.16.M88.4 R168, [R229+0x2000] ;  /* 0x00200000e5a8783b */ /* 0x000e680000000200 */
[----:B------:R-:W1:Y:S04]  /*3ba0*/  LDSM.16.M88.4 R172, [R230+0x2000] ;  /* 0x00200000e6ac783b */ /* 0x000e680000000200 */
[----:B------:R-:W1:Y:S04]  /*3bb0*/  LDSM.16.M88.4 R184, [R229+0x3000] ;  /* 0x00300000e5b8783b */ /* 0x000e680000000200 */
[----:B------:R-:W1:Y:S01]  /*3bc0*/  LDSM.16.M88.4 R188, [R230+0x3000] ;  /* 0x00300000e6bc783b */ /* 0x000e620000000200 */
[----:B------:R-:W-:Y:S01]  /*3bd0*/  UIADD3 UR18, UR31, 0x20, UR23 ;  /* 0x000000201f127890 */ /* 0x000fe2000fffe017 */
[----:B------:R-:W-:-:S02]  /*3be0*/  CS2R R126, SRZ ;  /* 0x00000000007e7805 */ /* 0x000fc4000001ff00 */
[----:B------:R-:W-:Y:S01]  /*3bf0*/  CS2R R124, SRZ ;  /* 0x00000000007c7805 */ /* 0x000fe2000001ff00 */
[----:B------:R4:W2:Y:S01]  /*3c00*/  @P0 LDG.E R4, desc[UR6][R4.64] ;  /* 0x0000000604040981 */ /* 0x0008a2000c1e1900 */
[----:B------:R-:W1:Y:S01]  /*3c10*/  @P0 MUFU.RCP R0, UR5 ;  /* 0x0000000500000d08 */ /* 0x000e620008001000 */
[----:B---3--:R-:W-:Y:S02]  /*3c20*/  LEA R6, R234, UR13, 0x1 ;  /* 0x0000000dea067c11 */ /* 0x008fe4000f8e08ff */
[----:B------:R-:W-:Y:S02]  /*3c30*/  CS2R R130, SRZ ;  /* 0x0000000000827805 */ /* 0x000fe4000001ff00 */
[----:B------:R-:W-:Y:S01]  /*3c40*/  SEL R192, R192, 0xffffffc0, !P2 ;  /* 0xffffffc0c0c07807 */ /* 0x000fe20005000000 */
[----:B------:R-:W3:Y:S01]  /*3c50*/  LDSM.16.M88.4 R132, [R180+0x14000] ;  /* 0x01400000b484783b */ /* 0x000ee20000000200 */
[----:B------:R-:W-:Y:S02]  /*3c60*/  CS2R R128, SRZ ;  /* 0x0000000000807805 */ /* 0x000fe4000001ff00 */
[----:B------:R-:W-:-:S02]  /*3c70*/  CS2R R122, SRZ ;  /* 0x00000000007a7805 */ /* 0x000fc4000001ff00 */
[----:B------:R-:W-:Y:S01]  /*3c80*/  CS2R R120, SRZ ;  /* 0x0000000000787805 */ /* 0x000fe2000001ff00 */
[----:B------:R-:W1:Y:S01]  /*3c90*/  LDSM.16.M88.4 R148, [R180+0x15000] ;  /* 0x01500000b494783b */ /* 0x000e620000000200 */
[----:B------:R-:W-:Y:S02]  /*3ca0*/  CS2R R118, SRZ ;  /* 0x0000000000767805 */ /* 0x000fe4000001ff00 */
[----:B------:R-:W-:Y:S02]  /*3cb0*/  CS2R R116, SRZ ;  /* 0x0000000000747805 */ /* 0x000fe4000001ff00 */
[----:B------:R-:W-:Y:S01]  /*3cc0*/  CS2R R110, SRZ ;  /* 0x00000000006e7805 */ /* 0x000fe2000001ff00 */
[----:B------:R-:W1:Y:S01]  /*3cd0*/  LDSM.16.M88.4 R164, [R180+0x16000] ;  /* 0x01600000b4a4783b */ /* 0x000e620000000200 */
[----:B------:R-:W-:Y:S02]  /*3ce0*/  CS2R R108, SRZ ;  /* 0x00000000006c7805 */ /* 0x000fe4000001ff00 */
[----:B------:R-:W-:-:S02]  /*3cf0*/  CS2R R114, SRZ ;  /* 0x0000000000727805 */ /* 0x000fc4000001ff00 */
[----:B------:R-:W-:Y:S01]  /*3d00*/  CS2R R112, SRZ ;  /* 0x0000000000707805 */ /* 0x000fe2000001ff00 */
[----:B------:R-:W1:Y:S01]  /*3d10*/  LDSM.16.M88.4 R180, [R180+0x17000] ;  /* 0x01700000b4b4783b */ /* 0x000e620000000200 */
[----:B------:R-:W-:Y:S02]  /*3d20*/  CS2R R106, SRZ ;  /* 0x00000000006a7805 */ /* 0x000fe4000001ff00 */
[----:B------:R-:W-:Y:S02]  /*3d30*/  CS2R R104, SRZ ;  /* 0x0000000000687805 */ /* 0x000fe4000001ff00 */
[----:B------:R-:W-:Y:S02]  /*3d40*/  CS2R R102, SRZ ;  /* 0x0000000000667805 */ /* 0x000fe4000001ff00 */
[----:B------:R-:W-:Y:S02]  /*3d50*/  CS2R R100, SRZ ;  /* 0x0000000000647805 */ /* 0x000fe4000001ff00 */
[----:B------:R-:W-:-:S02]  /*3d60*/  CS2R R38, SRZ ;  /* 0x0000000000267805 */ /* 0x000fc4000001ff00 */
[----:B------:R-:W-:Y:S02]  /*3d70*/  CS2R R36, SRZ ;  /* 0x0000000000247805 */ /* 0x000fe4000001ff00 */
[----:B------:R-:W-:Y:S01]  /*3d80*/  CS2R R42, SRZ ;  /* 0x00000000002a7805 */ /* 0x000fe2000001ff00 */
[----:B----4-:R-:W-:Y:S01]  /*3d90*/  IMAD.MOV.U32 R5, RZ, RZ, 0x20 ;  /* 0x00000020ff057424 */ /* 0x010fe200078e00ff */
[----:B------:R-:W-:Y:S02]  /*3da0*/  CS2R R40, SRZ ;  /* 0x0000000000287805 */ /* 0x000fe4000001ff00 */
[----:B------:R-:W-:Y:S02]  /*3db0*/  CS2R R34, SRZ ;  /* 0x0000000000227805 */ /* 0x000fe4000001ff00 */
[----:B------:R-:W-:Y:S02]  /*3dc0*/  CS2R R32, SRZ ;  /* 0x0000000000207805 */ /* 0x000fe4000001ff00 */
[----:B------:R-:W-:-:S02]  /*3dd0*/  CS2R R30, SRZ ;  /* 0x00000000001e7805 */ /* 0x000fc4000001ff00 */
[----:B------:R-:W-:Y:S02]  /*3de0*/  SEL R5, R5, 0xffffffe0, !P1 ;  /* 0xffffffe005057807 */ /* 0x000fe40004800000 */
[----:B------:R-:W-:Y:S02]  /*3df0*/  CS2R R28, SRZ ;  /* 0x00000000001c7805 */ /* 0x000fe4000001ff00 */
[----:B------:R-:W-:Y:S02]  /*3e00*/  CS2R R22, SRZ ;  /* 0x0000000000167805 */ /* 0x000fe4000001ff00 */
[----:B------:R-:W-:Y:S02]  /*3e10*/  CS2R R20, SRZ ;  /* 0x0000000000147805 */ /* 0x000fe4000001ff00 */
[----:B------:R-:W-:Y:S02]  /*3e20*/  IADD3 R192, R5, R6, R192 ;  /* 0x0000000605c07210 */ /* 0x000fe40007ffe0c0 */
[----:B------:R-:W-:-:S02]  /*3e30*/  CS2R R26, SRZ ;  /* 0x00000000001a7805 */ /* 0x000fc4000001ff00 */
[----:B------:R-:W-:Y:S02]  /*3e40*/  CS2R R24, SRZ ;  /* 0x0000000000187805 */ /* 0x000fe4000001ff00 */
[----:B------:R-:W-:Y:S02]  /*3e50*/  CS2R R18, SRZ ;  /* 0x0000000000127805 */ /* 0x000fe4000001ff00 */
[----:B------:R-:W-:Y:S01]  /*3e60*/  CS2R R16, SRZ ;  /* 0x0000000000107805 */ /* 0x000fe2000001ff00 */
[----:B------:R-:W4:Y:S01]  /*3e70*/  LDSM.16.M88.4 R160, [R192+0x1000] ;  /* 0x00100000c0a0783b */ /* 0x000f220000000200 */
[----:B------:R-:W-:Y:S02]  /*3e80*/  CS2R R14, SRZ ;  /* 0x00000000000e7805 */ /* 0x000fe4000001ff00 */
[----:B------:R-:W-:Y:S01]  /*3e90*/  CS2R R12, SRZ ;  /* 0x00000000000c7805 */ /* 0x000fe2000001ff00 */
[----:B------:R-:W-:Y:S01]  /*3ea0*/  UMOV UR5, URZ ;  /* 0x0000003f00057c82 */ /* 0x000fe20008000000 */
[----:B------:R-:W1:Y:S01]  /*3eb0*/  LDSM.16.M88.4 R176, [R192+0x2000] ;  /* 0x00200000c0b0783b */ /* 0x000e620000000200 */
[----:B------:R-:W-:-:S02]  /*3ec0*/  UIADD3 UR17, UR23, 0x20, URZ ;  /* 0x0000002017117890 */ /* 0x000fc4000fffe03f */
[----:B------:R-:W-:Y:S01]  /*3ed0*/  UIADD3 UR18, UR18, -UR19, URZ ;  /* 0x8000001312127290 */ /* 0x000fe2000fffe03f */
[----:B------:R-:W1:Y:S01]  /*3ee0*/  LDSM.16.M88.4 R192, [R192+0x3000] ;  /* 0x00300000c0c0783b */ /* 0x000e620000000200 */
[----:B------:R-:W-:Y:S01]  /*3ef0*/  ULDC UR20, c[0x0][0x2dc] ;  /* 0x0000b70000147ab9 */ /* 0x000fe20000000800 */
[----:B------:R-:W-:Y:S01]  /*3f00*/  ULDC UR16, c[0x0][0x2ec] ;  /* 0x0000bb0000107ab9 */ /* 0x000fe20000000800 */
[----:B--2---:R-:W-:-:S04]  /*3f10*/  VIADD R247, R8, UR23 ;  /* 0x0000001708f77c36 */ /* 0x004fc80008000000 */
[C---:B------:R-:W-:Y:S02]  /*3f20*/  VIADD R250, R247.reuse, 0x9 ;  /* 0x00000009f7fa7836 */ /* 0x040fe40000000000 */
[C---:B------:R-:W-:Y:S02]  /*3f30*/  VIADD R249, R247.reuse, 0x8 ;  /* 0x00000008f7f97836 */ /* 0x040fe40000000000 */
[----:B------:R-:W-:-:S03]  /*3f40*/  VIADD R248, R247, 0x1 ;  /* 0x00000001f7f87836 */ /* 0x000fc60000000000 */
[----:B------:R-:W-:Y:S02]  /*3f50*/  I2FP.F32.S32 R252, R249 ;  /* 0x000000f900fc7245 */ /* 0x000fe40000201400 */
[----:B------:R-:W-:Y:S01]  /*3f60*/  I2FP.F32.S32 R251, R248 ;  /* 0x000000f800fb7245 */ /* 0x000fe20000201400 */
[----:B-1----:R-:W-:Y:S01]  /*3f70*/  @P0 FMUL.FTZ R7, R4, R0 ;  /* 0x0000000004070220 */ /* 0x002fe20000410000 */
[----:B------:R-:W-:Y:S02]  /*3f80*/  VIADD R4, R45, 0x1 ;  /* 0x000000012d047836 */ /* 0x000fe40000000000 */
[----:B------:R-:W-:Y:S02]  /*3f90*/  IMAD.U32 R0, RZ, RZ, UR31 ;  /* 0x0000001fff007e24 */ /* 0x000fe4000f8e00ff */
[----:B------:R-:W-:-:S03]  /*3fa0*/  @P0 R2UR UR13, R7 ;  /* 0x00000000070d02ca */ /* 0x000fc600000e0000 */
[----:B------:R-:W-:Y:S02]  /*3fb0*/  IADD3 R0, R4, UR19, -R0 ;  /* 0x0000001304007c10 */ /* 0x000fe4000fffe800 */
[----:B------:R-:W-:-:S03]  /*3fc0*/  SHF.L.U64.HI R4, R45, 0x2, R44 ;  /* 0x000000022d047819 */ /* 0x000fc6000001022c */
[----:B------:R1:W-:Y:S05]  /*3fd0*/  STL [R1+0x20], R0 ;  /* 0x0000200001007387 */ /* 0x0003ea0000100800 */
[----:B------:R-:W-:Y:S01]  /*3fe0*/  @UP1 UMOV UR5, UR13 ;  /* 0x0000000d00051c82 */ /* 0x000fe20008000000 */
[----:B-1----:R-:W-:-:S05]  /*3ff0*/  IMAD.SHL.U32 R0, R45, 0x4, RZ ;  /* 0x000000042d007824 */ /* 0x002fca00078e00ff */
[----:B------:R1:W-:Y:S04]  /*4000*/  STL [R1+0xc], R0 ;  /* 0x00000c0001007387 */ /* 0x0003e80000100800 */
[----:B------:R-:W-:Y:S01]  /*4010*/  STL [R1+0x8], R4 ;  /* 0x0000080401007387 */ /* 0x000fe20000100800 */
[----:B-1----:R-:W-:-:S05]  /*4020*/  I2FP.F32.S32 R0, R247 ;  /* 0x000000f700007245 */ /* 0x002fca0000201400 */
[----:B------:R1:W-:Y:S02]  /*4030*/  STL [R1+0x4], R0 ;  /* 0x0000040001007387 */ /* 0x0003e40000100800 */
[----:B-1----:R-:W-:-:S05]  /*4040*/  I2FP.F32.S32 R0, R250 ;  /* 0x000000fa00007245 */ /* 0x002fca0000201400 */
[----:B---34-:R1:W-:Y:S02]  /*4050*/  STL [R1], R0 ;  /* 0x0000000001007387 */ /* 0x0183e40000100800 */
.L_x_144:
[----:B------:R-:W0:Y:S01]  /*4060*/  LDGDEPBAR ;  /* 0x00000000000079af */ /* 0x000e220000000000 */
[----:B-1----:R-:W-:Y:S01]  /*4070*/  LEA R0, R234, UR4, 0x1 ;  /* 0x00000004ea007c11 */ /* 0x002fe2000f8e08ff */
[----:B------:R-:W-:Y:S01]  /*4080*/  USHF.L.U32 UR13, UR8, 0x6, URZ ;  /* 0x00000006080d7899 */ /* 0x000fe2000800063f */
[----:B-----5:R-:W-:Y:S01]  /*4090*/  FSETP.NEU.FTZ.AND P0, PT, R245, -INF , PT ;  /* 0xff800000f500780b */ /* 0x020fe20003f1d000 */
[----:B------:R-:W2:Y:S01]  /*40a0*/  LDL R69, [R1+0x20] ;  /* 0x0000200001457983 */ /* 0x000ea20000100800 */
[----:B------:R-:W-:Y:S02]  /*40b0*/  UISETP.GT.AND UP2, UPT, UR8, UR14, UPT ;  /* 0x0000000e0800728c */ /* 0x000fe4000bf44270 */
[----:B------:R-:W-:Y:S01]  /*40c0*/  UISETP.GE.AND UP0, UPT, UR13, UR18, UPT ;  /* 0x000000120d00728c */ /* 0x000fe2000bf06270 */
[----:B------:R-:W3:Y:S03]  /*40d0*/  LDL R68, [R1+0x4] ;  /* 0x0000040001447983 */ /* 0x000ee60000100800 */
        /* <DEDUP_REMOVED lines=53> */
[----:B------:R-:W3:Y:S11]  /*4430*/  LDSM.16.M88.4 R60, [R231+-0x2000] ;  /* 0xffe00000e73c783b */ /* 0x000ef60000000200 */
        /* <DEDUP_REMOVED lines=10> */
[----:B--2---:R-:W-:Y:S02]  /*44e0*/  @!P1 VIADD R0, R69, UR13 ;  /* 0x0000000d45009c36 */ /* 0x004fe40008000000 */
[----:B------:R-:W-:Y:S10]  /*44f0*/  IMAD.MOV.U32 R69, RZ, RZ, 0x8 ;  /* 0x00000008ff457424 */ /* 0x000ff400078e00ff */
[C---:B---3--:R-:W-:Y:S06]  /*4500*/  HMMA.16816.F32.BF16 R4, R56.reuse, R60, R4 ;  /* 0x0000003c3804723c */ /* 0x048fec0000041804 */
        /* <DEDUP_REMOVED lines=9> */
[C---:B----4-:R-:W-:Y:S01]  /*45a0*/  HMMA.16816.F32.BF16 R4, R48.reuse, R52, R4 ;  /* 0x000000343004723c */ /* 0x050fe20000041804 */
[----:B------:R-:W3:Y:S05]  /*45b0*/  LDL R52, [R1+0xc] ;  /* 0x00000c0001347983 */ /* 0x000eea0000100800 */
[----:B------:R-:W-:Y:S01]  /*45c0*/  HMMA.16816.F32.BF16 R8, R48, R54, R8 ;  /* 0x000000363008723c */ /* 0x000fe20000041808 */
[----:B------:R-:W4:Y:S06]  /*45d0*/  LDL R50, [R1] ;  /* 0x0000000001327983 */ /* 0x000f2c0000100800 */
[----:B------:R-:W-:Y:S01]  /*45e0*/  @!P1 VIMNMX R49, R0, UR19, PT ;  /* 0x0000001300319c48 */ /* 0x000fe2000bfe0100 */
[----:B------:R-:W-:Y:S03]  /*45f0*/  FMUL.FTZ R48, R245, 1.4426950216293334961 ;  /* 0x3fb8aa3bf5307820 */ /* 0x000fe60000410000 */
[-C--:B------:R-:W-:Y:S02]  /*4600*/  @!P1 ISETP.GE.AND P2, PT, R247, R49.reuse, PT ;  /* 0x00000031f700920c */ /* 0x080fe40003f46270 */
[----:B------:R-:W-:Y:S02]  /*4610*/  FSEL R48, R48, RZ, P0 ;  /* 0x000000ff30307208 */ /* 0x000fe40000000000 */
[----:B------:R-:W-:Y:S03]  /*4620*/  @!P1 ISETP.GE.AND P0, PT, R248, R49, PT ;  /* 0x00000031f800920c */ /* 0x000fe60003f06270 */
[C---:B--2---:R-:W-:Y:S06]  /*4630*/  HMMA.16816.F32.BF16 R4, R56.reuse, R60, R4 ;  /* 0x0000003c3804723c */ /* 0x044fec0000041804 */
[----:B------:R-:W-:Y:S01]  /*4640*/  HMMA.16816.F32.BF16 R8, R56, R62, R8 ;  /* 0x0000003e3808723c */ /* 0x000fe20000041808 */
[----:B------:R-:W2:Y:S04]  /*4650*/  LDL R63, [R1+0x14] ;  /* 0x00001400013f7983 */ /* 0x000ea80000100800 */
[----:B------:R-:W2:Y:S11]  /*4660*/  LDL R62, [R1+0x18] ;  /* 0x00001800013e7983 */ /* 0x000eb60000100800 */
[----:B------:R-:W-:Y:S02]  /*4670*/  @!UPT UIADD3 URZ, URZ, URZ, URZ ;  /* 0x0000003f3f3ff290 */ /* 0x000fe4000fffe03f */
[C---:B-1----:R-:W-:Y:S01]  /*4680*/  HMMA.16816.F32.BF16 R4, R44.reuse, R64, R4 ;  /* 0x000000402c04723c */ /* 0x042fe20000041804 */
[----:B------:R-:W2:Y:S04]  /*4690*/  LDL R65, [R1+0x10] ;  /* 0x0000100001417983 */ /* 0x000ea80000100800 */
[----:B------:R-:W2:Y:S01]  /*46a0*/  LDL R64, [R1+0x1c] ;  /* 0x00001c0001407983 */ /* 0x000ea20000100800 */
[----:B------:R-:W-:Y:S03]  /*46b0*/  HMMA.16816.F32.BF16 R8, R44, R66, R8 ;  /* 0x000000422c08723c */ /* 0x000fe60000041808 */
[----:B------:R-:W2:Y:S04]  /*46c0*/  LDL R66, [R1+0x8] ;  /* 0x0000080001427983 */ /* 0x000ea80000100800 */
[----:B------:R-:W-:Y:S11]  /*46d0*/  FMUL.FTZ R45, R246, 1.4426950216293334961 ;  /* 0x3fb8aa3bf62d7820 */ /* 0x000ff60000410000 */
[C---:B------:R-:W-:Y:S01]  /*46e0*/  FFMA.FTZ R4, R68.reuse, UR5, R4 ;  /* 0x0000000544047c23 */ /* 0x040fe20008010004 */
[C---:B------:R-:W-:Y:S01]  /*46f0*/  FFMA.FTZ R5, R251.reuse, UR5, R5 ;  /* 0x00000005fb057c23 */ /* 0x040fe20008010005 */
[----:B------:R-:W-:Y:S01]  /*4700*/  FFMA.FTZ R6, R68, UR5, R6 ;  /* 0x0000000544067c23 */ /* 0x000fe20008010006 */
[----:B------:R-:W-:Y:S02]  /*4710*/  FFMA.FTZ R7, R251, UR5, R7 ;  /* 0x00000005fb077c23 */ /* 0x000fe40008010007 */
[----:B------:R-:W-:Y:S01]  /*4720*/  @!P1 FSEL R4, R4, -INF , !P2 ;  /* 0xff80000004049808 */ /* 0x000fe20005000000 */
[C---:B------:R-:W-:Y:S01]  /*4730*/  FFMA.FTZ R8, R252.reuse, UR5, R8 ;  /* 0x00000005fc087c23 */ /* 0x040fe20008010008 */
[----:B------:R-:W-:Y:S01]  /*4740*/  @!P1 FSEL R5, R5, -INF , !P0 ;  /* 0xff80000005059808 */ /* 0x000fe20004000000 */
[----:B------:R-:W-:Y:S01]  /*4750*/  FFMA.FTZ R10, R252, UR5, R10 ;  /* 0x00000005fc0a7c23 */ /* 0x000fe2000801000a */
[----:B------:R-:W-:Y:S01]  /*4760*/  FSETP.NEU.FTZ.AND P2, PT, R246, -INF , PT ;  /* 0xff800000f600780b */ /* 0x000fe20003f5d000 */
[--C-:B------:R-:W-:Y:S01]  /*4770*/  FFMA.FTZ R44, R4, UR16, -R48.reuse ;  /* 0x00000010042c7c23 */ /* 0x100fe20008010830 */
[----:B------:R-:W-:Y:S01]  /*4780*/  @!P1 VIADDMNMX R4, R0, R69, UR19, PT ;  /* 0x0000001300049e46 */ /* 0x000fe2000b800145 */
[----:B------:R-:W-:Y:S01]  /*4790*/  FFMA.FTZ R5, R5, UR16, -R48 ;  /* 0x0000001005057c23 */ /* 0x000fe20008010830 */
[----:B------:R-:W-:Y:S01]  /*47a0*/  FSEL R0, R45, RZ, P2 ;  /* 0x000000ff2d007208 */ /* 0x000fe20001000000 */
[----:B------:R-:W-:Y:S01]  /*47b0*/  MUFU.EX2 R61, R44 ;  /* 0x0000002c003d7308 */ /* 0x000fe20000000800 */
[-C--:B------:R-:W-:Y:S02]  /*47c0*/  @!P1 ISETP.GE.AND P0, PT, R247, R4.reuse, PT ;  /* 0x00000004f700920c */ /* 0x080fe40003f06270 */
[-C--:B------:R-:W-:Y:S02]  /*47d0*/  @!P1 ISETP.GE.AND P2, PT, R249, R4.reuse, PT ;  /* 0x00000004f900920c */ /* 0x080fe40003f46270 */
[----:B------:R-:W-:Y:S02]  /*47e0*/  @!P1 FSEL R6, R6, -INF , !P0 ;  /* 0xff80000006069808 */ /* 0x000fe40004000000 */
[----:B------:R-:W-:Y:S03]  /*47f0*/  @!P1 ISETP.GE.AND P0, PT, R248, R4, PT ;  /* 0x00000004f800920c */ /* 0x000fe60003f06270 */
[----:B------:R-:W1:Y:S01]  /*4800*/  MUFU.EX2 R58, R5 ;  /* 0x00000005003a7308 */ /* 0x000e620000000800 */
[----:B------:R-:W-:Y:S01]  /*4810*/  @!P1 FSEL R10, R10, -INF , !P2 ;  /* 0xff8000000a0a9808 */ /* 0x000fe20005000000 */
[--C-:B------:R-:W-:Y:S01]  /*4820*/  FFMA.FTZ R6, R6, UR16, -R0.reuse ;  /* 0x0000001006067c23 */ /* 0x100fe20008010800 */
[----:B------:R-:W-:Y:S02]  /*4830*/  @!P1 FSEL R7, R7, -INF , !P0 ;  /* 0xff80000007079808 */ /* 0x000fe40004000000 */
[-C--:B------:R-:W-:Y:S01]  /*4840*/  @!P1 ISETP.GE.AND P0, PT, R249, R49.reuse, PT ;  /* 0x00000031f900920c */ /* 0x080fe20003f06270 */
[--C-:B------:R-:W-:Y:S01]  /*4850*/  FFMA.FTZ R10, R10, UR16, -R0.reuse ;  /* 0x000000100a0a7c23 */ /* 0x100fe20008010800 */
[----:B------:R-:W-:Y:S03]  /*4860*/  PLOP3.LUT P2, PT, PT, PT, UP2, 0x80, 0x0 ;  /* 0x000000000000781c */ /* 0x000fe60003f4f028 */
[----:B------:R1:W-:Y:S01]  /*4870*/  MUFU.EX2 R60, R6 ;  /* 0x00000006003c7308 */ /* 0x0003e20000000800 */
[----:B------:R-:W-:Y:S01]  /*4880*/  @!P1 FSEL R8, R8, -INF , !P0 ;  /* 0xff80000008089808 */ /* 0x000fe20004000000 */
[----:B------:R-:W-:Y:S01]  /*4890*/  FFMA.FTZ R7, R7, UR16, -R0 ;  /* 0x0000001007077c23 */ /* 0x000fe20008010800 */
[----:B------:R-:W-:Y:S02]  /*48a0*/  @!P1 ISETP.GE.AND P0, PT, R250, R49, PT ;  /* 0x00000031fa00920c */ /* 0x000fe40003f06270 */
[----:B------:R-:W-:Y:S01]  /*48b0*/  P2R R240, PR, RZ, 0x4 ;  /* 0x00000004fff07803 */ /* 0x000fe20000000000 */
[--C-:B------:R-:W-:Y:S04]  /*48c0*/  FFMA.FTZ R8, R8, UR16, -R48.reuse ;  /* 0x0000001008087c23 */ /* 0x100fe80008010830 */
[----:B------:R-:W1:Y:S10]  /*48d0*/  MUFU.EX2 R59, R7 ;  /* 0x00000007003b7308 */ /* 0x000e740000000800 */
[----:B------:R-:W-:Y:S01]  /*48e0*/  MUFU.EX2 R55, R8 ;  /* 0x0000000800377308 */ /* 0x000fe20000000800 */
[----:B-1----:R-:W-:Y:S09]  /*48f0*/  F2FP.BF16.F32.PACK_AB R6, R58, R61 ;  /* 0x0000003d3a06723e */ /* 0x002ff200000010ff */
[----:B------:R-:W-:Y:S01]  /*4900*/  MUFU.EX2 R56, R10 ;  /* 0x0000000a00387308 */ /* 0x000fe20000000800 */
[----:B------:R-:W-:Y:S01]  /*4910*/  F2FP.BF16.F32.PACK_AB R5, R59, R60 ;  /* 0x0000003c3b05723e */ /* 0x000fe200000010ff */
[C---:B----4-:R-:W-:Y:S01]  /*4920*/  FFMA.FTZ R9, R50.reuse, UR5, R9 ;  /* 0x0000000532097c23 */ /* 0x050fe20008010009 */
[----:B------:R-:W-:Y:S04]  /*4930*/  FFMA.FTZ R11, R50, UR5, R11 ;  /* 0x00000005320b7c23 */ /* 0x000fe8000801000b */
[----:B------:R-:W-:Y:S02]  /*4940*/  @!P1 FSEL R9, R9, -INF , !P0 ;  /* 0xff80000009099808 */ /* 0x000fe40004000000 */
[----:B------:R-:W-:Y:S03]  /*4950*/  @!P1 ISETP.GE.AND P0, PT, R250, R4, PT ;  /* 0x00000004fa00920c */ /* 0x000fe60003f06270 */
[----:B------:R-:W-:Y:S01]  /*4960*/  FFMA.FTZ R48, R9, UR16, -R48 ;  /* 0x0000001009307c23 */ /* 0x000fe20008010830 */
[----:B------:R-:W-:Y:S02]  /*4970*/  @!P1 FSEL R11, R11, -INF , !P0 ;  /* 0xff8000000b0b9808 */ /* 0x000fe40004000000 */
[----:B---3--:R-:W-:Y:S01]  /*4980*/  IADD3 R52, P0, R52, UR12, RZ ;  /* 0x0000000c34347c10 */ /* 0x008fe2000ff1e0ff */
[----:B------:R-:W1:Y:S02]  /*4990*/  MUFU.EX2 R57, R48 ;  /* 0x0000003000397308 */ /* 0x000e640000000800 */
[----:B------:R-:W-:Y:S08]  /*49a0*/  FFMA.FTZ R0, R11, UR16, -R0 ;  /* 0x000000100b007c23 */ /* 0x000ff00008010800 */
[----:B------:R-:W3:Y:S01]  /*49b0*/  MUFU.EX2 R54, R0 ;  /* 0x0000000000367308 */ /* 0x000ee20000000800 */
[----:B-1----:R-:W-:Y:S02]  /*49c0*/  F2FP.BF16.F32.PACK_AB R4, R57, R55 ;  /* 0x000000373904723e */ /* 0x002fe400000010ff */
[----:B---3--:R-:W-:Y:S01]  /*49d0*/  F2FP.BF16.F32.PACK_AB R0, R54, R56 ;  /* 0x000000383600723e */ /* 0x008fe200000010ff */
[----:B--2---:R-:W-:Y:S04]  /*49e0*/  STS [R65+0x15000], R6 ;  /* 0x0150000641007388 */ /* 0x004fe80000000800 */
[----:B------:R-:W-:Y:S04]  /*49f0*/  STS [R64+0x15000], R5 ;  /* 0x0150000540007388 */ /* 0x000fe80000000800 */
[----:B------:R-:W-:Y:S01]  /*4a00*/  STS [R63+0x15000], R4 ;  /* 0x015000043f007388 */ /* 0x000fe20000000800 */
[----:B------:R-:W-:Y:S03]  /*4a10*/  IADD3.X R53, R66, UR11, RZ, P0, !PT ;  /* 0x0000000b42357c10 */ /* 0x000fe600087fe4ff */
        /* <DEDUP_REMOVED lines=206> */
.L_x_142:
        /* <DEDUP_REMOVED lines=30> */
[C---:B------:R-:W-:Y:S01]  /*58e0*/  HMMA.16816.F32.BF16 R88, R92.reuse, R196, RZ ;  /* 0x000000c45c58723c */ /* 0x040fe200000418ff */
[----:B------:R-:W2:Y:S04]  /*58f0*/  LDL R196, [R1+0xc] ;  /* 0x00000c0001c47983 */ /* 0x000ea80000100800 */
[----:B------:R-:W3:Y:S01]  /*5900*/  LDL R197, [R1+0x8] ;  /* 0x0000080001c57983 */ /* 0x000ee20000100800 */
[-C--:B------:R-:W-:Y:S06]  /*5910*/  HMMA.16816.F32.BF16 R92, R92, R198.reuse, RZ ;  /* 0x000000c65c5c723c */ /* 0x080fec00000418ff */
[----:B------:R-:W-:Y:S06]  /*5920*/  HMMA.16816.F32.BF16 R96, R96, R198, RZ ;  /* 0x000000c66060723c */ /* 0x000fec00000418ff */
[-C--:B------:R-:W-:Y:S06]  /*5930*/  HMMA.16816.F32.BF16 R4, R200, R204.reuse, R4 ;  /* 0x000000ccc804723c */ /* 0x080fec0000041804 */
[C---:B------:R-:W-:Y:S06]  /*5940*/  HMMA.16816.F32.BF16 R8, R208.reuse, R204, R8 ;  /* 0x000000ccd008723c */ /* 0x040fec0000041808 */
[-C--:B------:R-:W-:Y:S06]  /*5950*/  HMMA.16816.F32.BF16 R44, R208, R206.reuse, R44 ;  /* 0x000000ced02c723c */ /* 0x080fec000004182c */
[C---:B------:R-:W-:Y:S06]  /*5960*/  HMMA.16816.F32.BF16 R48, R200.reuse, R206, R48 ;  /* 0x000000cec830723c */ /* 0x040fec0000041830 */
[-C--:B------:R-:W-:Y:S05]  /*5970*/  HMMA.16816.F32.BF16 R52, R200, R212.reuse, R52 ;  /* 0x000000d4c834723c */ /* 0x080fea0000041834 */
[----:B------:R-:W-:Y:S01]  /*5980*/  IMAD R207, R0, UR20, RZ ;  /* 0x0000001400cf7c24 */ /* 0x000fe2000f8e02ff */
[C---:B------:R-:W-:Y:S05]  /*5990*/  HMMA.16816.F32.BF16 R56, R208.reuse, R212, R56 ;  /* 0x000000d4d038723c */ /* 0x040fea0000041838 */
[C---:B------:R-:W-:Y:S01]  /*59a0*/  IMAD.U32 R0, R207.reuse, -0x40, RZ ;  /* 0xffffffc0cf007824 */ /* 0x040fe200078e00ff */
[-C--:B------:R-:W-:Y:S05]  /*59b0*/  HMMA.16816.F32.BF16 R60, R208, R214.reuse, R60 ;  /* 0x000000d6d03c723c */ /* 0x080fea000004183c */
[C---:B------:R-:W-:Y:S01]  /*59c0*/  LEA R238, P0, R0.reuse, R238, 0x2 ;  /* 0x000000ee00ee7211 */ /* 0x040fe200078010ff */
[C---:B------:R-:W-:Y:S05]  /*59d0*/  HMMA.16816.F32.BF16 R64, R200.reuse, R214, R64 ;  /* 0x000000d6c840723c */ /* 0x040fea0000041840 */
[----:B------:R-:W-:Y:S01]  /*59e0*/  LEA.HI.X.SX32 R239, R0, R239, 0x2, P0 ;  /* 0x000000ef00ef7211 */ /* 0x000fe200000f16ff */
[-C--:B------:R-:W-:Y:S05]  /*59f0*/  HMMA.16816.F32.BF16 R68, R200, R216.reuse, R68 ;  /* 0x000000d8c844723c */ /* 0x080fea0000041844 */
[C---:B------:R-:W-:Y:S01]  /*5a00*/  IMAD.SHL.U32 R0, R207.reuse, 0x8, RZ ;  /* 0x00000008cf007824 */ /* 0x040fe200078e00ff */
[C---:B------:R-:W-:Y:S06]  /*5a10*/  HMMA.16816.F32.BF16 R72, R208.reuse, R216, R72 ;  /* 0x000000d8d048723c */ /* 0x040fec0000041848 */
[-C--:B------:R-:W-:Y:S06]  /*5a20*/  HMMA.16816.F32.BF16 R76, R208, R218.reuse, R76 ;  /* 0x000000dad04c723c */ /* 0x080fec000004184c */
[C---:B------:R-:W-:Y:S06]  /*5a30*/  HMMA.16816.F32.BF16 R80, R200.reuse, R218, R80 ;  /* 0x000000dac850723c */ /* 0x040fec0000041850 */
[-C--:B-1----:R-:W-:Y:S06]  /*5a40*/  HMMA.16816.F32.BF16 R84, R200, R220.reuse, R84 ;  /* 0x000000dcc854723c */ /* 0x082fec0000041854 */
[C---:B------:R-:W-:Y:S06]  /*5a50*/  HMMA.16816.F32.BF16 R88, R208.reuse, R220, R88 ;  /* 0x000000dcd058723c */ /* 0x040fec0000041858 */
[-C--:B------:R-:W-:Y:S06]  /*5a60*/  HMMA.16816.F32.BF16 R92, R208, R222.reuse, R92 ;  /* 0x000000ded05c723c */ /* 0x080fec000004185c */
[----:B------:R-:W-:Y:S05]  /*5a70*/  HMMA.16816.F32.BF16 R96, R200, R222, R96 ;  /* 0x000000dec860723c */ /* 0x000fea0000041860 */
[C---:B------:R-:W-:Y:S02]  /*5a80*/  IMAD R208, R207.reuse, 0x18, RZ ;  /* 0x00000018cfd07824 */ /* 0x040fe400078e02ff */
[C---:B------:R-:W-:Y:S04]  /*5a90*/  IMAD.SHL.U32 R210, R207.reuse, 0x20, RZ ;  /* 0x00000020cfd27824 */ /* 0x040fe800078e00ff */
[C---:B------:R-:W-:Y:S01]  /*5aa0*/  IMAD R209, R207.reuse, 0x30, RZ ;  /* 0x00000030cfd17824 */ /* 0x040fe200078e02ff */
[----:B--2---:R-:W-:Y:S01]  /*5ab0*/  @P2 IADD3 R204, P1, R196, UR10, RZ ;  /* 0x0000000ac4cc2c10 */ /* 0x004fe2000ff3e0ff */
[----:B------:R-:W-:Y:S01]  /*5ac0*/  IMAD.SHL.U32 R196, R207, 0x10, RZ ;  /* 0x00000010cfc47824 */ /* 0x000fe200078e00ff */
[----:B------:R-:W-:Y:S02]  /*5ad0*/  @UP2 UMOV UR10, UR15 ;  /* 0x0000000f000a2c82 */ /* 0x000fe40008000000 */
[----:B---3--:R-:W-:Y:S01]  /*5ae0*/  @P2 IADD3.X R205, R197, UR9, RZ, P1, !PT ;  /* 0x00000009c5cd2c10 */ /* 0x008fe20008ffe4ff */
[C---:B------:R-:W-:Y:S01]  /*5af0*/  IMAD R197, R207.reuse, 0x28, RZ ;  /* 0x00000028cfc57824 */ /* 0x040fe200078e02ff */
[CC--:B------:R-:W-:Y:S01]  /*5b00*/  LEA R198, P1, R0.reuse, R238.reuse, 0x2 ;  /* 0x000000ee00c67211 */ /* 0x0c0fe200078210ff */
[----:B------:R-:W-:Y:S02]  /*5b10*/  @UP2 UMOV UR9, UR13 ;  /* 0x0000000d00092c82 */ /* 0x000fe40008000000 */
[----:B------:R-:W5:Y:S01]  /*5b20*/  @P2 LDG.E R245, desc[UR6][R204.64+-0x100] ;  /* 0xffff0006ccf52981 */ /* 0x000f62000c1e1900 */
[-C--:B------:R-:W-:Y:S02]  /*5b30*/  LEA.HI.X.SX32 R199, R0, R239.reuse, 0x2, P1 ;  /* 0x000000ef00c77211 */ /* 0x080fe400008f16ff */
[-C--:B------:R-:W-:Y:S01]  /*5b40*/  LEA R206, P1, R210, R238.reuse, 0x2 ;  /* 0x000000eed2ce7211 */ /* 0x080fe200078210ff */
[----:B------:R1:W5:Y:S04]  /*5b50*/  @P2 LDG.E R246, desc[UR6][R204.64+-0xe0] ;  /* 0xffff2006ccf62981 */ /* 0x000368000c1e1900 */
[----:B------:R2:W-:Y:S04]  /*5b60*/  REDG.E.ADD.F32.FTZ.RN.STRONG.GPU desc[UR6][R238.64], R4 ;  /* 0x00000004ee0079a6 */ /* 0x0005e8000c10f386 */
[----:B------:R3:W-:Y:S01]  /*5b70*/  REDG.E.ADD.F32.FTZ.RN.STRONG.GPU desc[UR6][R198.64], R5 ;  /* 0x00000005c60079a6 */ /* 0x0007e2000c10f386 */
[CC--:B-1----:R-:W-:Y:S04]  /*5b80*/  LEA R204, P0, R196.reuse, R238.reuse, 0x2 ;  /* 0x000000eec4cc7211 */ /* 0x0c2fe800078010ff */
[-C--:B------:R-:W-:Y:S02]  /*5b90*/  LEA.HI.X.SX32 R205, R196, R239.reuse, 0x2, P0 ;  /* 0x000000efc4cd7211 */ /* 0x080fe400000f16ff */
[CC--:B--2---:R-:W-:Y:S03]  /*5ba0*/  LEA R4, P0, R208.reuse, R238.reuse, 0x2 ;  /* 0x000000eed0047211 */ /* 0x0c4fe600078010ff */
[----:B------:R1:W-:Y:S01]  /*5bb0*/  REDG.E.ADD.F32.FTZ.RN.STRONG.GPU desc[UR6][R204.64], R6 ;  /* 0x00000006cc0079a6 */ /* 0x0003e2000c10f386 */
[-C--:B---3--:R-:W-:Y:S01]  /*5bc0*/  LEA.HI.X.SX32 R5, R208, R239.reuse, 0x2, P0 ;  /* 0x000000efd0057211 */ /* 0x088fe200000f16ff */
[----:B------:R-:W-:Y:S01]  /*5bd0*/  IMAD R208, R207, 0x38, RZ ;  /* 0x00000038cfd07824 */ /* 0x000fe200078e02ff */
[-C--:B------:R-:W-:Y:S03]  /*5be0*/  LEA.HI.X.SX32 R207, R210, R239.reuse, 0x2, P1 ;  /* 0x000000efd2cf7211 */ /* 0x080fe600008f16ff */
[----:B------:R2:W-:Y:S04]  /*5bf0*/  REDG.E.ADD.F32.FTZ.RN.STRONG.GPU desc[UR6][R4.64], R7 ;  /* 0x00000007040079a6 */ /* 0x0005e8000c10f386 */
[----:B------:R3:W-:Y:S01]  /*5c00*/  REDG.E.ADD.F32.FTZ.RN.STRONG.GPU desc[UR6][R206.64], R8 ;  /* 0x00000008ce0079a6 */ /* 0x0007e2000c10f386 */
[-C--:B-1----:R-:W-:Y:S02]  /*5c10*/  LEA R204, P0, R197, R238.reuse, 0x2 ;  /* 0x000000eec5cc7211 */ /* 0x082fe400078010ff */
[-C--:B------:R-:W-:Y:S02]  /*5c20*/  LEA R6, P1, R209, R238.reuse, 0x2 ;  /* 0x000000eed1067211 */ /* 0x080fe400078210ff */
[-C--:B------:R-:W-:Y:S01]  /*5c30*/  LEA.HI.X.SX32 R205, R197, R239.reuse, 0x2, P0 ;  /* 0x000000efc5cd7211 */ /* 0x080fe200000f16ff */
[----:B------:R-:W-:Y:S01]  /*5c40*/  VIADD R197, R196, 0x20 ;  /* 0x00000020c4c57836 */ /* 0x000fe20000000000 */
[-C--:B--2---:R-:W-:Y:S02]  /*5c50*/  LEA.HI.X.SX32 R7, R209, R239.reuse, 0x2, P1 ;  /* 0x000000efd1077211 */ /* 0x084fe400008f16ff */
[CC--:B------:R-:W-:Y:S01]  /*5c60*/  LEA R4, P0, R208.reuse, R238.reuse, 0x2 ;  /* 0x000000eed0047211 */ /* 0x0c0fe200078010ff */
[----:B------:R1:W-:Y:S03]  /*5c70*/  REDG.E.ADD.F32.FTZ.RN.STRONG.GPU desc[UR6][R204.64], R9 ;  /* 0x00000009cc0079a6 */ /* 0x0003e6000c10f386 */
[-C--:B------:R-:W-:Y:S01]  /*5c80*/  LEA.HI.X.SX32 R5, R208, R239.reuse, 0x2, P0 ;  /* 0x000000efd0057211 */ /* 0x080fe200000f16ff */
[----:B------:R2:W-:Y:S01]  /*5c90*/  REDG.E.ADD.F32.FTZ.RN.STRONG.GPU desc[UR6][R6.64], R10 ;  /* 0x0000000a060079a6 */ /* 0x0005e2000c10f386 */
[CC--:B---3--:R-:W-:Y:S03]  /*5ca0*/  LEA R8, P0, R197.reuse, R238.reuse, 0x2 ;  /* 0x000000eec5087211 */ /* 0x0c8fe600078010ff */
[----:B------:R3:W-:Y:S04]  /*5cb0*/  REDG.E.ADD.F32.FTZ.RN.STRONG.GPU desc[UR6][R4.64], R11 ;  /* 0x0000000b040079a6 */ /* 0x0007e8000c10f386 */
[----:B------:R4:W-:Y:S04]  /*5cc0*/  REDG.E.ADD.F32.FTZ.RN.STRONG.GPU desc[UR6][R238.64+0x80], R48 ;  /* 0x00008030ee0079a6 */ /* 0x0009e8000c10f386 */
[----:B------:R4:W-:Y:S01]  /*5cd0*/  REDG.E.ADD.F32.FTZ.RN.STRONG.GPU desc[UR6][R198.64+0x80], R49 ;  /* 0x00008031c60079a6 */ /* 0x0009e2000c10f386 */
[-C--:B-1----:R-:W-:Y:S01]  /*5ce0*/  LEA.HI.X.SX32 R9, R197, R239.reuse, 0x2, P0 ;  /* 0x000000efc5097211 */ /* 0x082fe200000f16ff */
[C---:B--2---:R-:W-:Y:S04]  /*5cf0*/  IMAD.IADD R7, R0.reuse, 0x1, R197 ;  /* 0x0000000100077824 */ /* 0x044fe800078e02c5 */
[----:B------:R1:W-:Y:S01]  /*5d00*/  REDG.E.ADD.F32.FTZ.RN.STRONG.GPU desc[UR6][R8.64], R50 ;  /* 0x00000032080079a6 */ /* 0x0003e2000c10f386 */
[C---:B---3--:R-:W-:Y:S01]  /*5d10*/  IMAD.IADD R4, R0.reuse, 0x1, R7 ;  /* 0x0000000100047824 */ /* 0x048fe200078e0207 */
[CC--:B------:R-:W-:Y:S03]  /*5d20*/  LEA R6, P1, R7.reuse, R238.reuse, 0x2 ;  /* 0x000000ee07067211 */ /* 0x0c0fe600078210ff */
[----:B------:R-:W-:Y:S01]  /*5d30*/  IMAD.IADD R5, R0, 0x1, R4 ;  /* 0x0000000100057824 */ /* 0x000fe200078e0204 */
[-C--:B------:R-:W-:Y:S02]  /*5d40*/  LEA.HI.X.SX32 R7, R7, R239.reuse, 0x2, P1 ;  /* 0x000000ef07077211 */ /* 0x080fe400008f16ff */
[CC--:B----4-:R-:W-:Y:S03]  /*5d50*/  LEA R48, P0, R4.reuse, R238.reuse, 0x2 ;  /* 0x000000ee04307211 */ /* 0x0d0fe600078010ff */
[----:B------:R2:W-:Y:S01]  /*5d60*/  REDG.E.ADD.F32.FTZ.RN.STRONG.GPU desc[UR6][R6.64], R51 ;  /* 0x00000033060079a6 */ /* 0x0005e2000c10f386 */
[-C--:B------:R-:W-:Y:S01]  /*5d70*/  LEA.HI.X.SX32 R49, R4, R239.reuse, 0x2, P0 ;  /* 0x000000ef04317211 */ /* 0x080fe200000f16ff */
[----:B------:R-:W-:Y:S01]  /*5d80*/  IMAD.IADD R4, R0, 0x1, R5 ;  /* 0x0000000100047824 */ /* 0x000fe200078e0205 */
[CC--:B------:R-:W-:Y:S03]  /*5d90*/  LEA R10, P0, R5.reuse, R238.reuse, 0x2 ;  /* 0x000000ee050a7211 */ /* 0x0c0fe600078010ff */
[----:B------:R-:W-:Y:S01]  /*5da0*/  REDG.E.ADD.F32.FTZ.RN.STRONG.GPU desc[UR6][R48.64], R44 ;  /* 0x0000002c300079a6 */ /* 0x000fe2000c10f386 */
[-C--:B------:R-:W-:Y:S01]  /*5db0*/  LEA.HI.X.SX32 R11, R5, R239.reuse, 0x2, P0 ;  /* 0x000000ef050b7211 */ /* 0x080fe200000f16ff */
[----:B------:R-:W-:Y:S04]  /*5dc0*/  VIADD R5, R196, 0x40 ;  /* 0x00000040c4057836 */ /* 0x000fe80000000000 */
[----:B------:R3:W-:Y:S01]  /*5dd0*/  REDG.E.ADD.F32.FTZ.RN.STRONG.GPU desc[UR6][R10.64], R45 ;  /* 0x0000002d0a0079a6 */ /* 0x0007e2000c10f386 */
[CC--:B-1----:R-:W-:Y:S04]  /*5de0*/  LEA R8, P1, R4.reuse, R238.reuse, 0x2 ;  /* 0x000000ee04087211 */ /* 0x0c2fe800078210ff */
[-C--:B------:R-:W-:Y:S05]  /*5df0*/  LEA.HI.X.SX32 R9, R4, R239.reuse, 0x2, P1 ;  /* 0x000000ef04097211 */ /* 0x080fea00008f16ff */
[----:B------:R1:W-:Y:S01]  /*5e00*/  REDG.E.ADD.F32.FTZ.RN.STRONG.GPU desc[UR6][R8.64], R46 ;  /* 0x0000002e080079a6 */ /* 0x0003e2000c10f386 */
[C---:B--2---:R-:W-:Y:S05]  /*5e10*/  IMAD.IADD R7, R0.reuse, 0x1, R4 ;  /* 0x0000000100077824 */ /* 0x044fea00078e0204 */
[CC--:B------:R-:W-:Y:S04]  /*5e20*/  LEA R6, P0, R7.reuse, R238.reuse, 0x2 ;  /* 0x000000ee07067211 */ /* 0x0c0fe800078010ff */
[-C--:B------:R-:W-:Y:S01]  /*5e30*/  LEA.HI.X.SX32 R7, R7, R239.reuse, 0x2, P0 ;  /* 0x000000ef07077211 */ /* 0x080fe200000f16ff */
[C---:B---3--:R-:W-:Y:S04]  /*5e40*/  IMAD.IADD R10, R0.reuse, 0x1, R5 ;  /* 0x00000001000a7824 */ /* 0x048fe800078e0205 */
[----:B------:R2:W-:Y:S01]  /*5e50*/  REDG.E.ADD.F32.FTZ.RN.STRONG.GPU desc[UR6][R6.64], R47 ;  /* 0x0000002f060079a6 */ /* 0x0005e2000c10f386 */
[C---:B------:R-:W-:Y:S03]  /*5e60*/  IMAD.IADD R4, R0.reuse, 0x1, R10 ;  /* 0x0000000100047824 */ /* 0x040fe600078e020a */
[----:B------:R-:W-:Y:S04]  /*5e70*/  REDG.E.ADD.F32.FTZ.RN.STRONG.GPU desc[UR6][R238.64+0x100], R52 ;  /* 0x00010034ee0079a6 */ /* 0x000fe8000c10f386 */
[----:B------:R-:W-:Y:S01]  /*5e80*/  REDG.E.ADD.F32.FTZ.RN.STRONG.GPU desc[UR6][R198.64+0x100], R53 ;  /* 0x00010035c60079a6 */ /* 0x000fe2000c10f386 */
[CC--:B-1----:R-:W-:Y:S04]  /*5e90*/  LEA R8, P0, R5.reuse, R238.reuse, 0x2 ;  /* 0x000000ee05087211 */ /* 0x0c2fe800078010ff */
[-C--:B------:R-:W-:Y:S01]  /*5ea0*/  LEA.HI.X.SX32 R9, R5, R239.reuse, 0x2, P0 ;  /* 0x000000ef05097211 */ /* 0x080fe200000f16ff */
[----:B------:R-:W-:Y:S01]  /*5eb0*/  IMAD.IADD R5, R0, 0x1, R4 ;  /* 0x0000000100057824 */ /* 0x000fe200078e0204 */
[CC--:B------:R-:W-:Y:S03]  /*5ec0*/  LEA R44, P0, R4.reuse, R238.reuse, 0x2 ;  /* 0x000000ee042c7211 */ /* 0x0c0fe600078010ff */
[----:B------:R1:W-:Y:S01]  /*5ed0*/  REDG.E.ADD.F32.FTZ.RN.STRONG.GPU desc[UR6][R8.64], R54 ;  /* 0x00000036080079a6 */ /* 0x0003e2000c10f386 */
[-C--:B------:R-:W-:Y:S01]  /*5ee0*/  LEA.HI.X.SX32 R45, R4, R239.reuse, 0x2, P0 ;  /* 0x000000ef042d7211 */ /* 0x080fe200000f16ff */
[----:B------:R-:W-:Y:S01]  /*5ef0*/  IMAD.IADD R4, R0, 0x1, R5 ;  /* 0x0000000100047824 */ /* 0x000fe200078e0205 */
[CC--:B--2---:R-:W-:Y:S04]  /*5f00*/  LEA R6, P1, R10.reuse, R238.reuse, 0x2 ;  /* 0x000000ee0a067211 */ /* 0x0c4fe800078210ff */
[-C--:B------:R-:W-:Y:S02]  /*5f10*/  LEA.HI.X.SX32 R7, R10, R239.reuse, 0x2, P1 ;  /* 0x000000ef0a077211 */ /* 0x080fe400008f16ff */
[CC--:B------:R-:W-:Y:S03]  /*5f20*/  LEA R10, P0, R5.reuse, R238.reuse, 0x2 ;  /* 0x000000ee050a7211 */ /* 0x0c0fe600078010ff */
[----:B------:R2:W-:Y:S01]  /*5f30*/  REDG.E.ADD.F32.FTZ.RN.STRONG.GPU desc[UR6][R6.64], R55 ;  /* 0x00000037060079a6 */ /* 0x0005e2000c10f386 */
[-C--:B------:R-:W-:Y:S01]  /*5f40*/  LEA.HI.X.SX32 R11, R5, R239.reuse, 0x2, P0 ;  /* 0x000000ef050b7211 */ /* 0x080fe200000f16ff */
[----:B------:R-:W-:Y:S02]  /*5f50*/  VIADD R5, R196, 0x60 ;  /* 0x00000060c4057836 */ /* 0x000fe40000000000 */
[----:B------:R-:W-:Y:S04]  /*5f60*/  LDSM.16.MT88.4 R52, [R3+0x14400] ;  /* 0x014400000334783b */ /* 0x000fe80000004200 */
[----:B------:R-:W-:Y:S01]  /*5f70*/  REDG.E.ADD.F32.FTZ.RN.STRONG.GPU desc[UR6][R44.64], R56 ;  /* 0x000000382c0079a6 */ /* 0x000fe2000c10f386 */
[CC--:B-1----:R-:W-:Y:S03]  /*5f80*/  LEA R8, P1, R4.reuse, R238.reuse, 0x2 ;  /* 0x000000ee04087211 */ /* 0x0c2fe600078210ff */
[----:B------:R1:W-:Y:S01]  /*5f90*/  REDG.E.ADD.F32.FTZ.RN.STRONG.GPU desc[UR6][R10.64], R57 ;  /* 0x000000390a0079a6 */ /* 0x0003e2000c10f386 */
[-C--:B------:R-:W-:Y:S05]  /*5fa0*/  LEA.HI.X.SX32 R9, R4, R239.reuse, 0x2, P1 ;  /* 0x000000ef04097211 */ /* 0x080fea00008f16ff */
[----:B------:R3:W-:Y:S01]  /*5fb0*/  REDG.E.ADD.F32.FTZ.RN.STRONG.GPU desc[UR6][R8.64], R58 ;  /* 0x0000003a080079a6 */ /* 0x0007e2000c10f386 */
[C---:B--2---:R-:W-:Y:S05]  /*5fc0*/  IMAD.IADD R7, R0.reuse, 0x1, R4 ;  /* 0x0000000100077824 */ /* 0x044fea00078e0204 */
[CC--:B------:R-:W-:Y:S04]  /*5fd0*/  LEA R6, P0, R7.reuse, R238.reuse, 0x2 ;  /* 0x000000ee07067211 */ /* 0x0c0fe800078010ff */
[-C--:B------:R-:W-:Y:S01]  /*5fe0*/  LEA.HI.X.SX32 R7, R7, R239.reuse, 0x2, P0 ;  /* 0x000000ef07077211 */ /* 0x080fe200000f16ff */
[C---:B-1----:R-:W-:Y:S04]  /*5ff0*/  IMAD.IADD R10, R0.reuse, 0x1, R5 ;  /* 0x00000001000a7824 */ /* 0x042fe800078e0205 */
[----:B------:R1:W-:Y:S01]  /*6000*/  REDG.E.ADD.F32.FTZ.RN.STRONG.GPU desc[UR6][R6.64], R59 ;  /* 0x0000003b060079a6 */ /* 0x0003e2000c10f386 */
[C---:B------:R-:W-:Y:S03]  /*6010*/  IMAD.IADD R4, R0.reuse, 0x1, R10 ;  /* 0x0000000100047824 */ /* 0x040fe600078e020a */
[----:B------:R-:W-:Y:S01]  /*6020*/  REDG.E.ADD.F32.FTZ.RN.STRONG.GPU desc[UR6][R238.64+0x180], R64 ;  /* 0x00018040ee0079a6 */ /* 0x000fe2000c10f386 */
[CC--:B---3--:R-:W-:Y:S03]  /*6030*/  LEA R8, P0, R5.reuse, R238.reuse, 0x2 ;  /* 0x000000ee05087211 */ /* 0x0c8fe600078010ff */
        /* <DEDUP_REMOVED lines=13> */
[----:B------:R-:W-:Y:S01]  /*6110*/  REDG.E.ADD.F32.FTZ.RN.STRONG.GPU desc[UR6][R44.64], R60 ;  /* 0x0000003c2c0079a6 */ /* 0x000fe2000c10f386 */
[CC--:B--2---:R-:W-:Y:S03]  /*6120*/  LEA R8, P1, R4.reuse, R238.reuse, 0x2 ;  /* 0x000000ee04087211 */ /* 0x0c4fe600078210ff */
[----:B------:R2:W-:Y:S01]  /*6130*/  REDG.E.ADD.F32.FTZ.RN.STRONG.GPU desc[UR6][R10.64], R61 ;  /* 0x0000003d0a0079a6 */ /* 0x0005e2000c10f386 */
[-C--:B------:R-:W-:Y:S05]  /*6140*/  LEA.HI.X.SX32 R9, R4, R239.reuse, 0x2, P1 ;  /* 0x000000ef04097211 */ /* 0x080fea00008f16ff */
[----:B------:R3:W-:Y:S01]  /*6150*/  REDG.E.ADD.F32.FTZ.RN.STRONG.GPU desc[UR6][R8.64], R62 ;  /* 0x0000003e080079a6 */ /* 0x0007e2000c10f386 */
[C---:B-1----:R-:W-:Y:S05]  /*6160*/  IMAD.IADD R7, R0.reuse, 0x1, R4 ;  /* 0x0000000100077824 */ /* 0x042fea00078e0204 */
[CC--:B------:R-:W-:Y:S01]  /*6170*/  LEA R6, P0, R7.reuse, R238.reuse, 0x2 ;  /* 0x000000ee07067211 */ /* 0x0c0fe200078010ff */
[C---:B--2---:R-:W-:Y:S03]  /*6180*/  IMAD.IADD R10, R0.reuse, 0x1, R5 ;  /* 0x00000001000a7824 */ /* 0x044fe600078e0205 */
[-C--:B------:R-:W-:Y:S01]  /*6190*/  LEA.HI.X.SX32 R7, R7, R239.reuse, 0x2, P0 ;  /* 0x000000ef07077211 */ /* 0x080fe200000f16ff */
[C---:B------:R-:W-:Y:S04]  /*61a0*/  IMAD.IADD R4, R0.reuse, 0x1, R10 ;  /* 0x0000000100047824 */ /* 0x040fe800078e020a */
[----:B------:R1:W-:Y:S01]  /*61b0*/  REDG.E.ADD.F32.FTZ.RN.STRONG.GPU desc[UR6][R6.64], R63 ;  /* 0x0000003f060079a6 */ /* 0x0003e2000c10f386 */
[CC--:B---3--:R-:W-:Y:S03]  /*61c0*/  LEA R8, P0, R5.reuse, R238.reuse, 0x2 ;  /* 0x000000ee05087211 */ /* 0x0c8fe600078010ff */
[----:B------:R-:W-:Y:S01]  /*61d0*/  REDG.E.ADD.F32.FTZ.RN.STRONG.GPU desc[UR6][R238.64+0x200], R68 ;  /* 0x00020044ee0079a6 */ /* 0x000fe2000c10f386 */
[-C--:B------:R-:W-:Y:S01]  /*61e0*/  LEA.HI.X.SX32 R9, R5, R239.reuse, 0x2, P0 ;  /* 0x000000ef05097211 */ /* 0x080fe200000f16ff */
[----:B------:R-:W-:Y:S01]  /*61f0*/  IMAD.IADD R5, R0, 0x1, R4 ;  /* 0x0000000100057824 */ /* 0x000fe200078e0204 */
[CC--:B------:R-:W-:Y:S01]  /*6200*/  LEA R44, P0, R4.reuse, R238.reuse, 0x2 ;  /* 0x000000ee042c7211 */ /* 0x0c0fe200078010ff */
[----:B------:R-:W-:Y:S03]  /*6210*/  REDG.E.ADD.F32.FTZ.RN.STRONG.GPU desc[UR6][R198.64+0x200], R69 ;  /* 0x00020045c60079a6 */ /* 0x000fe6000c10f386 */
[-C--:B------:R-:W-:Y:S01]  /*6220*/  LEA.HI.X.SX32 R45, R4, R239.reuse, 0x2, P0 ;  /* 0x000000ef042d7211 */ /* 0x080fe200000f16ff */
[----:B------:R2:W-:Y:S01]  /*6230*/  REDG.E.ADD.F32.FTZ.RN.STRONG.GPU desc[UR6][R8.64], R70 ;  /* 0x00000046080079a6 */ /* 0x0005e2000c10f386 */
[----:B------:R-:W-:Y:S03]  /*6240*/  IMAD.IADD R4, R0, 0x1, R5 ;  /* 0x0000000100047824 */ /* 0x000fe600078e0205 */
        /* <DEDUP_REMOVED lines=206> */
.L_x_143:
        /* <DEDUP_REMOVED lines=9> */
[----:B------:R-:W1:Y:S01]  /*6fc0*/  S2R R6, SR_TID.X ;  /* 0x0000000000067919 */ /* 0x000e620000002100 */
[----:B------:R-:W-:Y:S01]  /*6fd0*/  F2FP.BF16.F32.PACK_AB R46, R15, R14 ;  /* 0x0000000e0f2e723e */ /* 0x000fe200000010ff */
[----:B------:R-:W-:Y:S01]  /*6fe0*/  FMUL.FTZ R100, R100, UR5 ;  /* 0x0000000564647c20 */ /* 0x000fe20008410000 */
[----:B------:R-:W-:Y:S01]  /*6ff0*/  F2FP.BF16.F32.PACK_AB R45, R17, R16 ;  /* 0x00000010112d723e */ /* 0x000fe200000010ff */
[----:B------:R-:W3:Y:S01]  /*7000*/  S2R R49, SR_TID.X ;  /* 0x0000000000317919 */ /* 0x000ee20000002100 */
        /* <DEDUP_REMOVED lines=27> */
[----:B------:R-:W-:Y:S01]  /*71c0*/  LEA.HI R4, R21, R48, RZ, 0x2 ;  /* 0x0000003015047211 */ /* 0x000fe200078f10ff */
[----:B------:R-:W-:Y:S01]  /*71d0*/  FMUL.FTZ R130, R130, UR5 ;  /* 0x0000000582827c20 */ /* 0x000fe20008410000 */
[----:B-1----:R-:W-:Y:S01]  /*71e0*/  SHF.R.S32.HI R6, RZ, 0x1f, R6 ;  /* 0x0000001fff067819 */ /* 0x002fe20000011406 */
[----:B------:R-:W-:Y:S01]  /*71f0*/  FMUL.FTZ R131, R131, UR5 ;  /* 0x0000000583837c20 */ /* 0x000fe20008410000 */
[--C-:B------:R-:W-:Y:S01]  /*7200*/  SHF.R.S32.HI R5, RZ, 0x2, R4.reuse ;  /* 0x00000002ff057819 */ /* 0x100fe20000011404 */
[----:B------:R-:W-:Y:S01]  /*7210*/  FMUL.FTZ R124, R124, UR5 ;  /* 0x000000057c7c7c20 */ /* 0x000fe20008410000 */
[----:B------:R-:W-:Y:S01]  /*7220*/  SHF.R.S32.HI R0, RZ, 0x1f, R4 ;  /* 0x0000001fff007819 */ /* 0x000fe20000011404 */
[----:B------:R-:W-:Y:S01]  /*7230*/  FMUL.FTZ R125, R125, UR5 ;  /* 0x000000057d7d7c20 */ /* 0x000fe20008410000 */
[----:B---3--:R-:W-:Y:S01]  /*7240*/  LEA.HI R6, R6, R49, RZ, 0x5 ;  /* 0x0000003106067211 */ /* 0x008fe200078f28ff */
[----:B------:R-:W-:Y:S01]  /*7250*/  FMUL.FTZ R126, R126, UR5 ;  /* 0x000000057e7e7c20 */ /* 0x000fe20008410000 */
[----:B------:R-:W-:Y:S01]  /*7260*/  LEA.HI R0, R0, R5, RZ, 0x3 ;  /* 0x0000000500007211 */ /* 0x000fe200078f18ff */
[----:B------:R-:W-:Y:S01]  /*7270*/  FMUL.FTZ R127, R127, UR5 ;  /* 0x000000057f7f7c20 */ /* 0x000fe20008410000 */
[----:B------:R-:W-:Y:S01]  /*7280*/  SHF.R.S32.HI R6, RZ, 0x5, R6 ;  /* 0x00000005ff067819 */ /* 0x000fe20000011406 */
[----:B------:R-:W-:Y:S01]  /*7290*/  UISETP.NE.AND UP0, UPT, UR30, -0x1, UPT ;  /* 0xffffffff1e00788c */ /* 0x000fe2000bf05270 */
[----:B------:R-:W-:-:S02]  /*72a0*/  LOP3.LUT R0, R0, 0xfffffff8, RZ, 0xc0, !PT ;  /* 0xfffffff800007812 */ /* 0x000fc400078ec0ff */
[----:B------:R-:W-:Y:S01]  /*72b0*/  LOP3.LUT R4, R4, 0x7ffffffc, RZ, 0xc0, !PT ;  /* 0x7ffffffc04047812 */ /* 0x000fe200078ec0ff */
[----:B------:R-:W-:Y:S01]  /*72c0*/  IMAD.SHL.U32 R6, R6, 0x8, RZ ;  /* 0x0000000806067824 */ /* 0x000fe200078e00ff */
[----:B------:R-:W-:Y:S01]  /*72d0*/  F2FP.BF16.F32.PACK_AB R24, R25, R24 ;  /* 0x000000181918723e */ /* 0x000fe200000010ff */
[----:B------:R-:W-:Y:S01]  /*72e0*/  IMAD.IADD R0, R5, 0x1, -R0 ;  /* 0x0000000105007824 */ /* 0x000fe200078e0a00 */
[----:B------:R-:W-:Y:S01]  /*72f0*/  F2FP.BF16.F32.PACK_AB R26, R27, R26 ;  /* 0x0000001a1b1a723e */ /* 0x000fe200000010ff */
[----:B------:R-:W-:Y:S01]  /*7300*/  IMAD.IADD R4, R48, 0x1, -R4 ;  /* 0x0000000130047824 */ /* 0x000fe200078e0a04 */
[----:B------:R-:W-:Y:S01]  /*7310*/  LOP3.LUT R6, R6, 0x38, RZ, 0xc0, !PT ;  /* 0x0000003806067812 */ /* 0x000fe200078ec0ff */
[----:B------:R-:W-:Y:S01]  /*7320*/  IMAD.SHL.U32 R0, R0, 0x40, RZ ;  /* 0x0000004000007824 */ /* 0x000fe200078e00ff */
[----:B------:R-:W-:Y:S01]  /*7330*/  F2FP.BF16.F32.PACK_AB R22, R23, R22 ;  /* 0x000000161716723e */ /* 0x000fe200000010ff */
[----:B------:R-:W-:Y:S01]  /*7340*/  IMAD.SHL.U32 R4, R4, 0x2, RZ ;  /* 0x0000000204047824 */ /* 0x000fe200078e00ff */
[----:B------:R-:W-:Y:S01]  /*7350*/  F2FP.BF16.F32.PACK_AB R28, R29, R28 ;  /* 0x0000001c1d1c723e */ /* 0x000fe200000010ff */
[----:B------:R-:W-:Y:S01]  /*7360*/  @UP0 UIADD3 UR5, UR22, UR30, URZ ;  /* 0x0000001e16050290 */ /* 0x000fe2000fffe03f */
[----:B------:R-:W-:Y:S01]  /*7370*/  LOP3.LUT R0, R0, 0x1c0, RZ, 0xc0, !PT ;  /* 0x000001c000007812 */ /* 0x000fe200078ec0ff */
[----:B------:R-:W-:Y:S01]  /*7380*/  @UP0 ULDC.64 UR14, c[0x0][0x450] ;  /* 0x00011400000e0ab9 */ /* 0x000fe20000000a00 */
[----:B------:R-:W-:Y:S01]  /*7390*/  F2FP.BF16.F32.PACK_AB R30, R31, R30 ;  /* 0x0000001e1f1e723e */ /* 0x000fe200000010ff */
[----:B------:R-:W-:Y:S01]  /*73a0*/  @UP0 UIMAD.WIDE.U32 UR8, UR5, UR14, URZ ;  /* 0x0000000e050802a5 */ /* 0x000fe2000f8e003f */
[----:B------:R-:W-:Y:S01]  /*73b0*/  SHF.R.U32.HI R5, RZ, 0x3, R0 ;  /* 0x00000003ff057819 */ /* 0x000fe20000011600 */
[----:B------:R-:W-:Y:S01]  /*73c0*/  @UP0 UIMAD UR5, UR5, UR15, URZ ;  /* 0x0000000f050502a4 */ /* 0x000fe2000f8e023f */
[----:B------:R-:W-:-:S02]  /*73d0*/  F2FP.BF16.F32.PACK_AB R32, R33, R32 ;  /* 0x000000202120723e */ /* 0x000fc400000010ff */
[----:B------:R-:W-:Y:S01]  /*73e0*/  LOP3.LUT R5, R5, R0, R6, 0x1e, !PT ;  /* 0x0000000005057212 */ /* 0x000fe200078e1e06 */
[----:B------:R-:W-:Y:S01]  /*73f0*/  @UP0 UIADD3 UR17, UR9, UR5, URZ ;  /* 0x0000000509110290 */ /* 0x000fe2000fffe03f */
[----:B------:R-:W-:Y:S01]  /*7400*/  F2FP.BF16.F32.PACK_AB R34, R35, R34 ;  /* 0x000000222322723e */ /* 0x000fe200000010ff */
[----:B------:R-:W-:Y:S01]  /*7410*/  @UP0 UMOV UR16, UR8 ;  /* 0x0000000800100c82 */ /* 0x000fe20008000000 */
[----:B------:R-:W-:Y:S01]  /*7420*/  F2FP.BF16.F32.PACK_AB R40, R41, R40 ;  /* 0x000000282928723e */ /* 0x000fe200000010ff */
[----:B------:R-:W-:Y:S01]  /*7430*/  IMAD.IADD R0, R4, 0x1, R5 ;  /* 0x0000000104007824 */ /* 0x000fe200078e0205 */
        /* <DEDUP_REMOVED lines=18> */
[----:B------:R-:W-:Y:S02]  /*7560*/  F2FP.BF16.F32.PACK_AB R6, R131, R130 ;  /* 0x000000828306723e */ /* 0x000fe400000010ff */
        /* <DEDUP_REMOVED lines=49> */
.L_x_145:
        /* <DEDUP_REMOVED lines=20> */
.L_x_146:
[----:B------:R-:W-:Y:S01]  /*79c0*/  BAR.SYNC.DEFER_BLOCKING 0x0 ;  /* 0x0000000000007b1d */ /* 0x000fe20000010000 */
[----:B-1----:R-:W-:Y:S01]  /*79d0*/  LEA.HI R0, R21, R48, RZ, 0x3 ;  /* 0x0000003015007211 */ /* 0x002fe200078f18ff */
[----:B------:R-:W-:-:S03]  /*79e0*/  UIADD3 UR19, -UR23, UR19, URZ ;  /* 0x0000001317137290 */ /* 0x000fc6000fffe13f */
        /* <DEDUP_REMOVED lines=47> */
.L_x_148:
[----:B------:R-:W-:Y:S05]  /*7ce0*/  BSYNC B0 ;  /* 0x0000000000007941 */ /* 0x000fea0003800000 */
.L_x_147:
        /* <DEDUP_REMOVED lines=30> */
.L_x_129:
[----:B------:R-:W-:Y:S05]  /*7ed0*/  BSYNC B1 ;  /* 0x0000000000017941 */ /* 0x000fea0003800000 */
.L_x_119:
[----:B------:R-:W-:Y:S02]  /*7ee0*/  ULDC UR5, c[0x0][0xc] ;  /* 0x0000030000057ab9 */ /* 0x000fe40000000800 */
[----:B------:R-:W-:-:S04]  /*7ef0*/  UIADD3 UR54, UR5, UR54, URZ ;  /* 0x0000003605367290 */ /* 0x000fc8000fffe03f */
[----:B------:R-:W-:-:S06]  /*7f00*/  UISETP.GE.AND UP0, UPT, UR54, UR60, UPT ;  /* 0x0000003c3600728c */ /* 0x000fcc000bf06270 */
[----:B------:R-:W-:-:S13]  /*7f10*/  PLOP3.LUT P0, PT, PT, PT, UP0, 0x80, 0x0 ;  /* 0x000000000000781c */ /* 0x000fda0003f0f008 */
[----:B------:R-:W-:Y:S05]  /*7f20*/  @P0 BRA `(.L_x_149) ;  /* 0x0000000000040947 */ /* 0x000fea0003800000 */
[----:B------:R-:W-:Y:S05]  /*7f30*/  BRA `(.L_x_150) ;  /* 0xffffff8800f07947 */ /* 0x000fea000383ffff */
.L_x_149:
[----:B------:R-:W-:Y:S05]  /*7f40*/  EXIT ;  /* 0x000000000000794d */ /* 0x000fea0003800000 */
.L_x_151:
        /* <DEDUP_REMOVED lines=11> */
.L_x_1034:


//--------------------- .text._ZN5flash44flash_bwd_dq_dk_dv_loop_seqk_parallel_kernelI23Flash_bwd_kernel_traitsILi256ELi64ELi32ELi8ELi4ELi1ELi2ELb1ELb1EN7cutlass10bfloat16_tE19Flash_kernel_traitsILi256ELi64ELi32ELi8ES3_EELb0ELb1ELb0ELb1ELb0ELb0ELb1EEEvNS_16Flash_bwd_paramsE --------------------------
	.section	.text._ZN5flash44flash_bwd_dq_dk_dv_loop_seqk_parallel_kernelI23Flash_bwd_kernel_traitsILi256ELi64ELi32ELi8ELi4ELi1ELi2ELb1ELb1EN7cutlass10bfloat16_tE19Flash_kernel_traitsILi256ELi64ELi32ELi8ES3_EELb0ELb1ELb0ELb1ELb0ELb0ELb1EEEvNS_16Flash_bwd_paramsE,"ax",@progbits
	.align	128
        .global         _ZN5flash44flash_bwd_dq_dk_dv_loop_seqk_parallel_kernelI23Flash_bwd_kernel_traitsILi256ELi64ELi32ELi8ELi4ELi1ELi2ELb1ELb1EN7cutlass10bfloat16_tE19Flash_kernel_traitsILi256ELi64ELi32ELi8ES3_EELb0ELb1ELb0ELb1ELb0ELb0ELb1EEEvNS_16Flash_bwd_paramsE
        .type           _ZN5flash44flash_bwd_dq_dk_dv_loop_seqk_parallel_kernelI23Flash_bwd_kernel_traitsILi256ELi64ELi32ELi8ELi4ELi1ELi2ELb1ELb1EN7cutlass10bfloat16_tE19Flash_kernel_traitsILi256ELi64ELi32ELi8ES3_EELb0ELb1ELb0ELb1ELb0ELb0ELb1EEEvNS_16Flash_bwd_paramsE,@function
        .size           _ZN5flash44flash_bwd_dq_dk_dv_loop_seqk_parallel_kernelI23Flash_bwd_kernel_traitsILi256ELi64ELi32ELi8ELi4ELi1ELi2ELb1ELb1EN7cutlass10bfloat16_tE19Flash_kernel_traitsILi256ELi64ELi32ELi8ES3_EELb0ELb1ELb0ELb1ELb0ELb0ELb1EEEvNS_16Flash_bwd_paramsE,(.L_x_1035 - _ZN5flash44flash_bwd_dq_dk_dv_loop_seqk_parallel_kernelI23Flash_bwd_kernel_traitsILi256ELi64ELi32ELi8ELi4ELi1ELi2ELb1ELb1EN7cutlass10bfloat16_tE19Flash_kernel_traitsILi256ELi64ELi32ELi8ES3_EELb0ELb1ELb0ELb1ELb0ELb0ELb1EEEvNS_16Flash_bwd_paramsE)
        .other          _ZN5flash44flash_bwd_dq_dk_dv_loop_seqk_parallel_kernelI23Flash_bwd_kernel_traitsILi256ELi64ELi32ELi8ELi4ELi1ELi2ELb1ELb1EN7cutlass10bfloat16_tE19Flash_kernel_traitsILi256ELi64ELi32ELi8ES3_EELb0ELb1ELb0ELb1ELb0ELb0ELb1EEEvNS_16Flash_bwd_paramsE,@"STO_CUDA_ENTRY STV_DEFAULT"
_ZN5flash44flash_bwd_dq_dk_dv_loop_seqk_parallel_kernelI23Flash_bwd_kernel_traitsILi256ELi64ELi32ELi8ELi4ELi1ELi2ELb1ELb1EN7cutlass10bfloat16_tE19Flash_kernel_traitsILi256ELi64ELi32ELi8ES3_EELb0ELb1ELb0ELb1ELb0ELb0ELb1EEEvNS_16Flash_bwd_paramsE:
.text._ZN5flash44flash_bwd_dq_dk_dv_loop_seqk_parallel_kernelI23Flash_bwd_kernel_traitsILi256ELi64ELi32ELi8ELi4ELi1ELi2ELb1ELb1EN7cutlass10bfloat16_tE19Flash_kernel_traitsILi256ELi64ELi32ELi8ES3_EELb0ELb1ELb0ELb1ELb0ELb0ELb1EEEvNS_16Flash_bwd_paramsE:
        /* <DEDUP_REMOVED lines=14> */
[----:B------:R-:W3:Y:S01]  /*00e0*/  S2UR UR4, SR_CgaCtaId ;  /* 0x00000000000479c3 */ /* 0x000ee20000008800 */
[----:B------:R-:W-:Y:S01]  /*00f0*/  UMOV UR5, 0x400 ;  /* 0x0000040000057882 */ /* 0x000fe20000000000 */
[----:B------:R-:W-:Y:S02]  /*0100*/  IMAD.MOV.U32 R224, RZ, RZ, 0x20 ;  /* 0x00000020ffe07424 */ /* 0x000fe400078e00ff */
[----:B------:R-:W-:-:S04]  /*0110*/  IMAD.MOV.U32 R227, RZ, RZ, 0x40 ;  /* 0x00000040ffe37424 */ /* 0x000fc800078e00ff */
[----:B------:R-:W4:Y:S08]  /*0120*/  S2UR UR49, SR_CTAID.Y ;  /* 0x00000000003179c3 */ /* 0x000f300000002600 */
[----:B------:R-:W5:Y:S01]  /*0130*/  S2UR UR56, SR_CTAID.Z ;  /* 0x00000000003879c3 */ /* 0x000f620000002700 */
[----:B---3--:R-:W-:-:S04]  /*0140*/  ULEA UR4, UR4, UR5, 0x18 ;  /* 0x0000000504047291 */ /* 0x008fc8000f8ec03f */
[----:B------:R-:W-:Y:S02]  /*0150*/  UIADD3 UR8, UR4, 0x14000, URZ ;  /* 0x0001400004087890 */ /* 0x000fe4000fffe03f */
[----:B------:R-:W-:Y:S01]  /*0160*/  UIADD3 UR7, UR4, 0x10000, URZ ;  /* 0x0001000004077890 */ /* 0x000fe2000fffe03f */
[----:B--2---:R-:W-:Y:S01]  /*0170*/  SHF.R.S32.HI R2, RZ, 0x1f, R4 ;  /* 0x0000001fff027819 */ /* 0x004fe20000011404 */
[----:B----4-:R-:W-:-:S03]  /*0180*/  USHF.L.U32 UR5, UR49, 0x7, URZ ;  /* 0x0000000731057899 */ /* 0x010fc6000800063f */
[CC--:B-1----:R-:W-:Y:S02]  /*0190*/  LEA.HI R0, R2.reuse, R4.reuse, RZ, 0x2 ;  /* 0x0000000402007211 */ /* 0x0c2fe400078f10ff */
[CC--:B------:R-:W-:Y:S02]  /*01a0*/  LEA.HI R13, R2.reuse, R4.reuse, RZ, 0x3 ;  /* 0x00000004020d7211 */ /* 0x0c0fe400078f18ff */
[CC--:B------:R-:W-:Y:S01]  /*01b0*/  LEA.HI R3, R2.reuse, R4.reuse, RZ, 0x4 ;  /* 0x0000000402037211 */ /* 0x0c0fe200078f20ff */
[----:B-----5:R-:W-:Y:S01]  /*01c0*/  USHF.R.S32.HI UR6, URZ, 0x1f, UR56 ;  /* 0x0000001f3f067899 */ /* 0x020fe20008011438 */
[CC--:B------:R-:W-:Y:S02]  /*01d0*/  LEA.HI R12, R2.reuse, R4.reuse, RZ, 0x5 ;  /* 0x00000004020c7211 */ /* 0x0c0fe400078f28ff */
[CC--:B------:R-:W-:Y:S02]  /*01e0*/  LEA.HI R15, R2.reuse, R4.reuse, RZ, 0x7 ;  /* 0x00000004020f7211 */ /* 0x0c0fe400078f38ff */
[----:B------:R-:W-:-:S02]  /*01f0*/  LEA.HI R14, R2, R4, RZ, 0x6 ;  /* 0x00000004020e7211 */ /* 0x000fc400078f30ff */
[--C-:B------:R-:W-:Y:S02]  /*0200*/  SHF.R.S32.HI R8, RZ, 0x2, R0.reuse ;  /* 0x00000002ff087819 */ /* 0x100fe40000011400 */
[----:B------:R-:W-:Y:S02]  /*0210*/  SHF.R.S32.HI R5, RZ, 0x1f, R0 ;  /* 0x0000001fff057819 */ /* 0x000fe40000011400 */
[----:B------:R-:W-:Y:S02]  /*0220*/  LOP3.LUT R2, R0, 0x7ffffffc, RZ, 0xc0, !PT ;  /* 0x7ffffffc00027812 */ /* 0x000fe400078ec0ff */
[----:B------:R-:W-:Y:S02]  /*0230*/  LOP3.LUT R0, R13, 0xfffffff8, RZ, 0xc0, !PT ;  /* 0xfffffff80d007812 */ /* 0x000fe400078ec0ff */
[C---:B------:R-:W-:Y:S01]  /*0240*/  LOP3.LUT R7, R3.reuse, 0xfffffff0, RZ, 0xc0, !PT ;  /* 0xfffffff003077812 */ /* 0x040fe200078ec0ff */
[----:B------:R-:W-:Y:S01]  /*0250*/  IMAD.IADD R16, R4, 0x1, -R2 ;  /* 0x0000000104107824 */ /* 0x000fe200078e0a02 */
[----:B------:R-:W-:Y:S01]  /*0260*/  LOP3.LUT R10, R12, 0xffffffe0, RZ, 0xc0, !PT ;  /* 0xffffffe00c0a7812 */ /* 0x000fe200078ec0ff */
[C---:B------:R-:W-:Y:S01]  /*0270*/  IMAD.IADD R0, R4.reuse, 0x1, -R0 ;  /* 0x0000000104007824 */ /* 0x040fe200078e0a00 */
[----:B------:R-:W-:Y:S01]  /*0280*/  SHF.R.S32.HI R6, RZ, 0x4, R3 ;  /* 0x00000004ff067819 */ /* 0x000fe20000011403 */
[C---:B------:R-:W-:Y:S01]  /*0290*/  IMAD.IADD R7, R4.reuse, 0x1, -R7 ;  /* 0x0000000104077824 */ /* 0x040fe200078e0a07 */
[----:B------:R-:W-:Y:S01]  /*02a0*/  SHF.R.S32.HI R9, RZ, 0x3, R13 ;  /* 0x00000003ff097819 */ /* 0x000fe2000001140d */
[----:B------:R-:W-:Y:S01]  /*02b0*/  IMAD.IADD R17, R4, 0x1, -R10 ;  /* 0x0000000104117824 */ /* 0x000fe200078e0a0a */
[----:B------:R-:W-:Y:S01]  /*02c0*/  LEA.HI R4, R3, R6, RZ, 0x1 ;  /* 0x0000000603047211 */ /* 0x000fe200078f08ff */
[----:B------:R-:W-:Y:S01]  /*02d0*/  IMAD.SHL.U32 R10, R0, 0x40, RZ ;  /* 0x00000040000a7824 */ /* 0x000fe200078e00ff */
[----:B------:R-:W-:Y:S01]  /*02e0*/  LEA.HI R3, R5, R8, RZ, 0x3 ;  /* 0x0000000805037211 */ /* 0x000fe200078f18ff */
[----:B------:R-:W-:Y:S01]  /*02f0*/  IMAD.SHL.U32 R9, R9, 0x40, RZ ;  /* 0x0000004009097824 */ /* 0x000fe200078e00ff */
[----:B------:R-:W-:Y:S01]  /*0300*/  LOP3.LUT R5, R4, 0xfffffffe, RZ, 0xc0, !PT ;  /* 0xfffffffe04057812 */ /* 0x000fe200078ec0ff */
[----:B------:R-:W-:Y:S01]  /*0310*/  STL [R1+0x28], R17 ;  /* 0x0000281101007387 */ /* 0x000fe20000100800 */
[----:B------:R-:W-:-:S02]  /*0320*/  LOP3.LUT R3, R3, 0xfffffff8, RZ, 0xc0, !PT ;  /* 0xfffffff803037812 */ /* 0x000fc400078ec0ff */
[----:B------:R-:W-:Y:S01]  /*0330*/  LOP3.LUT R2, R9, 0x1c0, RZ, 0xc0, !PT ;  /* 0x000001c009027812 */ /* 0x000fe200078ec0ff */
[----:B------:R-:W-:Y:S01]  /*0340*/  IMAD.IADD R11, R6, 0x1, -R5 ;  /* 0x00000001060b7824 */ /* 0x000fe200078e0a05 */
[C---:B------:R-:W-:Y:S01]  /*0350*/  LOP3.LUT P0, RZ, R0.reuse, 0x4, RZ, 0xc0, !PT ;  /* 0x0000000400ff7812 */ /* 0x040fe2000780c0ff */
[----:B------:R-:W-:Y:S01]  /*0360*/  IMAD.SHL.U32 R9, R0, 0x8, RZ ;  /* 0x0000000800097824 */ /* 0x000fe200078e00ff */
[----:B------:R-:W-:Y:S01]  /*0370*/  SHF.R.U32.HI R4, RZ, 0x3, R2 ;  /* 0x00000003ff047819 */ /* 0x000fe20000011602 */
[----:B------:R-:W-:Y:S01]  /*0380*/  IMAD.IADD R6, R8, 0x1, -R3 ;  /* 0x0000000108067824 */ /* 0x000fe200078e0a03 */
[----:B------:R-:W-:Y:S01]  /*0390*/  LOP3.LUT P5, RZ, R0, 0x2, RZ, 0xc0, !PT ;  /* 0x0000000200ff7812 */ /* 0x000fe200078ac0ff */
[----:B------:R-:W-:Y:S01]  /*03a0*/  IMAD.SHL.U32 R3, R11, 0x100, RZ ;  /* 0x000001000b037824 */ /* 0x000fe200078e00ff */
[----:B------:R-:W-:Y:S01]  /*03b0*/  LOP3.LUT R9, R2, 0x38, R9, 0xf8, !PT ;  /* 0x0000003802097812 */ /* 0x000fe200078ef809 */
[----:B------:R-:W-:Y:S01]  /*03c0*/  IMAD.SHL.U32 R5, R0, 0x20, RZ ;  /* 0x0000002000057824 */ /* 0x000fe200078e00ff */
[----:B------:R-:W-:-:S02]  /*03d0*/  LOP3.LUT R2, R10, 0x1c0, RZ, 0xc0, !PT ;  /* 0x000001c00a027812 */ /* 0x000fc400078ec0ff */
[----:B------:R-:W-:Y:S02]  /*03e0*/  LOP3.LUT R0, R3, 0x100, RZ, 0xc0, !PT ;  /* 0x0000010003007812 */ /* 0x000fe400078ec0ff */
[----:B------:R-:W-:Y:S02]  /*03f0*/  LOP3.LUT R9, R9, R4, RZ, 0x3c, !PT ;  /* 0x0000000409097212 */ /* 0x000fe400078e3cff */
[----:B------:R-:W-:Y:S02]  /*0400*/  SHF.R.S32.HI R3, RZ, 0x6, R14 ;  /* 0x00000006ff037819 */ /* 0x000fe4000001140e */
[----:B------:R-:W-:Y:S02]  /*0410*/  LOP3.LUT R8, R2, 0x8, R13, 0xf8, !PT ;  /* 0x0000000802087812 */ /* 0x000fe400078ef80d */
[----:B------:R-:W-:Y:S01]  /*0420*/  LOP3.LUT R10, R0, 0xe0, R5, 0xf8, !PT ;  /* 0x000000e0000a7812 */ /* 0x000fe200078ef805 */
[C---:B------:R-:W-:Y:S01]  /*0430*/  IMAD R237, R3.reuse, 0x200, R9 ;  /* 0x0000020003ed7824 */ /* 0x040fe200078e0209 */
[----:B------:R-:W-:Y:S01]  /*0440*/  SHF.R.U32.HI R2, RZ, 0x3, R2 ;  /* 0x00000003ff027819 */ /* 0x000fe20000011602 */
[----:B------:R-:W-:Y:S01]  /*0450*/  IMAD.SHL.U32 R5, R3, 0x8, RZ ;  /* 0x0000000803057824 */ /* 0x000fe200078e00ff */
[----:B------:R-:W-:Y:S01]  /*0460*/  SHF.R.S32.HI R0, RZ, 0x7, R15 ;  /* 0x00000007ff007819 */ /* 0x000fe2000001140f */
[----:B------:R-:W-:Y:S01]  /*0470*/  IMAD.SHL.U32 R3, R11, 0x20, RZ ;  /* 0x000000200b037824 */ /* 0x000fe200078e00ff */
[----:B------:R-:W-:-:S02]  /*0480*/  LOP3.LUT R4, R6, 0x1, RZ, 0xc0, !PT ;  /* 0x0000000106047812 */ /* 0x000fc400078ec0ff */
[----:B------:R-:W-:Y:S01]  /*0490*/  LOP3.LUT R2, R8, R2, RZ, 0x3c, !PT ;  /* 0x0000000208027212 */ /* 0x000fe200078e3cff */
[C---:B------:R-:W-:Y:S01]  /*04a0*/  IMAD.SHL.U32 R8, R0.reuse, 0x10, RZ ;  /* 0x0000001000087824 */ /* 0x040fe200078e00ff */
[----:B------:R-:W-:Y:S01]  /*04b0*/  SHF.R.S32.HI R226, RZ, 0x1f, R7 ;  /* 0x0000001fffe27819 */ /* 0x000fe20000011407 */
[----:B------:R-:W-:Y:S01]  /*04c0*/  IMAD R0, R0, 0x2, R11 ;  /* 0x0000000200007824 */ /* 0x000fe200078e020b */
[----:B------:R-:W-:Y:S01]  /*04d0*/  ISETP.NE.U32.AND P1, PT, R4, 0x1, PT ;  /* 0x000000010400780c */ /* 0x000fe20003f25070 */
[----:B------:R-:W-:Y:S01]  /*04e0*/  IMAD.SHL.U32 R4, R6, 0x20, RZ ;  /* 0x0000002006047824 */ /* 0x000fe200078e00ff */
[----:B------:R-:W-:Y:S01]  /*04f0*/  LOP3.LUT R3, R3, 0x20, RZ, 0xc0, !PT ;  /* 0x0000002003037812 */ /* 0x000fe200078ec0ff */
[----:B------:R-:W-:Y:S01]  /*0500*/  IMAD.U32 R234, R0, 0x200, R2 ;  /* 0x0000020000ea7824 */ /* 0x000fe200078e0002 */
[----:B------:R-:W-:Y:S01]  /*0510*/  LEA.HI R226, R226, R7, RZ, 0x3 ;  /* 0x00000007e2e27211 */ /* 0x000fe200078f18ff */
[----:B------:R-:W-:Y:S01]  /*0520*/  IMAD.SHL.U32 R2, R11, 0x8, RZ ;  /* 0x000000080b027824 */ /* 0x000fe200078e00ff */
[----:B------:R-:W-:Y:S01]  /*0530*/  LOP3.LUT R15, R3, 0x18, R5, 0xf8, !PT ;  /* 0x00000018030f7812 */ /* 0x000fe200078ef805 */
[----:B------:R-:W-:Y:S01]  /*0540*/  IMAD.SHL.U32 R0, R7, 0x20, RZ ;  /* 0x0000002007007824 */ /* 0x000fe200078e00ff */
[----:B------:R-:W-:Y:S01]  /*0550*/  LOP3.LUT R4, R4, 0xe0, RZ, 0xc0, !PT ;  /* 0x000000e004047812 */ /* 0x000fe200078ec0ff */
[----:B------:R-:W-:Y:S01]  /*0560*/  IMAD.SHL.U32 R5, R6, 0x4, RZ ;  /* 0x0000000406057824 */ /* 0x000fe200078e00ff */
[C---:B------:R-:W-:Y:S01]  /*0570*/  LOP3.LUT R3, R226.reuse, 0xfffffff8, RZ, 0xc0, !PT ;  /* 0xfffffff8e2037812 */ /* 0x040fe200078ec0ff */
[----:B------:R-:W-:Y:S01]  /*0580*/  IMAD.SHL.U32 R226, R226, 0x40, RZ ;  /* 0x00000040e2e27824 */ /* 0x000fe200078e00ff */
[----:B------:R-:W-:-:S02]  /*0590*/  LOP3.LUT R9, R2, 0x8, RZ, 0xc0, !PT ;  /* 0x0000000802097812 */ /* 0x000fc400078ec0ff */
[----:B------:R-:W-:Y:S01]  /*05a0*/  LOP3.LUT R8, R4, 0x10, R8, 0xf8, !PT ;  /* 0x0000001004087812 */ /* 0x000fe200078ef808 */
[C---:B------:R-:W-:Y:S01]  /*05b0*/  IMAD.IADD R4, R7.reuse, 0x1, -R3 ;  /* 0x0000000107047824 */ /* 0x040fe200078e0a03 */
[--C-:B------:R-:W-:Y:S02]  /*05c0*/  SHF.R.S32.HI R18, RZ, 0x5, R12.reuse ;  /* 0x00000005ff127819 */ /* 0x100fe4000001140c */
[----:B------:R-:W-:Y:S02]  /*05d0*/  SHF.R.S32.HI R14, RZ, 0x1f, R12 ;  /* 0x0000001fff0e7819 */ /* 0x000fe4000001140c */
[C---:B------:R-:W-:Y:S01]  /*05e0*/  LOP3.LUT P6, RZ, R7.reuse, 0x4, RZ, 0xc0, !PT ;  /* 0x0000000407ff7812 */ /* 0x040fe200078cc0ff */
[----:B------:R-:W-:Y:S01]  /*05f0*/  IMAD.SHL.U32 R7, R7, 0x4, RZ ;  /* 0x0000000407077824 */ /* 0x000fe200078e00ff */
[----:B------:R-:W-:Y:S02]  /*0600*/  LOP3.LUT P2, RZ, R6, 0x2, RZ, 0xc0, !PT ;  /* 0x0000000206ff7812 */ /* 0x000fe4000784c0ff */
[----:B------:R-:W-:-:S02]  /*0610*/  LOP3.LUT R0, R9, 0x1e0, R0, 0xf8, !PT ;  /* 0x000001e009007812 */ /* 0x000fc400078ef800 */
[-C--:B------:R-:W-:Y:S02]  /*0620*/  LEA.HI R6, R14, R18.reuse, RZ, 0x2 ;  /* 0x000000120e067211 */ /* 0x080fe400078f10ff */
[----:B------:R-:W-:Y:S01]  /*0630*/  LOP3.LUT R232, R0, 0x38, R7, 0x78, !PT ;  /* 0x0000003800e87812 */ /* 0x000fe200078e7807 */
[----:B------:R-:W-:Y:S01]  /*0640*/  IMAD.SHL.U32 R7, R18, 0x8, RZ ;  /* 0x0000000812077824 */ /* 0x000fe200078e00ff */
[----:B------:R-:W-:Y:S02]  /*0650*/  LOP3.LUT R2, R10, 0x8, R13, 0xf8, !PT ;  /* 0x000000080a027812 */ /* 0x000fe400078ef80d */
[----:B------:R-:W-:Y:S02]  /*0660*/  SHF.R.U32.HI R3, RZ, 0x3, R10 ;  /* 0x00000003ff037819 */ /* 0x000fe4000001160a */
[----:B------:R-:W-:Y:S02]  /*0670*/  LOP3.LUT R0, R6, 0xfffffffc, RZ, 0xc0, !PT ;  /* 0xfffffffc06007812 */ /* 0x000fe400078ec0ff */
[----:B------:R-:W-:Y:S01]  /*0680*/  LOP3.LUT R3, R2, 0x38, R3, 0x78, !PT ;  /* 0x0000003802037812 */ /* 0x000fe200078e7803 */
[----:B------:R-:W-:Y:S01]  /*0690*/  IMAD.SHL.U32 R2, R16, 0x2, RZ ;  /* 0x0000000210027824 */ /* 0x000fe200078e00ff */
[----:B------:R-:W-:Y:S01]  /*06a0*/  LOP3.LUT R8, R8, 0x18, R5, 0x78, !PT ;  /* 0x0000001808087812 */ /* 0x000fe200078e7805 */
[----:B------:R-:W-:Y:S01]  /*06b0*/  IMAD.IADD R6, R18, 0x1, -R0 ;  /* 0x0000000112067824 */ /* 0x000fe200078e0a00 */
[----:B------:R-:W-:-:S02]  /*06c0*/  LEA.HI R0, R12, R18, RZ, 0x1 ;  /* 0x000000120c007211 */ /* 0x000fc400078f08ff */
[----:B------:R-:W-:Y:S01]  /*06d0*/  LOP3.LUT P4, RZ, R4, 0x4, RZ, 0xc0, !PT ;  /* 0x0000000404ff7812 */ /* 0x000fe2000788c0ff */
[----:B------:R-:W-:Y:S01]  /*06e0*/  IMAD R5, R6, 0x200, R2 ;  /* 0x0000020006057824 */ /* 0x000fe200078e0202 */
[----:B------:R-:W-:Y:S01]  /*06f0*/  LOP3.LUT R0, R0, 0x3ffffe, RZ, 0xc0, !PT ;  /* 0x003ffffe00007812 */ /* 0x000fe200078ec0ff */
[C---:B------:R-:W-:Y:S01]  /*0700*/  IMAD.SHL.U32 R2, R4.reuse, 0x40, RZ ;  /* 0x0000004004027824 */ /* 0x040fe200078e00ff */
[----:B------:R-:W-:Y:S01]  /*0710*/  LOP3.LUT P3, RZ, R4, 0x2, RZ, 0xc0, !PT ;  /* 0x0000000204ff7812 */ /* 0x000fe2000786c0ff */
[----:B------:R-:W-:Y:S01]  /*0720*/  IMAD.IADD R10, R5, 0x1, R8 ;  /* 0x00000001050a7824 */ /* 0x000fe200078e0208 */
[----:B------:R-:W-:Y:S01]  /*0730*/  LOP3.LUT R7, R7, 0x38, RZ, 0xc0, !PT ;  /* 0x0000003807077812 */ /* 0x000fe200078ec0ff */
[----:B------:R-:W-:Y:S01]  /*0740*/  IMAD.IADD R0, R18, 0x1, -R0 ;  /* 0x0000000112007824 */ /* 0x000fe200078e0a00 */
[----:B------:R-:W-:Y:S02]  /*0750*/  LOP3.LUT R2, R2, 0x1c0, RZ, 0xc0, !PT ;  /* 0x000001c002027812 */ /* 0x000fe400078ec0ff */
[----:B------:R-:W-:Y:S01]  /*0760*/  LOP3.LUT R226, R226, 0xfffffe00, RZ, 0xc0, !PT ;  /* 0xfffffe00e2e27812 */ /* 0x000fe200078ec0ff */
[----:B------:R-:W-:Y:S01]  /*0770*/  IMAD R232, R0, 0x200, R232 ;  /* 0x0000020000e87824 */ /* 0x000fe200078e02e8 */
[----:B------:R-:W-:-:S02]  /*0780*/  SHF.R.U32.HI R4, RZ, 0x3, R2 ;  /* 0x00000003ff047819 */ /* 0x000fc40000011602 */
[----:B------:R-:W-:Y:S02]  /*0790*/  SHF.R.S32.HI R5, RZ, 0x1f, R17 ;  /* 0x0000001fff057819 */ /* 0x000fe40000011411 */
[CC--:B------:R-:W-:Y:S02]  /*07a0*/  LOP3.LUT R0, R4.reuse, R2.reuse, R7, 0x1e, !PT ;  /* 0x0000000204007212 */ /* 0x0c0fe400078e1e07 */
[C---:B------:R-:W-:Y:S02]  /*07b0*/  LOP3.LUT R8, R4.reuse, R2, R9, 0x1e, !PT ;  /* 0x0000000204087212 */ /* 0x040fe400078e1e09 */
[----:B------:R-:W-:Y:S01]  /*07c0*/  LOP3.LUT R7, R4, R15, R2, 0x1e, !PT ;  /* 0x0000000f04077212 */ /* 0x000fe200078e1e02 */
[----:B------:R-:W-:Y:S01]  /*07d0*/  IMAD R2, R11, 0x1000, R226 ;  /* 0x000010000b027824 */ /* 0x000fe200078e02e2 */
[----:B------:R-:W-:Y:S02]  /*07e0*/  LEA.HI R5, R5, R17, RZ, 0x2 ;  /* 0x0000001105057211 */ /* 0x000fe400078f10ff */
[----:B------:R-:W-:Y:S01]  /*07f0*/  SEL R225, R224, 0xffffffe0, !P0 ;  /* 0xffffffe0e0e17807 */ /* 0x000fe20004000000 */
[----:B------:R-:W-:Y:S01]  /*0800*/  IMAD.IADD R233, R2, 0x1, R0 ;  /* 0x0000000102e97824 */ /* 0x000fe200078e0200 */
[----:B------:R-:W-:Y:S01]  /*0810*/  SHF.R.S32.HI R4, RZ, 0x2, R5 ;  /* 0x00000002ff047819 */ /* 0x000fe20000011405 */
[----:B------:R-:W-:Y:S01]  /*0820*/  IMAD.U32 R0, RZ, RZ, UR5 ;  /* 0x00000005ff007e24 */ /* 0x000fe2000f8e00ff */
[----:B------:R-:W-:Y:S01]  /*0830*/  USHF.R.S32.HI UR5, URZ, 0x1f, UR49 ;  /* 0x0000001f3f057899 */ /* 0x000fe20008011431 */
[----:B------:R-:W-:Y:S01]  /*0840*/  IMAD.U32 R0, RZ, RZ, UR6 ;  /* 0x00000006ff007e24 */ /* 0x000fe2000f8e00ff */
[C---:B------:R-:W-:Y:S01]  /*0850*/  SEL R231, R227.reuse, 0xffffffc0, !P0 ;  /* 0xffffffc0e3e77807 */ /* 0x040fe20004000000 */
[C---:B------:R-:W-:Y:S01]  /*0860*/  IMAD R4, R6.reuse, 0x10, R4 ;  /* 0x0000001006047824 */ /* 0x040fe200078e0204 */
[----:B------:R-:W-:Y:S01]  /*0870*/  SEL R227, R227, 0xffffffc0, !P4 ;  /* 0xffffffc0e3e37807 */ /* 0x000fe20006000000 */
[----:B------:R-:W-:Y:S01]  /*0880*/  IMAD R2, R6, 0x400, R226 ;  /* 0x0000040006027824 */ /* 0x000fe200078e02e2 */
[----:B------:R-:W-:Y:S01]  /*0890*/  LEA R6, R10, UR4, 0x1 ;  /* 0x000000040a067c11 */ /* 0x000fe2000f8e08ff */
[----:B------:R-:W-:Y:S01]  /*08a0*/  IMAD.U32 R0, RZ, RZ, UR5 ;  /* 0x00000005ff007e24 */ /* 0x000fe2000f8e00ff */
[----:B------:R-:W-:Y:S01]  /*08b0*/  UIADD3 UR5, UR4, 0x14000, URZ ;  /* 0x0001400004057890 */ /* 0x000fe2000fffe03f */
[----:B------:R1:W-:Y:S01]  /*08c0*/  STL [R1+0x24], R4 ;  /* 0x0000240401007387 */ /* 0x0003e20000100800 */
[----:B------:R-:W-:Y:S01]  /*08d0*/  IMAD.U32 R0, RZ, RZ, UR6 ;  /* 0x00000006ff007e24 */ /* 0x000fe2000f8e00ff */
[----:B------:R-:W-:Y:S01]  /*08e0*/  SEL R0, R224, 0xffffffe0, !P5 ;  /* 0xffffffe0e0007807 */ /* 0x000fe20006800000 */
[----:B------:R-:W-:Y:S01]  /*08f0*/  IMAD.U32 R5, RZ, RZ, UR8 ;  /* 0x00000008ff057e24 */ /* 0x000fe2000f8e00ff */
[----:B------:R-:W-:Y:S01]  /*0900*/  STL [R1+0x10], R6 ;  /* 0x0000100601007387 */ /* 0x000fe20000100800 */
[----:B------:R-:W-:Y:S01]  /*0910*/  LEA R230, R234, UR5, 0x1 ;  /* 0x00000005eae67c11 */ /* 0x000fe2000f8e08ff */
[----:B------:R-:W-:Y:S01]  /*0920*/  IMAD.U32 R5, RZ, RZ, UR7 ;  /* 0x00000007ff057e24 */ /* 0x000fe2000f8e00ff */
[----:B------:R-:W-:Y:S01]  /*0930*/  LEA R232, R232, UR5, 0x1 ;  /* 0x00000005e8e87c11 */ /* 0x000fe2000f8e08ff */
[----:B------:R-:W-:Y:S01]  /*0940*/  VIADD R5, R6, 0x10 ;  /* 0x0000001006057836 */ /* 0x000fe20000000000 */
[----:B------:R-:W-:Y:S01]  /*0950*/  SEL R224, R224, 0xffffffe0, !P3 ;  /* 0xffffffe0e0e07807 */ /* 0x000fe20005800000 */
[----:B------:R-:W-:Y:S01]  /*0960*/  IMAD.IADD R229, R230, 0x1, R0 ;  /* 0x00000001e6e57824 */ /* 0x000fe200078e0200 */
[----:B------:R-:W-:Y:S01]  /*0970*/  LEA R3, R3, UR4, 0x1 ;  /* 0x0000000403037c11 */ /* 0x000fe2000f8e08ff */
[----:B------:R-:W-:Y:S01]  /*0980*/  @P2 VIADD R5, R6, 0xfffffff0 ;  /* 0xfffffff006052836 */ /* 0x000fe20000000000 */
[----:B------:R-:W-:Y:S01]  /*0990*/  UIADD3 UR6, UR4, 0x10000, URZ ;  /* 0x0001000004067890 */ /* 0x000fe2000fffe03f */
[----:B------:R-:W-:Y:S01]  /*09a0*/  IMAD.IADD R2, R2, 0x1, R8 ;  /* 0x0000000102027824 */ /* 0x000fe200078e0208 */
[----:B------:R-:W-:Y:S01]  /*09b0*/  LOP3.LUT R226, R7, R226, RZ, 0xfc, !PT ;  /* 0x000000e207e27212 */ /* 0x000fe200078efcff */
[C---:B------:R-:W-:Y:S01]  /*09c0*/  VIADD R235, R232.reuse, 0x20 ;  /* 0x00000020e8eb7836 */ /* 0x040fe20000000000 */
[----:B------:R-:W-:Y:S01]  /*09d0*/  LEA R237, R237, UR4, 0x1 ;  /* 0x00000004eded7c11 */ /* 0x000fe2000f8e08ff */
[----:B------:R-:W-:Y:S01]  /*09e0*/  @P6 VIADD R235, R232, 0xffffffe0 ;  /* 0xffffffe0e8eb6836 */ /* 0x000fe20000000000 */
[----:B------:R-:W-:Y:S01]  /*09f0*/  LEA R2, R2, UR4, 0x1 ;  /* 0x0000000402027c11 */ /* 0x000fe2000f8e08ff */
[--C-:B------:R-:W-:Y:S01]  /*0a00*/  IMAD.IADD R230, R230, 0x1, R231.reuse ;  /* 0x00000001e6e67824 */ /* 0x100fe200078e02e7 */
[----:B------:R-:W-:Y:S01]  /*0a10*/  LEA R226, R226, UR6, 0x1 ;  /* 0x00000006e2e27c11 */ /* 0x000fe2000f8e08ff */
[----:B------:R-:W-:Y:S01]  /*0a20*/  IMAD.IADD R231, R229, 0x1, R231 ;  /* 0x00000001e5e77824 */ /* 0x000fe200078e02e7 */
[----:B------:R-:W-:Y:S01]  /*0a30*/  ULDC.64 UR6, c[0x0][0x208] ;  /* 0x0000820000067ab9 */ /* 0x000fe20000000a00 */
[----:B------:R-:W-:-:S02]  /*0a40*/  IMAD.IADD R224, R2, 0x1, R224 ;  /* 0x0000000102e07824 */ /* 0x000fc400078e02e0 */
[----:B-1----:R-:W-:Y:S02]  /*0a50*/  IMAD.MOV.U32 R4, RZ, RZ, 0x1c0 ;  /* 0x000001c0ff047424 */ /* 0x002fe400078e00ff */
[----:B------:R-:W-:Y:S02]  /*0a60*/  IMAD.IADD R228, R2, 0x1, R227 ;  /* 0x0000000102e47824 */ /* 0x000fe400078e02e3 */
        /* <DEDUP_REMOVED lines=9> */
.L_x_184:
        /* <DEDUP_REMOVED lines=16> */
[----:B------:R-:W-:Y:S01]  /*0c00*/  IMAD.U32 R4, RZ, RZ, UR8 ;  /* 0x00000008ff047e24 */ /* 0x000fe2000f8e00ff */
        /* <DEDUP_REMOVED lines=50> */
.L_x_152:
        /* <DEDUP_REMOVED lines=29> */
[----:B------:R-:W-:Y:S02]  /*1100*/  UIMAD.WIDE UR8, UR33, UR61, URZ ;  /* 0x0000003d210872a5 */ /* 0x000fe4000f8e023f */
[----:B------:R-:W-:Y:S02]  /*1110*/  UIMAD UR19, UR16, UR29, URZ ;  /* 0x0000001d101372a4 */ /* 0x000fe4000f8e023f */
[----:B--2---:R-:W-:Y:S02]  /*1120*/  UIMAD.WIDE.U32 UR24, UR12, UR10, URZ ;  /* 0x0000000a0c1872a5 */ /* 0x004fe4000f8e003f */
[----:B------:R-:W-:-:S02]  /*1130*/  USHF.L.U64.HI UR17, UR49, 0x7, UR59 ;  /* 0x0000000731117899 */ /* 0x000fc4000801023b */
        /* <DEDUP_REMOVED lines=17> */
[----:B------:R-:W-:Y:S02]  /*1250*/  UIADD3 UR38, UR15, UR30, URZ ;  /* 0x0000001e0f267290 */ /* 0x000fe4000fffe03f */
[----:B------:R-:W-:Y:S02]  /*1260*/  UIMAD.WIDE.U32 UR14, UR8, UR10, URZ ;  /* 0x0000000a080e72a5 */ /* 0x000fe4000f8e003f */
[----:B------:R-:W-:Y:S02]  /*1270*/  UIMAD UR12, UR9, UR10, URZ ;  /* 0x0000000a090c72a4 */ /* 0x000fe4000f8e023f */
[----:B------:R-:W-:Y:S02]  /*1280*/  UIADD3 UR5, UR11, UR5, URZ ;  /* 0x000000050b057290 */ /* 0x000fe4000fffe03f */
[----:B------:R-:W-:-:S02]  /*1290*/  @UP1 UIADD3 UR38, UR13, UR19, URZ ;  /* 0x000000130d261290 */ /* 0x000fc4000fffe03f */
[----:B------:R-:W-:Y:S02]  /*12a0*/  UIMAD.WIDE.U32 UR10, UR8, UR16, URZ ;  /* 0x00000010080a72a5 */ /* 0x000fe4000f8e003f */
[----:B------:R-:W-:Y:S01]  /*12b0*/  ULOP3.LUT UR13, UR25, 0xffffffc0, URZ, 0xc0, !UPT ;  /* 0xffffffc0190d7892 */ /* 0x000fe2000f8ec03f */
[--C-:B-1----:R-:W-:Y:S01]  /*12c0*/  IMAD.MOV R0, RZ, RZ, -R5.reuse ;  /* 0x000000ffff007224 */ /* 0x102fe200078e0a05 */
[----:B------:R-:W-:Y:S01]  /*12d0*/  UIMAD UR5, UR8, UR5, UR12 ;  /* 0x00000005080572a4 */ /* 0x000fe2000f8e020c */
[----:B------:R-:W-:Y:S01]  /*12e0*/  IMAD.MOV.U32 R4, RZ, RZ, RZ ;  /* 0x000000ffff047224 */ /* 0x000fe200078e00ff */
[----:B------:R-:W-:Y:S01]  /*12f0*/  USEL UR57, UR14, UR10, !UP1 ;  /* 0x0000000a0e397287 */ /* 0x000fe2000c800000 */
[----:B------:R-:W-:Y:S01]  /*1300*/  IMAD R0, R0, R7, RZ ;  /* 0x0000000700007224 */ /* 0x000fe200078e02ff */
[----:B------:R-:W-:Y:S02]  /*1310*/  UIADD3 UR14, UR13, -0x40, URZ ;  /* 0xffffffc00d0e7890 */ /* 0x000fe4000fffe03f */
[----:B------:R-:W-:Y:S01]  /*1320*/  UISETP.NE.AND UP0, UPT, UR27, -0x1, UPT ;  /* 0xffffffff1b00788c */ /* 0x000fe2000bf05270 */
[----:B------:R-:W-:Y:S01]  /*1330*/  IMAD.HI.U32 R0, R5, R0, R4 ;  /* 0x0000000005007227 */ /* 0x000fe200078e0004 */
[----:B------:R-:W-:Y:S01]  /*1340*/  MOV R4, R6 ;  /* 0x0000000600047202 */ /* 0x000fe20000000f00 */
[----:B------:R-:W-:-:S02]  /*1350*/  USEL UR17, UR17, URZ, UP2 ;  /* 0x0000003f11117287 */ /* 0x000fc40009000000 */
[----:B------:R-:W-:Y:S01]  /*1360*/  UIADD3 UR51, UR15, UR5, URZ ;  /* 0x000000050f337290 */ /* 0x000fe2000fffe03f */
[----:B------:R-:W-:Y:S01]  /*1370*/  PLOP3.LUT P2, PT, PT, PT, UP0, 0x40, 0x0 ;  /* 0x000000000000781c */ /* 0x000fe20003f4e808 */
[----:B------:R-:W-:Y:S01]  /*1380*/  IMAD.HI.U32 R0, R0, R4, RZ ;  /* 0x0000000400007227 */ /* 0x000fe200078e00ff */
[----:B------:R-:W-:Y:S02]  /*1390*/  UIADD3 UR5, UP2, UR14, UR31, URZ ;  /* 0x0000001f0e057290 */ /* 0x000fe4000ff5e03f */
[----:B------:R-:W-:Y:S01]  /*13a0*/  USHF.R.S32.HI UR43, URZ, 0x1f, UR14 ;  /* 0x0000001f3f2b7899 */ /* 0x000fe2000801140e */
[----:B------:R-:W-:Y:S01]  /*13b0*/  IMAD.MOV R5, RZ, RZ, -R0 ;  /* 0x000000ffff057224 */ /* 0x000fe200078e0a00 */
[----:B------:R-:W-:Y:S01]  /*13c0*/  ULDC UR42, c[0x0][0x2c4] ;  /* 0x0000b100002a7ab9 */ /* 0x000fe20000000800 */
[----:B------:R-:W-:Y:S02]  /*13d0*/  UIMAD UR12, UR9, UR16, URZ ;  /* 0x00000010090c72a4 */ /* 0x000fe4000f8e023f */
[----:B------:R-:W-:Y:S01]  /*13e0*/  IMAD R4, R7, R5, R4 ;  /* 0x0000000507047224 */ /* 0x000fe200078e0204 */
[----:B------:R-:W-:-:S02]  /*13f0*/  UIMAD UR9, UR9, UR5, URZ ;  /* 0x00000005090972a4 */ /* 0x000fc4000f8e023f */
[----:B------:R-:W-:Y:S02]  /*1400*/  UIMAD.WIDE.U32 UR18, UR8, UR5, URZ ;  /* 0x00000005081272a5 */ /* 0x000fe4000f8e003f */
[----:B------:R-:W-:Y:S01]  /*1410*/  ISETP.GT.U32.AND P0, PT, R7, R4, PT ;  /* 0x000000040700720c */ /* 0x000fe20003f04070 */
[----:B------:R-:W-:Y:S02]  /*1420*/  UIADD3.X UR10, UR43, UR17, URZ, UP2, !UPT ;  /* 0x000000112b0a7290 */ /* 0x000fe400097fe43f */
[----:B------:R-:W-:Y:S01]  /*1430*/  @UP3 UIMAD UR5, UR49, UR42, URZ ;  /* 0x0000002a310532a4 */ /* 0x000fe2000f8e023f */
[----:B------:R-:W-:Y:S01]  /*1440*/  ULDC.U8 UR32, c[0x0][0x480] ;  /* 0x0001200000207ab9 */ /* 0x000fe20000000000 */
[----:B------:R-:W-:Y:S02]  /*1450*/  @UP0 UIADD3 UR22, UR21, UR27, URZ ;  /* 0x0000001b15160290 */ /* 0x000fe4000fffe03f */
[----:B------:R-:W-:Y:S02]  /*1460*/  @UP0 UIADD3 UR23, UR21, UR27, URZ ;  /* 0x0000001b15170290 */ /* 0x000fe4000fffe03f */
[----:B------:R-:W-:-:S02]  /*1470*/  UISETP.NE.AND UP4, UPT, UR32, URZ, UPT ;  /* 0x0000003f2000728c */ /* 0x000fc4000bf85270 */
[----:B------:R-:W-:Y:S02]  /*1480*/  UIMAD UR9, UR8, UR10, UR9 ;  /* 0x0000000a080972a4 */ /* 0x000fe4000f8e0209 */
[----:B------:R-:W-:Y:S01]  /*1490*/  @!P0 IMAD.IADD R4, R4, 0x1, -R7 ;  /* 0x0000000104048824 */ /* 0x000fe200078e0a07 */
[----:B------:R-:W-:Y:S01]  /*14a0*/  @!P0 IADD3 R0, R0, 0x1, RZ ;  /* 0x0000000100008810 */ /* 0x000fe20007ffe0ff */
[----:B------:R-:W-:Y:S01]  /*14b0*/  UIMAD UR52, UR56, UR33, URZ ;  /* 0x00000021383472a4 */ /* 0x000fe2000f8e023f */
[----:B------:R-:W-:Y:S01]  /*14c0*/  PLOP3.LUT P0, PT, PT, PT, UP0, 0x40, 0x0 ;  /* 0x000000000000781c */ /* 0x000fe20003f0e808 */
[----:B------:R-:W-:Y:S01]  /*14d0*/  @UP3 USEL UR8, UR5, UR16, !UP1 ;  /* 0x0000001005083287 */ /* 0x000fe2000c800000 */
[----:B------:R-:W-:Y:S01]  /*14e0*/  ISETP.GE.U32.AND P1, PT, R4, R7, PT ;  /* 0x000000070400720c */ /* 0x000fe20003f26070 */
[----:B------:R-:W-:Y:S01]  /*14f0*/  @UP0 ULDC.64 UR36, c[0x0][0x248] ;  /* 0x0000920000240ab9 */ /* 0x000fe20000000a00 */
[----:B------:R-:W-:Y:S01]  /*1500*/  LOP3.LUT R4, R8, UR56, RZ, 0x3c, !PT ;  /* 0x0000003808047c12 */ /* 0x000fe2000f8e3cff */
[----:B------:R-:W-:Y:S01]  /*1510*/  @UP0 ULDC.64 UR32, c[0x0][0x250] ;  /* 0x0000940000200ab9 */ /* 0x000fe20000000a00 */
[----:B------:R-:W-:-:S02]  /*1520*/  @UP1 UIADD3 UR51, UR11, UR12, URZ ;  /* 0x0000000c0b331290 */ /* 0x000fc4000fffe03f */
[----:B------:R-:W-:Y:S01]  /*1530*/  ISETP.GE.AND P3, PT, R4, RZ, PT ;  /* 0x000000ff0400720c */ /* 0x000fe20003f66270 */
[----:B------:R-:W-:Y:S01]  /*1540*/  @UP3 ULDC UR5, c[0x0][0x2e4] ;  /* 0x0000b90000053ab9 */ /* 0x000fe20000000800 */
[----:B------:R-:W-:Y:S02]  /*1550*/  @UP0 UIMAD.WIDE.U32 UR12, UR22, UR36, URZ ;  /* 0x00000024160c02a5 */ /* 0x000fe4000f8e003f */
[----:B------:R-:W-:Y:S02]  /*1560*/  @UP0 UIMAD.WIDE.U32 UR10, UR23, UR32, URZ ;  /* 0x00000020170a02a5 */ /* 0x000fe4000f8e003f */
[----:B------:R-:W-:Y:S01]  /*1570*/  USEL UR54, UR24, URZ, UP4 ;  /* 0x0000003f18367287 */ /* 0x000fe2000a000000 */
[----:B------:R-:W-:Y:S01]  /*1580*/  @P1 VIADD R0, R0, 0x1 ;  /* 0x0000000100001836 */ /* 0x000fe20000000000 */
[----:B------:R-:W-:Y:S01]  /*1590*/  @UP3 UIMAD UR24, UR56, UR5, UR8 ;  /* 0x00000005381832a4 */ /* 0x000fe2000f8e0208 */
[----:B------:R-:W-:Y:S01]  /*15a0*/  PLOP3.LUT P1, PT, PT, PT, UP3, 0x80, 0x0 ;  /* 0x000000000000781c */ /* 0x000fe20003f2f038 */
[----:B------:R-:W-:Y:S01]  /*15b0*/  @!UP3 UIMAD UR5, UR49, UR61, UR56 ;  /* 0x0000003d3105b2a4 */ /* 0x000fe2000f8e0238 */
[----:B------:R-:W-:Y:S01]  /*15c0*/  IMAD.MOV.U32 R23, RZ, RZ, R0 ;  /* 0x000000ffff177224 */ /* 0x000fe200078e0000 */
[----:B------:R-:W-:-:S02]  /*15d0*/  @UP0 UIMAD UR17, UR22, UR37, URZ ;  /* 0x00000025161102a4 */ /* 0x000fc4000f8e023f */
[----:B------:R-:W-:Y:S02]  /*15e0*/  @UP0 UIMAD UR15, UR23, UR33, URZ ;  /* 0x00000021170f02a4 */ /* 0x000fe4000f8e023f */
[----:B------:R-:W-:Y:S01]  /*15f0*/  USHF.R.S32.HI UR50, URZ, 0x6, UR25 ;  /* 0x000000063f327899 */ /* 0x000fe20008011419 */
[----:B------:R-:W-:Y:S01]  /*1600*/  @!P3 IADD3 R23, -R23, RZ, RZ ;  /* 0x000000ff1717b210 */ /* 0x000fe20007ffe1ff */
[----:B------:R-:W-:Y:S01]  /*1610*/  USEL UR53, UR40, URZ, UP4 ;  /* 0x0000003f28357287 */ /* 0x000fe2000a000000 */
[----:B------:R-:W-:Y:S01]  /*1620*/  @!P4 LOP3.LUT R23, RZ, R8, RZ, 0x33, !PT ;  /* 0x00000008ff17c212 */ /* 0x000fe200078e33ff */
[----:B------:R-:W-:Y:S02]  /*1630*/  @!UP3 UIMAD UR24, UR5, UR42, URZ ;  /* 0x0000002a0518b2a4 */ /* 0x000fe4000f8e023f */
[----:B------:R-:W-:Y:S02]  /*1640*/  @!UP1 UIADD3 UR39, UR45, UR35, URZ ;  /* 0x000000232d279290 */ /* 0x000fe4000fffe03f */
[----:B------:R-:W-:-:S02]  /*1650*/  USHF.R.S32.HI UR55, URZ, 0x1f, UR52 ;  /* 0x0000001f3f377899 */ /* 0x000fc40008011434 */
[----:B------:R-:W-:Y:S02]  /*1660*/  @UP0 UIADD3 UR41, UR11, UR15, URZ ;  /* 0x0000000f0b290290 */ /* 0x000fe4000fffe03f */
        /* <DEDUP_REMOVED lines=17> */
.L_x_154:
        /* <DEDUP_REMOVED lines=13> */
.L_x_155:
        /* <DEDUP_REMOVED lines=11> */
.L_x_156:
[----:B------:R-:W-:-:S04]  /*1900*/  UIMAD UR5, UR49, UR61, UR56 ;  /* 0x0000003d310572a4 */ /* 0x000fc8000f8e0238 */
[----:B------:R-:W-:-:S12]  /*1910*/  UIMAD UR5, UR5, UR60, URZ ;  /* 0x0000003c050572a4 */ /* 0x000fd8000f8e023f */
.L_x_157:
[----:B------:R-:W2:Y:S01]  /*1920*/  LDL R5, [R1+0x28] ;  /* 0x0000280001057983 */ /* 0x000ea20000100800 */
[----:B------:R-:W-:Y:S01]  /*1930*/  ULDC UR8, c[0x0][0x2dc] ;  /* 0x0000b70000087ab9 */ /* 0x000fe20000000800 */
[----:B------:R-:W-:Y:S01]  /*1940*/  UIADD3 UR15, UR14, UR5, URZ ;  /* 0x000000050e0f7290 */ /* 0x000fe2000fffe03f */
[----:B------:R-:W1:Y:S01]  /*1950*/  LDC.64 R8, c[0x0][0x420] ;  /* 0x00010800ff087b82 */ /* 0x000e620000000a00 */
[----:B------:R-:W3:Y:S01]  /*1960*/  S2R R0, SR_TID.X ;  /* 0x0000000000007919 */ /* 0x000ee20000002100 */
[----:B------:R-:W-:Y:S01]  /*1970*/  UIMAD UR9, UR8, UR61, URZ ;  /* 0x0000003d080972a4 */ /* 0x000fe2000f8e023f */
[----:B------:R-:W-:Y:S01]  /*1980*/  BSSY B1, `(.L_x_153) ;  /* 0x0000685000017945 */ /* 0x000fe20003800000 */
[----:B------:R-:W-:Y:S01]  /*1990*/  UIADD3 UR35, -UR20, UR34, UR26 ;  /* 0x0000002214237290 */ /* 0x000fe2000fffe11a */
[----:B------:R-:W4:Y:S01]  /*19a0*/  S2R R4, SR_TID.X ;  /* 0x0000000000047919 */ /* 0x000f220000002100 */
[----:B------:R-:W-:Y:S01]  /*19b0*/  USHF.L.U32 UR5, UR9, 0x6, URZ ;  /* 0x0000000609057899 */ /* 0x000fe2000800063f */
[----:B------:R-:W-:Y:S01]  /*19c0*/  ULDC.64 UR12, c[0x0][0x400] ;  /* 0x00010000000c7ab9 */ /* 0x000fe20000000a00 */
[----:B------:R-:W5:Y:S02]  /*19d0*/  S2R R40, SR_TID.X ;  /* 0x0000000000287919 */ /* 0x000f640000002100 */
[----:B------:R-:W-:-:S02]  /*19e0*/  UIADD3 UR10, UP2, UP1, UR18, UR5, UR52 ;  /* 0x00000005120a7290 */ /* 0x000fc4000f95e034 */
[----:B------:R-:W-:Y:S01]  /*19f0*/  USHF.R.S32.HI UR5, URZ, 0x1f, UR5 ;  /* 0x0000001f3f057899 */ /* 0x000fe20008011405 */
[----:B------:R-:W-:Y:S01]  /*1a00*/  ULDC UR60, c[0x0][0x398] ;  /* 0x0000e600003c7ab9 */ /* 0x000fe20000000800 */
[----:B------:R-:W-:Y:S02]  /*1a10*/  ULDC.64 UR46, c[0x0][0x478] ;  /* 0x00011e00002e7ab9 */ /* 0x000fe40000000a00 */
[----:B------:R-:W-:Y:S02]  /*1a20*/  UIADD3.X UR11, UR25, UR5, UR55, UP2, UP1 ;  /* 0x00000005190b7290 */ /* 0x000fe400097e2437 */
[----:B------:R-:W-:Y:S01]  /*1a30*/  UIADD3 UR5, UP2, UP1, UR54, UR10, UR57 ;  /* 0x0000000a36057290 */ /* 0x000fe2000f95e039 */
[----:B------:R-:W-:Y:S01]  /*1a40*/  ULDC UR45, c[0x0][0x2d0] ;  /* 0x0000b400002d7ab9 */ /* 0x000fe20000000800 */
[----:B------:R-:W-:Y:S02]  /*1a50*/  USHF.R.S32.HI UR61, URZ, 0x1f, UR56 ;  /* 0x0000001f3f3d7899 */ /* 0x000fe40008011438 */
[----:B------:R-:W-:-:S02]  /*1a60*/  UIADD3.X UR11, UR53, UR11, UR51, UP2, UP1 ;  /* 0x0000000b350b7290 */ /* 0x000fc400097e2433 */
[----:B------:R-:W-:Y:S01]  /*1a70*/  UIADD3 UR44, UR14, UR24, URZ ;  /* 0x000000180e2c7290 */ /* 0x000fe2000fffe03f */
[----:B------:R-:W-:Y:S02]  /*1a80*/  ULDC.64 UR30, c[0x0][0x258] ;  /* 0x00009600001e7ab9 */ /* 0x000fe40000000a00 */
[----:B------:R-:W-:Y:S01]  /*1a90*/  ULDC.64 UR24, c[0x0][0x428] ;  /* 0x00010a0000187ab9 */ /* 0x000fe20000000a00 */
[----:B------:R-:W-:Y:S01]  /*1aa0*/  IMAD.U32 R34, RZ, RZ, UR30 ;  /* 0x0000001eff227e24 */ /* 0x000fe2000f8e00ff */
[----:B------:R-:W-:Y:S01]  /*1ab0*/  ULDC.64 UR54, c[0x0][0x2b0] ;  /* 0x0000ac0000367ab9 */ /* 0x000fe20000000a00 */
[----:B------:R-:W-:Y:S01]  /*1ac0*/  IMAD.U32 R29, RZ, RZ, UR24 ;  /* 0x00000018ff1d7e24 */ /* 0x000fe2000f8e00ff */
[----:B------:R-:W-:Y:S01]  /*1ad0*/  ULDC.64 UR18, c[0x0][0x210] ;  /* 0x0000840000127ab9 */ /* 0x000fe20000000a00 */
[----:B---3--:R-:W-:Y:S01]  /*1ae0*/  SHF.R.S32.HI R0, RZ, 0x1f, R0 ;  /* 0x0000001fff007819 */ /* 0x008fe20000011400 */
[----:B------:R-:W-:Y:S01]  /*1af0*/  ULDC.64 UR16, c[0x0][0x3e0] ;  /* 0x0000f80000107ab9 */ /* 0x000fe20000000a00 */
[----:B------:R-:W-:-:S02]  /*1b00*/  UIADD3 UR8, UR50, -0x1, URZ ;  /* 0xffffffff32087890 */ /* 0x000fc4000fffe03f */
        /* <DEDUP_REMOVED lines=19> */
[----:B------:R-:W-:-:S03]  /*1c40*/  UIADD3 UR5, UR35, -UR60, URZ ;  /* 0x8000003c23057290 */ /* 0x000fc6000fffe03f */
[----:B------:R-:W-:Y:S01]  /*1c50*/  LEA.HI.X.SX32 R0, R0, UR11, 0x1, P0 ;  /* 0x0000000b00007c11 */ /* 0x000fe200080f0eff */
[----:B------:R-:W-:Y:S01]  /*1c60*/  UIMAD.WIDE UR10, UR15, 0x4, UR46 ;  /* 0x000000040f0a78a5 */ /* 0x000fe2000f8e022e */
[----:B------:R-:W-:Y:S01]  /*1c70*/  LEA R238, P0, R5, UR12, 0x2 ;  /* 0x0000000c05ee7c11 */ /* 0x000fe2000f8010ff */
[----:B------:R-:W-:-:S03]  /*1c80*/  USHF.R.S32.HI UR15, URZ, 0x1f, UR5 ;  /* 0x0000001f3f0f7899 */ /* 0x000fc60008011405 */
        /* <DEDUP_REMOVED lines=35> */
[-C--:B------:R-:W-:Y:S01]  /*1ec0*/  IMAD R6, R39, R8.reuse, RZ ;  /* 0x0000000827067224 */ /* 0x080fe200078e02ff */
[----:B------:R-:W-:Y:S01]  /*1ed0*/  UMOV UR12, UR10 ;  /* 0x0000000a000c7c82 */ /* 0x000fe20008000000 */
        /* <DEDUP_REMOVED lines=32> */
.L_x_159:
        /* <DEDUP_REMOVED lines=20> */
.L_x_160:
        /* <DEDUP_REMOVED lines=30> */
.L_x_162:
[----:B------:R-:W-:Y:S05]  /*2400*/  BSYNC B0 ;  /* 0x0000000000007941 */ /* 0x000fea0003800000 */
.L_x_161:
        /* <DEDUP_REMOVED lines=29> */
.L_x_158:
        /* <DEDUP_REMOVED lines=71> */
.L_x_165:
[----:B------:R-:W-:Y:S05]  /*2a50*/  BSYNC B0 ;  /* 0x0000000000007941 */ /* 0x000fea0003800000 */
.L_x_164:
        /* <DEDUP_REMOVED lines=22> */
[----:B------:R3:W-:Y:S02]  /*2bc0*/  @P3 STS.128 [R237+0x8000], RZ ;  /* 0x008000ffed003388 */ /* 0x0007e40000000c00 */
        /* <DEDUP_REMOVED lines=30> */
.L_x_167:
[----:B------:R-:W-:Y:S05]  /*2db0*/  BSYNC B0 ;  /* 0x0000000000007941 */ /* 0x000fea0003800000 */
.L_x_166:
        /* <DEDUP_REMOVED lines=44> */
.L_x_169:
[----:B------:R-:W-:Y:S05]  /*3080*/  BSYNC B0 ;  /* 0x0000000000007941 */ /* 0x000fea0003800000 */
.L_x_168:
        /* <DEDUP_REMOVED lines=39> */
.L_x_171:
[----:B------:R-:W-:Y:S05]  /*3300*/  BSYNC B0 ;  /* 0x0000000000007941 */ /* 0x000fea0003800000 */
.L_x_170:
        /* <DEDUP_REMOVED lines=42> */
.L_x_173:
[----:B------:R-:W-:Y:S05]  /*35b0*/  BSYNC B0 ;  /* 0x0000000000007941 */ /* 0x000fea0003800000 */
.L_x_172:
        /* <DEDUP_REMOVED lines=61> */
.L_x_175:
[----:B------:R-:W-:Y:S05]  /*3990*/  BSYNC B0 ;  /* 0x0000000000007941 */ /* 0x000fea0003800000 */
.L_x_174:
[----:B------:R-:W0:Y:S01]  /*39a0*/  LDGDEPBAR ;  /* 0x00000000000079af */ /* 0x000e220000000000 */
[----:B------:R-:W-:Y:S01]  /*39b0*/  ULDC.64 UR18, c[0x0][0x3c8] ;  /* 0x0000f20000127ab9 */ /* 0x000fe20000000a00 */
[----:B------:R-:W-:Y:S02]  /*39c0*/  USHF.R.S32.HI UR13, URZ, 0x1f, UR56 ;  /* 0x0000001f3f0d7899 */ /* 0x000fe40008011438 */
[----:B------:R-:W-:Y:S01]  /*39d0*/  UISETP.NE.U32.AND UP1, UPT, UR18, URZ, UPT ;  /* 0x0000003f1200728c */ /* 0x000fe2000bf25070 */
[----:B------:R-:W-:Y:S01]  /*39e0*/  LEA.HI R0, R41, R40, RZ, 0x7 ;  /* 0x0000002829007211 */ /* 0x000fe200078f38ff */
[----:B-12---:R-:W-:Y:S01]  /*39f0*/  IMAD.MOV.U32 R9, RZ, RZ, 0x20 ;  /* 0x00000020ff097424 */ /* 0x006fe200078e00ff */
[C---:B------:R-:W-:Y:S01]  /*3a00*/  LOP3.LUT P2, RZ, R37.reuse, 0x4, RZ, 0xc0, !PT ;  /* 0x0000000425ff7812 */ /* 0x040fe2000784c0ff */
[----:B------:R-:W-:Y:S01]  /*3a10*/  UISETP.NE.AND.EX UP1, UPT, UR19, URZ, UPT, UP1 ;  /* 0x0000003f1300728c */ /* 0x000fe2000bf25310 */
[----:B------:R-:W-:Y:S01]  /*3a20*/  IMAD.MOV.U32 R192, RZ, RZ, 0x40 ;  /* 0x00000040ffc07424 */ /* 0x000fe200078e00ff */
[----:B------:R-:W-:Y:S01]  /*3a30*/  LOP3.LUT P1, RZ, R37, 0x2, RZ, 0xc0, !PT ;  /* 0x0000000225ff7812 */ /* 0x000fe2000782c0ff */
[----:B------:R-:W-:Y:S01]  /*3a40*/  VIADD R8, R45, 0x1 ;  /* 0x000000012d087836 */ /* 0x000fe20000000000 */
[----:B------:R-:W-:Y:S01]  /*3a50*/  LEA R180, R234, UR4, 0x1 ;  /* 0x00000004eab47c11 */ /* 0x000fe2000f8e08ff */
[----:B---3--:R-:W-:Y:S01]  /*3a60*/  IMAD.U32 R6, RZ, RZ, UR34 ;  /* 0x00000022ff067e24 */ /* 0x008fe2000f8e00ff */
[----:B------:R-:W-:-:S02]  /*3a70*/  PLOP3.LUT P0, PT, PT, PT, UP1, 0x80, 0x0 ;  /* 0x000000000000781c */ /* 0x000fc40003f0f018 */
[----:B------:R-:W-:Y:S02]  /*3a80*/  CS2R R126, SRZ ;  /* 0x00000000007e7805 */ /* 0x000fe4000001ff00 */
[----:B------:R-:W-:Y:S02]  /*3a90*/  CS2R R124, SRZ ;  /* 0x00000000007c7805 */ /* 0x000fe4000001ff00 */
[----:B------:R-:W-:Y:S02]  /*3aa0*/  CS2R R130, SRZ ;  /* 0x0000000000827805 */ /* 0x000fe4000001ff00 */
[----:B------:R-:W-:Y:S01]  /*3ab0*/  CS2R R128, SRZ ;  /* 0x0000000000807805 */ /* 0x000fe2000001ff00 */
        /* <DEDUP_REMOVED lines=9> */
[----:B------:R-:W-:Y:S01]  /*3b50*/  @UP1 UIADD3 UR5, UR17, UR5, URZ ;  /* 0x0000000511051290 */ /* 0x000fe2000fffe03f */
[----:B------:R-:W-:Y:S01]  /*3b60*/  SHF.R.S32.HI R0, RZ, 0x7, R0 ;  /* 0x00000007ff007819 */ /* 0x000fe20000011400 */
[----:B------:R-:W-:Y:S02]  /*3b70*/  UIADD3 UR13, UR4, 0x14000, URZ ;  /* 0x00014000040d7890 */ /* 0x000fe4000fffe03f */
[----:B------:R-:W-:Y:S01]  /*3b80*/  @UP1 ULEA.HI.X UR19, UR16, UR19, UR5, 0x2, UP0 ;  /* 0x0000001310131291 */ /* 0x000fe200080f1405 */
[----:B------:R-:W-:Y:S01]  /*3b90*/  IMAD.U32 R4, RZ, RZ, UR18 ;  /* 0x00000012ff047e24 */ /* 0x000fe2000f8e00ff */
[----:B------:R-:W-:Y:S01]  /*3ba0*/  SEL R9, R9, 0xffffffe0, !P1 ;  /* 0xffffffe009097807 */ /* 0x000fe20004800000 */
[----:B------:R-:W-:Y:S01]  /*3bb0*/  @UP1 ULDC UR5, c[0x0][0x2e8] ;  /* 0x0000ba0000051ab9 */ /* 0x000fe20000000800 */
[----:B------:R-:W-:Y:S01]  /*3bc0*/  IMAD.SHL.U32 R40, R40, 0x2, RZ ;  /* 0x0000000228287824 */ /* 0x000fe200078e00ff */
[----:B------:R-:W-:Y:S01]  /*3bd0*/  SEL R192, R192, 0xffffffc0, !P2 ;  /* 0xffffffc0c0c07807 */ /* 0x000fe20005000000 */
[----:B------:R-:W-:Y:S01]  /*3be0*/  IMAD.U32 R5, RZ, RZ, UR19 ;  /* 0x00000013ff057e24 */ /* 0x000fe2000f8e00ff */
[----:B------:R-:W-:-:S02]  /*3bf0*/  CS2R R122, SRZ ;  /* 0x00000000007a7805 */ /* 0x000fc4000001ff00 */
[----:B------:R-:W-:Y:S02]  /*3c00*/  CS2R R120, SRZ ;  /* 0x0000000000787805 */ /* 0x000fe4000001ff00 */
[----:B------:R-:W-:Y:S02]  /*3c10*/  CS2R R118, SRZ ;  /* 0x0000000000767805 */ /* 0x000fe4000001ff00 */
[----:B------:R-:W-:Y:S02]  /*3c20*/  CS2R R116, SRZ ;  /* 0x0000000000747805 */ /* 0x000fe4000001ff00 */
[----:B------:R-:W-:Y:S02]  /*3c30*/  CS2R R110, SRZ ;  /* 0x00000000006e7805 */ /* 0x000fe4000001ff00 */
[----:B------:R-:W-:Y:S01]  /*3c40*/  CS2R R108, SRZ ;  /* 0x00000000006c7805 */ /* 0x000fe2000001ff00 */
[----:B------:R1:W2:Y:S01]  /*3c50*/  @P0 LDG.E R5, desc[UR6][R4.64] ;  /* 0x0000000604050981 */ /* 0x0002a2000c1e1900 */
[----:B------:R-:W-:Y:S01]  /*3c60*/  LEA R10, R234, UR13, 0x1 ;  /* 0x0000000dea0a7c11 */ /* 0x000fe2000f8e08ff */
[----:B------:R-:W-:Y:S01]  /*3c70*/  IMAD.SHL.U32 R7, R0, 0x10, RZ ;  /* 0x0000001000077824 */ /* 0x000fe200078e00ff */
[----:B------:R-:W-:Y:S01]  /*3c80*/  UIADD3 UR19, UR34, 0x20, UR26 ;  /* 0x0000002022137890 */ /* 0x000fe2000fffe01a */
[----:B------:R-:W3:Y:S01]  /*3c90*/  LDSM.16.M88.4 R132, [R180+0x14000] ;  /* 0x01400000b484783b */ /* 0x000ee20000000200 */
[----:B------:R-:W-:-:S02]  /*3ca0*/  IADD3 R192, R9, R10, R192 ;  /* 0x0000000a09c07210 */ /* 0x000fc40007ffe0c0 */
[----:B------:R-:W-:Y:S02]  /*3cb0*/  CS2R R114, SRZ ;  /* 0x0000000000727805 */ /* 0x000fe4000001ff00 */
[----:B------:R-:W-:Y:S01]  /*3cc0*/  LOP3.LUT R7, R7, 0x6, R40, 0xf8, !PT ;  /* 0x0000000607077812 */ /* 0x000fe200078ef828 */
[----:B------:R-:W2:Y:S01]  /*3cd0*/  LDSM.16.M88.4 R148, [R180+0x15000] ;  /* 0x01500000b494783b */ /* 0x000ea20000000200 */
[----:B------:R-:W-:Y:S02]  /*3ce0*/  CS2R R112, SRZ ;  /* 0x0000000000707805 */ /* 0x000fe4000001ff00 */
[----:B------:R-:W-:Y:S02]  /*3cf0*/  CS2R R106, SRZ ;  /* 0x00000000006a7805 */ /* 0x000fe4000001ff00 */
[----:B------:R-:W-:Y:S01]  /*3d00*/  CS2R R104, SRZ ;  /* 0x0000000000687805 */ /* 0x000fe2000001ff00 */
[----:B------:R-:W2:Y:S01]  /*3d10*/  LDSM.16.M88.4 R164, [R180+0x16000] ;  /* 0x01600000b4a4783b */ /* 0x000ea20000000200 */
[----:B------:R-:W-:Y:S01]  /*3d20*/  VIADD R247, R7, UR26 ;  /* 0x0000001a07f77c36 */ /* 0x000fe20008000000 */
[----:B------:R-:W-:-:S02]  /*3d30*/  CS2R R102, SRZ ;  /* 0x0000000000667805 */ /* 0x000fc4000001ff00 */
[----:B------:R-:W-:Y:S01]  /*3d40*/  CS2R R100, SRZ ;  /* 0x0000000000647805 */ /* 0x000fe2000001ff00 */
[----:B------:R-:W2:Y:S01]  /*3d50*/  LDSM.16.M88.4 R160, [R192+0x1000] ;  /* 0x00100000c0a0783b */ /* 0x000ea20000000200 */
[C---:B------:R-:W-:Y:S01]  /*3d60*/  VIADD R248, R247.reuse, 0x1 ;  /* 0x00000001f7f87836 */ /* 0x040fe20000000000 */
[----:B------:R-:W-:Y:S01]  /*3d70*/  CS2R R38, SRZ ;  /* 0x0000000000267805 */ /* 0x000fe2000001ff00 */
[C---:B------:R-:W-:Y:S01]  /*3d80*/  VIADD R250, R247.reuse, 0x9 ;  /* 0x00000009f7fa7836 */ /* 0x040fe20000000000 */
[----:B------:R-:W2:Y:S01]  /*3d90*/  LDSM.16.M88.4 R176, [R192+0x2000] ;  /* 0x00200000c0b0783b */ /* 0x000ea20000000200 */
[----:B------:R-:W-:Y:S01]  /*3da0*/  VIADD R249, R247, 0x8 ;  /* 0x00000008f7f97836 */ /* 0x000fe20000000000 */
[----:B------:R-:W-:Y:S02]  /*3db0*/  CS2R R36, SRZ ;  /* 0x0000000000247805 */ /* 0x000fe4000001ff00 */
[----:B------:R-:W-:Y:S01]  /*3dc0*/  CS2R R42, SRZ ;  /* 0x00000000002a7805 */ /* 0x000fe2000001ff00 */
[----:B------:R-:W2:Y:S01]  /*3dd0*/  LDSM.16.M88.4 R180, [R180+0x17000] ;  /* 0x01700000b4b4783b */ /* 0x000ea20000000200 */
[----:B-1----:R-:W2:Y:S01]  /*3de0*/  @P0 MUFU.RCP R4, UR5 ;  /* 0x0000000500040d08 */ /* 0x002ea20008001000 */
[----:B------:R-:W-:-:S02]  /*3df0*/  CS2R R40, SRZ ;  /* 0x0000000000287805 */ /* 0x000fc4000001ff00 */
[----:B------:R-:W-:Y:S01]  /*3e00*/  CS2R R34, SRZ ;  /* 0x0000000000227805 */ /* 0x000fe2000001ff00 */
[----:B------:R-:W1:Y:S01]  /*3e10*/  LDSM.16.M88.4 R192, [R192+0x3000] ;  /* 0x00300000c0c0783b */ /* 0x000e620000000200 */
[----:B------:R-:W-:Y:S02]  /*3e20*/  CS2R R32, SRZ ;  /* 0x0000000000207805 */ /* 0x000fe4000001ff00 */
[----:B------:R-:W-:Y:S02]  /*3e30*/  CS2R R30, SRZ ;  /* 0x00000000001e7805 */ /* 0x000fe4000001ff00 */
[----:B------:R-:W-:Y:S01]  /*3e40*/  CS2R R28, SRZ ;  /* 0x00000000001c7805 */ /* 0x000fe2000001ff00 */
[----:B------:R-:W1:Y:S01]  /*3e50*/  LDSM.16.M88.4 R136, [R229] ;  /* 0x00000000e588783b */ /* 0x000e620000000200 */
[----:B------:R-:W-:Y:S02]  /*3e60*/  CS2R R22, SRZ ;  /* 0x0000000000167805 */ /* 0x000fe4000001ff00 */
[----:B------:R-:W-:-:S02]  /*3e70*/  CS2R R20, SRZ ;  /* 0x0000000000147805 */ /* 0x000fc4000001ff00 */
[----:B------:R-:W-:Y:S01]  /*3e80*/  CS2R R26, SRZ ;  /* 0x00000000001a7805 */ /* 0x000fe2000001ff00 */
[----:B------:R-:W1:Y:S01]  /*3e90*/  LDSM.16.M88.4 R140, [R230] ;  /* 0x00000000e68c783b */ /* 0x000e620000000200 */
[----:B------:R-:W-:Y:S02]  /*3ea0*/  CS2R R24, SRZ ;  /* 0x0000000000187805 */ /* 0x000fe4000001ff00 */
[----:B------:R-:W-:Y:S02]  /*3eb0*/  CS2R R18, SRZ ;  /* 0x0000000000127805 */ /* 0x000fe4000001ff00 */
[----:B------:R-:W-:Y:S01]  /*3ec0*/  CS2R R16, SRZ ;  /* 0x0000000000107805 */ /* 0x000fe2000001ff00 */
[----:B------:R-:W1:Y:S01]  /*3ed0*/  LDSM.16.M88.4 R144, [R231] ;  /* 0x00000000e790783b */ /* 0x000e620000000200 */
[----:B------:R-:W-:Y:S02]  /*3ee0*/  CS2R R14, SRZ ;  /* 0x00000000000e7805 */ /* 0x000fe4000001ff00 */
[----:B------:R-:W-:-:S02]  /*3ef0*/  CS2R R12, SRZ ;  /* 0x00000000000c7805 */ /* 0x000fc4000001ff00 */
[----:B------:R-:W-:Y:S01]  /*3f00*/  I2FP.F32.S32 R252, R250 ;  /* 0x000000fa00fc7245 */ /* 0x000fe20000201400 */
[----:B------:R-:W1:Y:S01]  /*3f10*/  LDSM.16.M88.4 R152, [R229+0x1000] ;  /* 0x00100000e598783b */ /* 0x000e620000000200 */
[----:B------:R-:W-:Y:S01]  /*3f20*/  I2FP.F32.S32 R251, R249 ;  /* 0x000000f900fb7245 */ /* 0x000fe20000201400 */
[----:B------:R-:W-:Y:S01]  /*3f30*/  UMOV UR5, URZ ;  /* 0x0000003f00057c82 */ /* 0x000fe20008000000 */
[----:B------:R-:W-:Y:S01]  /*3f40*/  ULDC UR22, c[0x0][0x2dc] ;  /* 0x0000b70000167ab9 */ /* 0x000fe20000000800 */
[----:B------:R-:W1:Y:S01]  /*3f50*/  LDSM.16.M88.4 R156, [R230+0x1000] ;  /* 0x00100000e69c783b */ /* 0x000e620000000200 */
[----:B------:R-:W-:Y:S02]  /*3f60*/  UIADD3 UR18, UR26, 0x20, URZ ;  /* 0x000000201a127890 */ /* 0x000fe4000fffe03f */
[----:B------:R-:W-:Y:S01]  /*3f70*/  UIADD3 UR19, UR19, -UR20, URZ ;  /* 0x8000001413137290 */ /* 0x000fe2000fffe03f */
[----:B------:R-:W1:Y:S01]  /*3f80*/  LDSM.16.M88.4 R168, [R229+0x2000] ;  /* 0x00200000e5a8783b */ /* 0x000e620000000200 */
[----:B------:R-:W-:Y:S01]  /*3f90*/  ULDC UR14, c[0x0][0x39c] ;  /* 0x0000e700000e7ab9 */ /* 0x000fe20000000800 */
[----:B------:R-:W-:-:S02]  /*3fa0*/  ULDC UR17, c[0x0][0x2ec] ;  /* 0x0000bb0000117ab9 */ /* 0x000fc40000000800 */
[----:B------:R-:W1:Y:S04]  /*3fb0*/  LDSM.16.M88.4 R172, [R230+0x2000] ;  /* 0x00200000e6ac783b */ /* 0x000e680000000200 */
[----:B------:R-:W1:Y:S04]  /*3fc0*/  LDSM.16.M88.4 R184, [R229+0x3000] ;  /* 0x00300000e5b8783b */ /* 0x000e680000000200 */
[----:B------:R-:W1:Y:S01]  /*3fd0*/  LDSM.16.M88.4 R188, [R230+0x3000] ;  /* 0x00300000e6bc783b */ /* 0x000e620000000200 */
[----:B--2---:R-:W-:Y:S01]  /*3fe0*/  @P0 FMUL.FTZ R0, R5, R4 ;  /* 0x0000000405000220 */ /* 0x004fe20000410000 */
[----:B------:R-:W-:-:S04]  /*3ff0*/  IADD3 R4, R8, UR20, -R6 ;  /* 0x0000001408047c10 */ /* 0x000fc8000fffe806 */
[----:B------:R-:W-:Y:S01]  /*4000*/  @P0 R2UR UR13, R0 ;  /* 0x00000000000d02ca */ /* 0x000fe200000e0000 */
[C---:B------:R-:W-:Y:S01]  /*4010*/  IMAD.SHL.U32 R0, R45.reuse, 0x4, RZ ;  /* 0x000000042d007824 */ /* 0x040fe200078e00ff */
[----:B------:R2:W-:Y:S04]  /*4020*/  STL [R1+0x20], R4 ;  /* 0x0000200401007387 */ /* 0x0005e80000100800 */
[----:B------:R4:W-:Y:S07]  /*4030*/  STL [R1+0xc], R0 ;  /* 0x00000c0001007387 */ /* 0x0009ee0000100800 */
[----:B------:R-:W-:Y:S01]  /*4040*/  @UP1 UMOV UR5, UR13 ;  /* 0x0000000d00051c82 */ /* 0x000fe20008000000 */
[----:B--2---:R-:W-:-:S02]  /*4050*/  SHF.L.U64.HI R4, R45, 0x2, R44 ;  /* 0x000000022d047819 */ /* 0x004fc4000001022c */
[----:B----4-:R-:W-:-:S03]  /*4060*/  I2FP.F32.S32 R0, R247 ;  /* 0x000000f700007245 */ /* 0x010fc60000201400 */
[----:B------:R-:W-:Y:S04]  /*4070*/  STL [R1+0x4], R4 ;  /* 0x0000040401007387 */ /* 0x000fe80000100800 */
[----:B------:R2:W-:Y:S02]  /*4080*/  STL [R1], R0 ;  /* 0x0000000001007387 */ /* 0x0005e40000100800 */
[----:B--2---:R-:W-:-:S05]  /*4090*/  I2FP.F32.S32 R0, R248 ;  /* 0x000000f800007245 */ /* 0x004fca0000201400 */
[----:B-1-3--:R2:W-:Y:S02]  /*40a0*/  STL [R1+0x8], R0 ;  /* 0x0000080001007387 */ /* 0x00a5e40000100800 */
.L_x_178:
[----:B------:R-:W0:Y:S01]  /*40b0*/  LDGDEPBAR ;  /* 0x00000000000079af */ /* 0x000e220000000000 */
[----:B--2---:R-:W-:Y:S01]  /*40c0*/  LEA R0, R234, UR4, 0x1 ;  /* 0x00000004ea007c11 */ /* 0x004fe2000f8e08ff */
[----:B------:R-:W-:Y:S01]  /*40d0*/  USHF.L.U32 UR13, UR8, 0x6, URZ ;  /* 0x00000006080d7899 */ /* 0x000fe2000800063f */
[----:B-----5:R-:W-:Y:S01]  /*40e0*/  FSETP.NEU.FTZ.AND P0, PT, R245, -INF , PT ;  /* 0xff800000f500780b */ /* 0x020fe20003f1d000 */
[----:B------:R-:W2:Y:S02]  /*40f0*/  LDL R70, [R1+0x20] ;  /* 0x0000200001467983 */ /* 0x000ea40000100800 */
[----:B------:R-:W-:Y:S02]  /*4100*/  UISETP.GE.AND UP0, UPT, UR13, UR19, UPT ;  /* 0x000000130d00728c */ /* 0x000fe4000bf06270 */
[----:B------:R-:W3:Y:S02]  /*4110*/  LDL R69, [R1] ;  /* 0x0000000001457983 */ /* 0x000ee40000100800 */
[----:B------:R-:W-:Y:S02]  /*4120*/  UISETP.LT.AND UP0, UPT, UR18, UR20, UP0 ;  /* 0x000000141200728c */ /* 0x000fe40008701270 */
[----:B------:R-:W4:Y:S04]  /*4130*/  LDL R68, [R1+0x8] ;  /* 0x0000080001447983 */ /* 0x000f280000100800 */
[----:B------:R-:W-:Y:S01]  /*4140*/  PLOP3.LUT P1, PT, PT, PT, UP0, 0x80, 0x0 ;  /* 0x000000000000781c */ /* 0x000fe20003f2f008 */
[----:B------:R-:W4:Y:S01]  /*4150*/  LDL R73, [R1+0x10] ;  /* 0x0000100001497983 */ /* 0x000f220000100800 */
[----:B------:R-:W-:Y:S03]  /*4160*/  UISETP.GT.AND UP0, UPT, UR8, UR15, UPT ;  /* 0x0000000f0800728c */ /* 0x000fe6000bf04270 */
[----:B------:R-:W4:Y:S04]  /*4170*/  LDL R72, [R1+0x1c] ;  /* 0x00001c0001487983 */ /* 0x000f280000100800 */
[----:B------:R-:W4:Y:S04]  /*4180*/  LDL R71, [R1+0x14] ;  /* 0x0000140001477983 */ /* 0x000f280000100800 */
[----:B------:R-:W4:Y:S01]  /*4190*/  LDL R74, [R1+0x4] ;  /* 0x00000400014a7983 */ /* 0x000f220000100800 */
[----:B------:R-:W-:Y:S04]  /*41a0*/  DEPBAR.LE SB0, 0x0 ;  /* 0x000080000000791a */ /* 0x000fe80000000000 */
[----:B------:R-:W-:Y:S06]  /*41b0*/  BAR.SYNC.DEFER_BLOCKING 0x0 ;  /* 0x0000000000007b1d */ /* 0x000fec0000010000 */
[----:B-1----:R-:W-:Y:S04]  /*41c0*/  LDSM.16.M88.4 R8, [R2] ;  /* 0x000000000208783b */ /* 0x002fe80000000200 */
[----:B------:R-:W1:Y:S04]  /*41d0*/  LDSM.16.M88.4 R44, [R0+0x10000] ;  /* 0x01000000002c783b */ /* 0x000e680000000200 */
[----:B------:R-:W-:Y:S04]  /*41e0*/  LDSM.16.M88.4 R48, [R224] ;  /* 0x00000000e030783b */ /* 0x000fe80000000200 */
[----:B------:R-:W1:Y:S04]  /*41f0*/  LDSM.16.M88.4 R52, [R229+-0x4000] ;  /* 0xffc00000e534783b */ /* 0x000e680000000200 */
[----:B------:R-:W-:Y:S04]  /*4200*/  LDSM.16.M88.4 R56, [R228] ;  /* 0x00000000e438783b */ /* 0x000fe80000000200 */
[----:B------:R-:W1:Y:S04]  /*4210*/  LDSM.16.M88.4 R60, [R230+-0x4000] ;  /* 0xffc00000e63c783b */ /* 0x000e680000000200 */
[----:B------:R-:W-:Y:S01]  /*4220*/  LDSM.16.M88.4 R64, [R231+-0x4000] ;  /* 0xffc00000e740783b */ /* 0x000fe20000000200 */
[C---:B-1----:R-:W-:Y:S06]  /*4230*/  HMMA.16816.F32.BF16 R4, R8.reuse, R44, RZ ;  /* 0x0000002c0804723c */ /* 0x042fec00000418ff */
[----:B------:R-:W-:Y:S01]  /*4240*/  HMMA.16816.F32.BF16 R8, R8, R46, RZ ;  /* 0x0000002e0808723c */ /* 0x000fe200000418ff */
[----:B------:R-:W1:Y:S11]  /*4250*/  LDSM.16.M88.4 R44, [R227] ;  /* 0x00000000e32c783b */ /* 0x000e760000000200 */
[----:B------:R-:W-:Y:S06]  /*4260*/  @!UPT UIADD3 URZ, URZ, URZ, URZ ;  /* 0x0000003f3f3ff290 */ /* 0x000fec000fffe03f */
[C---:B------:R-:W-:Y:S06]  /*4270*/  HMMA.16816.F32.BF16 R4, R48.reuse, R52, R4 ;  /* 0x000000343004723c */ /* 0x040fec0000041804 */
        /* <DEDUP_REMOVED lines=49> */
[C---:B---3--:R-:W-:Y:S06]  /*4590*/  HMMA.16816.F32.BF16 R4, R56.reuse, R60, R4 ;  /* 0x0000003c3804723c */ /* 0x048fec0000041804 */
[----:B------:R-:W-:Y:S01]  /*45a0*/  HMMA.16816.F32.BF16 R8, R56, R62, R8 ;  /* 0x0000003e3808723c */ /* 0x000fe20000041808 */
[----:B------:R-:W-:Y:S04]  /*45b0*/  LDSM.16.M88.4 R56, [R228+0x6000] ;  /* 0x00600000e438783b */ /* 0x000fe80000000200 */
[----:B------:R-:W3:Y:S11]  /*45c0*/  LDSM.16.M88.4 R60, [R230+-0x1000] ;  /* 0xfff00000e63c783b */ /* 0x000ef60000000200 */
[----:B------:R-:W-:Y:S02]  /*45d0*/  @!UPT UIADD3 URZ, URZ, URZ, URZ ;  /* 0x0000003f3f3ff290 */ /* 0x000fe4000fffe03f */
[C---:B-1----:R-:W-:Y:S06]  /*45e0*/  HMMA.16816.F32.BF16 R4, R44.reuse, R64, R4 ;  /* 0x000000402c04723c */ /* 0x042fec0000041804 */
[----:B------:R-:W-:Y:S01]  /*45f0*/  HMMA.16816.F32.BF16 R8, R44, R66, R8 ;  /* 0x000000422c08723c */ /* 0x000fe20000041808 */
[----:B------:R-:W-:Y:S04]  /*4600*/  LDSM.16.M88.4 R44, [R227+0x6000] ;  /* 0x00600000e32c783b */ /* 0x000fe80000000200 */
[----:B------:R-:W1:Y:S11]  /*4610*/  LDSM.16.M88.4 R64, [R231+-0x1000] ;  /* 0xfff00000e740783b */ /* 0x000e760000000200 */
[----:B------:R-:W-:Y:S02]  /*4620*/  @!UPT UIADD3 URZ, URZ, URZ, URZ ;  /* 0x0000003f3f3ff290 */ /* 0x000fe4000fffe03f */
[C---:B--2---:R-:W-:Y:S01]  /*4630*/  HMMA.16816.F32.BF16 R4, R48.reuse, R52, R4 ;  /* 0x000000343004723c */ /* 0x044fe20000041804 */
[----:B------:R-:W2:Y:S05]  /*4640*/  LDL R52, [R1+0xc] ;  /* 0x00000c0001347983 */ /* 0x000eaa0000100800 */
[----:B------:R-:W-:Y:S11]  /*4650*/  HMMA.16816.F32.BF16 R8, R48, R54, R8 ;  /* 0x000000363008723c */ /* 0x000ff60000041808 */
[----:B------:R-:W-:Y:S07]  /*4660*/  @!UPT UIADD3 URZ, URZ, URZ, URZ ;  /* 0x0000003f3f3ff290 */ /* 0x000fee000fffe03f */
[C---:B---3--:R-:W-:Y:S06]  /*4670*/  HMMA.16816.F32.BF16 R4, R56.reuse, R60, R4 ;  /* 0x0000003c3804723c */ /* 0x048fec0000041804 */
        /* <DEDUP_REMOVED lines=15> */
[----:B------:R4:W4:Y:S01]  /*4770*/  MUFU.TANH R58, R4 ;  /* 0x00000004003a7308 */ /* 0x0009220000002400 */
[----:B-1----:R-:W-:Y:S02]  /*4780*/  @!P1 IADD3 R7, R70, UR13, RZ ;  /* 0x0000000d46079c10 */ /* 0x002fe4000fffe0ff */
[----:B------:R-:W-:Y:S07]  /*4790*/  MOV R70, 0x8 ;  /* 0x0000000800467802 */ /* 0x000fee0000000f00 */
[----:B------:R1:W1:Y:S01]  /*47a0*/  MUFU.TANH R55, R5 ;  /* 0x0000000500377308 */ /* 0x0002620000002400 */
[C---:B---3--:R-:W-:Y:S02]  /*47b0*/  @!P1 VIMNMX R8, R7.reuse, UR20, PT ;  /* 0x0000001407089c48 */ /* 0x048fe4000bfe0100 */
[----:B------:R-:W-:Y:S02]  /*47c0*/  @!P1 VIADDMNMX R7, R7, R70, UR20, PT ;  /* 0x0000001407079e46 */ /* 0x000fe4000b800146 */
[----:B------:R-:W3:Y:S01]  /*47d0*/  LDL R70, [R1+0x18] ;  /* 0x0000180001467983 */ /* 0x000ee20000100800 */
[-C--:B------:R-:W-:Y:S04]  /*47e0*/  @!P1 ISETP.GE.AND P2, PT, R247, R8.reuse, PT ;  /* 0x00000008f700920c */ /* 0x080fe80003f46270 */
[----:B------:R-:W1:Y:S01]  /*47f0*/  MUFU.TANH R56, R6 ;  /* 0x0000000600387308 */ /* 0x000e620000002400 */
[----:B----4-:R-:W-:Y:S05]  /*4800*/  FMUL.FTZ R4, R245, 1.4426950216293334961 ;  /* 0x3fb8aa3bf5047820 */ /* 0x010fea0000410000 */
[----:B------:R-:W-:Y:S04]  /*4810*/  FSEL R4, R4, RZ, P0 ;  /* 0x000000ff04047208 */ /* 0x000fe80000000000 */
[----:B------:R4:W4:Y:S01]  /*4820*/  MUFU.TANH R60, R9 ;  /* 0x00000009003c7308 */ /* 0x0009220000002400 */
[----:B-1----:R-:W-:Y:S01]  /*4830*/  FFMA.FTZ R5, R69, UR5, R58 ;  /* 0x0000000545057c23 */ /* 0x002fe2000801003a */
[----:B------:R-:W-:Y:S01]  /*4840*/  FFMA.FTZ R0, R68, UR5, R55 ;  /* 0x0000000544007c23 */ /* 0x000fe20008010037 */
[-C--:B------:R-:W-:Y:S03]  /*4850*/  @!P1 ISETP.GE.AND P0, PT, R248, R8.reuse, PT ;  /* 0x00000008f800920c */ /* 0x080fe60003f06270 */
[----:B------:R-:W-:Y:S02]  /*4860*/  @!P1 FSEL R5, R5, -INF , !P2 ;  /* 0xff80000005059808 */ /* 0x000fe40005000000 */
[----:B------:R-:W-:Y:S01]  /*4870*/  @!P1 FSEL R0, R0, -INF , !P0 ;  /* 0xff80000000009808 */ /* 0x000fe20004000000 */
[----:B------:R-:W-:Y:S01]  /*4880*/  FFMA.FTZ R6, R69, UR5, R56 ;  /* 0x0000000545067c23 */ /* 0x000fe20008010038 */
[----:B------:R-:W-:Y:S01]  /*4890*/  FSETP.NEU.FTZ.AND P2, PT, R246, -INF , PT ;  /* 0xff800000f600780b */ /* 0x000fe20003f5d000 */
[--C-:B------:R-:W-:Y:S01]  /*48a0*/  FFMA.FTZ R5, R5, UR17, -R4.reuse ;  /* 0x0000001105057c23 */ /* 0x100fe20008010804 */
[-C--:B------:R-:W-:Y:S01]  /*48b0*/  @!P1 ISETP.GE.AND P0, PT, R247, R7.reuse, PT ;  /* 0x00000007f700920c */ /* 0x080fe20003f06270 */
[----:B------:R-:W1:Y:S03]  /*48c0*/  MUFU.TANH R59, R10 ;  /* 0x0000000a003b7308 */ /* 0x000e660000002400 */
[----:B------:R-:W-:Y:S01]  /*48d0*/  @!P1 FSEL R6, R6, -INF , !P0 ;  /* 0xff80000006069808 */ /* 0x000fe20004000000 */
[----:B----4-:R-:W-:Y:S01]  /*48e0*/  FFMA.FTZ R9, R0, UR17, -R4 ;  /* 0x0000001100097c23 */ /* 0x010fe20008010804 */
[-C--:B------:R-:W-:Y:S05]  /*48f0*/  @!P1 ISETP.GE.AND P0, PT, R248, R7.reuse, PT ;  /* 0x00000007f800920c */ /* 0x080fea0003f06270 */
[----:B------:R4:W-:Y:S10]  /*4900*/  MUFU.EX2 R65, R5 ;  /* 0x0000000500417308 */ /* 0x0009f40000000800 */
[----:B------:R-:W1:Y:S10]  /*4910*/  MUFU.TANH R57, R11 ;  /* 0x0000000b00397308 */ /* 0x000e740000002400 */
[----:B------:R-:W-:Y:S01]  /*4920*/  MUFU.EX2 R64, R9 ;  /* 0x0000000900407308 */ /* 0x000fe20000000800 */
[----:B----4-:R-:W-:Y:S05]  /*4930*/  FMUL.FTZ R5, R246, 1.4426950216293334961 ;  /* 0x3fb8aa3bf6057820 */ /* 0x010fea0000410000 */
[----:B------:R-:W-:Y:S01]  /*4940*/  FSEL R0, R5, RZ, P2 ;  /* 0x000000ff05007208 */ /* 0x000fe20001000000 */
[----:B------:R-:W-:Y:S01]  /*4950*/  FFMA.FTZ R5, R68, UR5, R61 ;  /* 0x0000000544057c23 */ /* 0x000fe2000801003d */
[-C--:B------:R-:W-:Y:S03]  /*4960*/  @!P1 ISETP.GE.AND P2, PT, R249, R7.reuse, PT ;  /* 0x00000007f900920c */ /* 0x080fe60003f46270 */
[--C-:B------:R-:W-:Y:S01]  /*4970*/  FFMA.FTZ R6, R6, UR17, -R0.reuse ;  /* 0x0000001106067c23 */ /* 0x100fe20008010800 */
[----:B------:R-:W-:Y:S02]  /*4980*/  @!P1 FSEL R5, R5, -INF , !P0 ;  /* 0xff80000005059808 */ /* 0x000fe40004000000 */
[-C--:B------:R-:W-:Y:S01]  /*4990*/  @!P1 ISETP.GE.AND P0, PT, R249, R8.reuse, PT ;  /* 0x00000008f900920c */ /* 0x080fe20003f06270 */
[----:B------:R4:W-:Y:S02]  /*49a0*/  MUFU.EX2 R69, R6 ;  /* 0x0000000600457308 */ /* 0x0009e40000000800 */
[----:B------:R-:W-:Y:S08]  /*49b0*/  FFMA.FTZ R5, R5, UR17, -R0 ;  /* 0x0000001105057c23 */ /* 0x000ff00008010800 */
[----:B------:R1:W1:Y:S01]  /*49c0*/  MUFU.EX2 R68, R5 ;  /* 0x0000000500447308 */ /* 0x0002620000000800 */
[C---:B----4-:R-:W-:Y:S05]  /*49d0*/  FFMA.FTZ R6, R251.reuse, UR5, R54 ;  /* 0x00000005fb067c23 */ /* 0x050fea0008010036 */
[----:B------:R-:W-:Y:S02]  /*49e0*/  @!P1 FSEL R6, R6, -INF , !P0 ;  /* 0xff80000006069808 */ /* 0x000fe40004000000 */
[----:B------:R-:W-:Y:S01]  /*49f0*/  @!P1 ISETP.GE.AND P0, PT, R250, R8, PT ;  /* 0x00000008fa00920c */ /* 0x000fe20003f06270 */
[----:B-1----:R-:W-:Y:S02]  /*4a00*/  FFMA.FTZ R5, R252, UR5, R60 ;  /* 0x00000005fc057c23 */ /* 0x002fe4000801003c */
[--C-:B------:R-:W-:Y:S01]  /*4a10*/  FFMA.FTZ R8, R6, UR17, -R4.reuse ;  /* 0x0000001106087c23 */ /* 0x100fe20008010804 */
[----:B------:R-:W-:Y:S02]  /*4a20*/  FFMA.FTZ R6, R251, UR5, R59 ;  /* 0x00000005fb067c23 */ /* 0x000fe4000801003b */
[----:B------:R-:W-:Y:S01]  /*4a30*/  @!P1 FSEL R5, R5, -INF , !P0 ;  /* 0xff80000005059808 */ /* 0x000fe20004000000 */
[----:B------:R-:W-:Y:S01]  /*4a40*/  MUFU.EX2 R63, R8 ;  /* 0x00000008003f7308 */ /* 0x000fe20000000800 */
[----:B------:R-:W-:Y:S02]  /*4a50*/  @!P1 ISETP.GE.AND P0, PT, R250, R7, PT ;  /* 0x00000007fa00920c */ /* 0x000fe40003f06270 */
[----:B------:R-:W-:Y:S01]  /*4a60*/  @!P1 FSEL R6, R6, -INF , !P2 ;  /* 0xff80000006069808 */ /* 0x000fe20005000000 */
[----:B------:R-:W-:Y:S01]  /*4a70*/  FFMA.FTZ R4, R5, UR17, -R4 ;  /* 0x0000001105047c23 */ /* 0x000fe20008010804 */
[----:B------:R-:W-:Y:S01]  /*4a80*/  FFMA.FTZ R5, R252, UR5, R57 ;  /* 0x00000005fc057c23 */ /* 0x000fe20008010039 */
[----:B------:R-:W-:Y:S02]  /*4a90*/  PLOP3.LUT P2, PT, PT, PT, UP0, 0x80, 0x0 ;  /* 0x000000000000781c */ /* 0x000fe40003f4f008 */
[--C-:B------:R-:W-:Y:S02]  /*4aa0*/  FFMA.FTZ R6, R6, UR17, -R0.reuse ;  /* 0x0000001106067c23 */ /* 0x100fe40008010800 */
[----:B------:R-:W1:Y:S01]  /*4ab0*/  MUFU.EX2 R62, R4 ;  /* 0x00000004003e7308 */ /* 0x000e620000000800 */
[----:B------:R-:W-:Y:S02]  /*4ac0*/  @!P1 FSEL R5, R5, -INF , !P0 ;  /* 0xff80000005059808 */ /* 0x000fe40004000000 */
[----:B------:R-:W-:Y:S03]  /*4ad0*/  P2R R240, PR, RZ, 0x4 ;  /* 0x00000004fff07803 */ /* 0x000fe60000000000 */
[----:B------:R-:W-:Y:S01]  /*4ae0*/  FFMA.FTZ R0, R5, UR17, -R0 ;  /* 0x0000001105007c23 */ /* 0x000fe20008010800 */
[----:B------:R-:W-:Y:S03]  /*4af0*/  F2FP.BF16.F32.PACK_AB R5, R68, R69 ;  /* 0x000000454405723e */ /* 0x000fe600000010ff */
[----:B------:R4:W-:Y:S10]  /*4b00*/  MUFU.EX2 R67, R6 ;  /* 0x0000000600437308 */ /* 0x0009f40000000800 */
[----:B------:R-:W4:Y:S01]  /*4b10*/  MUFU.EX2 R66, R0 ;  /* 0x0000000000427308 */ /* 0x000f220000000800 */
[----:B-1----:R-:W-:Y:S02]  /*4b20*/  F2FP.BF16.F32.PACK_AB R4, R62, R63 ;  /* 0x0000003f3e04723e */ /* 0x002fe400000010ff */
[----:B----4-:R-:W-:Y:S05]  /*4b30*/  F2FP.BF16.F32.PACK_AB R6, R64, R65 ;  /* 0x000000414006723e */ /* 0x010fea00000010ff */
[----:B------:R-:W-:Y:S01]  /*4b40*/  STS [R73+0x15000], R6 ;  /* 0x0150000649007388 */ /* 0x000fe20000000800 */
[----:B------:R-:W-:Y:S03]  /*4b50*/  F2FP.BF16.F32.PACK_AB R0, R66, R67 ;  /* 0x000000434200723e */ /* 0x000fe600000010ff */
[----:B------:R-:W-:Y:S04]  /*4b60*/  STS [R72+0x15000], R5 ;  /* 0x0150000548007388 */ /* 0x000fe80000000800 */
[----:B------:R-:W-:Y:S01]  /*4b70*/  STS [R71+0x15000], R4 ;  /* 0x0150000447007388 */ /* 0x000fe20000000800 */
[----:B--2---:R-:W-:Y:S04]  /*4b80*/  IADD3 R52, P0, R52, UR12, RZ ;  /* 0x0000000c34347c10 */ /* 0x004fe8000ff1e0ff */
[----:B------:R-:W-:Y:S01]  /*4b90*/  IADD3.X R53, R74, UR11, RZ, P0, !PT ;  /* 0x0000000b4a357c10 */ /* 0x000fe200087fe4ff */
[----:B---3--:R1:W-:Y:S04]  /*4ba0*/  STS [R70+0x15000], R0 ;  /* 0x0150000046007388 */ /* 0x0083e80000000800 */
        /* <DEDUP_REMOVED lines=228> */
.L_x_176:
        /* <DEDUP_REMOVED lines=387> */
.L_x_177:
        /* <DEDUP_REMOVED lines=11> */
[----:B------:R-:W-:Y:S01]  /*72d0*/  UIADD3 UR8, UR4, 0x10000, URZ ;  /* 0x0001000004087890 */ /* 0x000fe2000fffe03f */
        /* <DEDUP_REMOVED lines=42> */
[----:B------:R-:W-:Y:S01]  /*7580*/  FMUL.FTZ R127, R127, UR5 ;  /* 0x000000057f7f7c20 */ /* 0x000fe20008410000 */
[----:B------:R-:W-:Y:S01]  /*7590*/  LOP3.LUT R0, R0, 0xfffffff8, RZ, 0xc0, !PT ;  /* 0xfffffff800007812 */ /* 0x000fe200078ec0ff */
[----:B------:R-:W-:Y:S01]  /*75a0*/  UISETP.NE.AND UP0, UPT, UR27, -0x1, UPT ;  /* 0xffffffff1b00788c */ /* 0x000fe2000bf05270 */
        /* <DEDUP_REMOVED lines=14> */
[----:B------:R-:W-:-:S02]  /*7690*/  F2FP.BF16.F32.PACK_AB R30, R31, R30 ;  /* 0x0000001e1f1e723e */ /* 0x000fc400000010ff */
[----:B------:R-:W-:Y:S02]  /*76a0*/  SHF.R.U32.HI R5, RZ, 0x3, R0 ;  /* 0x00000003ff057819 */ /* 0x000fe40000011600 */
[----:B------:R-:W-:Y:S02]  /*76b0*/  F2FP.BF16.F32.PACK_AB R32, R33, R32 ;  /* 0x000000202120723e */ /* 0x000fe400000010ff */
[----:B------:R-:W-:Y:S02]  /*76c0*/  LOP3.LUT R5, R5, R0, R6, 0x1e, !PT ;  /* 0x0000000005057212 */ /* 0x000fe400078e1e06 */
[----:B------:R-:W-:Y:S02]  /*76d0*/  F2FP.BF16.F32.PACK_AB R34, R35, R34 ;  /* 0x000000222322723e */ /* 0x000fe400000010ff */
[----:B------:R-:W-:Y:S01]  /*76e0*/  F2FP.BF16.F32.PACK_AB R40, R41, R40 ;  /* 0x000000282928723e */ /* 0x000fe200000010ff */
[----:B------:R-:W-:Y:S01]  /*76f0*/  IMAD.IADD R0, R4, 0x1, R5 ;  /* 0x0000000104007824 */ /* 0x000fe200078e0205 */
        /* <DEDUP_REMOVED lines=16> */
[----:B------:R-:W-:Y:S01]  /*7800*/  LEA R0, R0, UR8, 0x1 ;  /* 0x0000000800007c11 */ /* 0x000fe2000f8e08ff */
[----:B------:R-:W-:Y:S01]  /*7810*/  BAR.SYNC.DEFER_BLOCKING 0x0 ;  /* 0x0000000000007b1d */ /* 0x000fe20000010000 */
[----:B------:R-:W-:Y:S01]  /*7820*/  F2FP.BF16.F32.PACK_AB R6, R131, R130 ;  /* 0x000000828306723e */ /* 0x000fe200000010ff */
[----:B------:R-:W-:Y:S01]  /*7830*/  @UP0 UIMAD.WIDE.U32 UR8, UR5, UR14, URZ ;  /* 0x0000000e050802a5 */ /* 0x000fe2000f8e003f */
[----:B------:R-:W-:Y:S01]  /*7840*/  F2FP.BF16.F32.PACK_AB R5, R125, R124 ;  /* 0x0000007c7d05723e */ /* 0x000fe200000010ff */
[----:B------:R-:W-:Y:S01]  /*7850*/  @UP0 UIMAD UR5, UR5, UR15, URZ ;  /* 0x0000000f050502a4 */ /* 0x000fe2000f8e023f */
[----:B------:R-:W-:-:S02]  /*7860*/  F2FP.BF16.F32.PACK_AB R4, R127, R126 ;  /* 0x0000007e7f04723e */ /* 0x000fc400000010ff */
        /* <DEDUP_REMOVED lines=49> */
.L_x_179:
        /* <DEDUP_REMOVED lines=20> */
.L_x_180:
        /* <DEDUP_REMOVED lines=50> */
.L_x_182:
[----:B------:R-:W-:Y:S05]  /*7fe0*/  BSYNC B0 ;  /* 0x0000000000007941 */ /* 0x000fea0003800000 */
.L_x_181:
        /* <DEDUP_REMOVED lines=30> */
.L_x_163:
[----:B------:R-:W-:Y:S05]  /*81d0*/  BSYNC B1 ;  /* 0x0000000000017941 */ /* 0x000fea0003800000 */
.L_x_153:
        /* <DEDUP_REMOVED lines=8> */
.L_x_183:
[----:B------:R-:W-:Y:S05]  /*8260*/  EXIT ;  /* 0x000000000000794d */ /* 0x000fea0003800000 */
.L_x_185:
        /* <DEDUP_REMOVED lines=9> */
.L_x_1035:


//--------------------- .text._ZN5flash25flash_bwd_dot_do_o_kernelILb0E23Flash_bwd_kernel_traitsILi256ELi64ELi32ELi8ELi4ELi1ELi2ELb1ELb1EN7cutlass10bfloat16_tE19Flash_kernel_traitsILi256ELi64ELi32ELi8ES3_EEEEvNS_16Flash_bwd_paramsE --------------------------
	.section	.text._ZN5flash25flash_bwd_dot_do_o_kernelILb0E23Flash_bwd_kernel_traitsILi256ELi64ELi32ELi8ELi4ELi1ELi2ELb1ELb1EN7cutlass10bfloat16_tE19Flash_kernel_traitsILi256ELi64ELi32ELi8ES3_EEEEvNS_16Flash_bwd_paramsE,"ax",@progbits
	.align	128
        .global         _ZN5flash25flash_bwd_dot_do_o_kernelILb0E23Flash_bwd_kernel_traitsILi256ELi64ELi32ELi8ELi4ELi1ELi2ELb1ELb1EN7cutlass10bfloat16_tE19Flash_kernel_traitsILi256ELi64ELi32ELi8ES3_EEEEvNS_16Flash_bwd_paramsE
        .type           _ZN5flash25flash_bwd_dot_do_o_kernelILb0E23Flash_bwd_kernel_traitsILi256ELi64ELi32ELi8ELi4ELi1ELi2ELb1ELb1EN7cutlass10bfloat16_tE19Flash_kernel_traitsILi256ELi64ELi32ELi8ES3_EEEEvNS_16Flash_bwd_paramsE,@function
        .size           _ZN5flash25flash_bwd_dot_do_o_kernelILb0E23Flash_bwd_kernel_traitsILi256ELi64ELi32ELi8ELi4ELi1ELi2ELb1ELb1EN7cutlass10bfloat16_tE19Flash_kernel_traitsILi256ELi64ELi32ELi8ES3_EEEEvNS_16Flash_bwd_paramsE,(.L_x_1036 - _ZN5flash25flash_bwd_dot_do_o_kernelILb0E23Flash_bwd_kernel_traitsILi256ELi64ELi32ELi8ELi4ELi1ELi2ELb1ELb1EN7cutlass10bfloat16_tE19Flash_kernel_traitsILi256ELi64ELi32ELi8ES3_EEEEvNS_16Flash_bwd_paramsE)
        .other          _ZN5flash25flash_bwd_dot_do_o_kernelILb0E23Flash_bwd_kernel_traitsILi256ELi64ELi32ELi8ELi4ELi1ELi2ELb1ELb1EN7cutlass10bfloat16_tE19Flash_kernel_traitsILi256ELi64ELi32ELi8ES3_EEEEvNS_16Flash_bwd_paramsE,@"STO_CUDA_ENTRY STV_DEFAULT"
_ZN5flash25flash_bwd_dot_do_o_kernelILb0E23Flash_bwd_kernel_traitsILi256ELi64ELi32ELi8ELi4ELi1ELi2ELb1ELb1EN7cutlass10bfloat16_tE19Flash_kernel_traitsILi256ELi64ELi32ELi8ES3_EEEEvNS_16Flash_bwd_paramsE:
.text._ZN5flash25flash_bwd_dot_do_o_kernelILb0E23Flash_bwd_kernel_traitsILi256ELi64ELi32ELi8ELi4ELi1ELi2ELb1ELb1EN7cutlass10bfloat16_tE19Flash_kernel_traitsILi256ELi64ELi32ELi8ES3_EEEEvNS_16Flash_bwd_paramsE:
[----:B------:R-:W-:Y:S08]  /*0000*/  LDC R1, c[0x0][0x28] ;  /* 0x00000a00ff017b82 */ /* 0x000ff00000000800 */
[----:B------:R-:W0:Y:S01]  /*0010*/  LDC.64 R2, c[0x0][0x2f0] ;  /* 0x0000bc00ff027b82 */ /* 0x000e220000000a00 */
[----:B------:R-:W1:Y:S01]  /*0020*/  S2R R9, SR_CTAID.Y ;  /* 0x0000000000097919 */ /* 0x000e620000002600 */
[----:B------:R-:W-:Y:S01]  /*0030*/  IMAD.MOV.U32 R11, RZ, RZ, -0x1 ;  /* 0xffffffffff0b7424 */ /* 0x000fe200078e00ff */
[----:B------:R-:W-:Y:S01]  /*0040*/  ULDC.64 UR6, c[0x0][0x208] ;  /* 0x0000820000067ab9 */ /* 0x000fe20000000a00 */
[----:B0-----:R-:W-:-:S04]  /*0050*/  ISETP.NE.U32.AND P0, PT, R2, RZ, PT ;  /* 0x000000ff0200720c */ /* 0x001fc80003f05070 */
[----:B------:R-:W-:-:S13]  /*0060*/  ISETP.NE.AND.EX P0, PT, R3, RZ, PT, P0 ;  /* 0x000000ff0300720c */ /* 0x000fda0003f05300 */
[----:B------:R-:W0:Y:S01]  /*0070*/  @P0 LDC.64 R4, c[0x0][0x2f0] ;  /* 0x0000bc00ff040b82 */ /* 0x000e220000000a00 */
[----:B-1----:R-:W-:-:S07]  /*0080*/  @P0 VIADD R7, R9, 0x1 ;  /* 0x0000000109070836 */ /* 0x002fce0000000000 */
[----:B------:R-:W1:Y:S01]  /*0090*/  @P0 LDC.64 R2, c[0x0][0x2f0] ;  /* 0x0000bc00ff020b82 */ /* 0x000e620000000a00 */
[----:B0-----:R-:W-:-:S06]  /*00a0*/  @P0 IMAD.WIDE R4, R7, 0x4, R4 ;  /* 0x0000000407040825 */ /* 0x001fcc00078e0204 */
[----:B------:R-:W2:Y:S01]  /*00b0*/  @P0 LDG.E R4, desc[UR6][R4.64] ;  /* 0x0000000604040981 */ /* 0x000ea2000c1e1900 */
[----:B-1----:R-:W-:-:S05]  /*00c0*/  @P0 IMAD.WIDE R2, R9, 0x4, R2 ;  /* 0x0000000409020825 */ /* 0x002fca00078e0202 */
[----:B------:R-:W2:Y:S01]  /*00d0*/  @P0 LDG.E R11, desc[UR6][R2.64] ;  /* 0x00000006020b0981 */ /* 0x000ea2000c1e1900 */
[----:B------:R-:W0:Y:S02]  /*00e0*/  S2UR UR4, SR_CTAID.X ;  /* 0x00000000000479c3 */ /* 0x000e240000002500 */
[----:B0-----:R-:W-:Y:S01]  /*00f0*/  USHF.L.U32 UR4, UR4, 0x6, URZ ;  /* 0x0000000604047899 */ /* 0x001fe2000800063f */
[----:B--2---:R-:W-:-:S06]  /*0100*/  @P0 IADD3 R0, R4, -R11, RZ ;  /* 0x8000000b04000210 */ /* 0x004fcc0007ffe0ff */
[----:B------:R-:W0:Y:S02]  /*0110*/  @!P0 LDC R0, c[0x0][0x2c4] ;  /* 0x0000b100ff008b82 */ /* 0x000e240000000800 */
[----:B0-----:R-:W-:-:S13]  /*0120*/  ISETP.GT.AND P0, PT, R0, UR4, PT ;  /* 0x0000000400007c0c */ /* 0x001fda000bf04270 */
[----:B------:R-:W-:Y:S05]  /*0130*/  @!P0 EXIT ;  /* 0x000000000000894d */ /* 0x000fea0003800000 */
[----:B------:R-:W-:Y:S01]  /*0140*/  ISETP.NE.AND P1, PT, R11, -0x1, PT ;  /* 0xffffffff0b00780c */ /* 0x000fe20003f25270 */
[----:B------:R-:W0:Y:S01]  /*0150*/  S2R R13, SR_TID.X ;  /* 0x00000000000d7919 */ /* 0x000e220000002100 */
[----:B------:R-:W-:Y:S01]  /*0160*/  ULDC.U8 UR8, c[0x0][0x3d8] ;  /* 0x0000f60000087ab9 */ /* 0x000fe20000000000 */
[----:B------:R-:W1:Y:S01]  /*0170*/  S2UR UR5, SR_CTAID.Z ;  /* 0x00000000000579c3 */ /* 0x000e620000002700 */
[----:B------:R-:W-:-:S09]  /*0180*/  ISETP.NE.AND P0, PT, RZ, UR8, PT ;  /* 0x00000008ff007c0c */ /* 0x000fd2000bf05270 */
[----:B------:R-:W2:Y:S01]  /*0190*/  @!P1 LDC.64 R18, c[0x0][0x418] ;  /* 0x00010600ff129b82 */ /* 0x000ea20000000a00 */
[--C-:B------:R-:W-:Y:S02]  /*01a0*/  @!P1 SHF.R.S32.HI R3, RZ, 0x1f, R9.reuse ;  /* 0x0000001fff039819 */ /* 0x100fe40000011409 */
[----:B------:R-:W-:-:S05]  /*01b0*/  @!P1 SHF.R.S32.HI R5, RZ, 0x1f, R9 ;  /* 0x0000001fff059819 */ /* 0x000fca0000011409 */
[----:B------:R-:W3:Y:S08]  /*01c0*/  @P1 LDC.64 R16, c[0x0][0x420] ;  /* 0x00010800ff101b82 */ /* 0x000ef00000000a00 */
[----:B------:R-:W4:Y:S08]  /*01d0*/  @!P1 LDC.64 R20, c[0x0][0x290] ;  /* 0x0000a400ff149b82 */ /* 0x000f300000000a00 */
[----:B------:R-:W5:Y:S01]  /*01e0*/  @P1 LDC.64 R14, c[0x0][0x298] ;  /* 0x0000a600ff0e1b82 */ /* 0x000f620000000a00 */
[----:B--2---:R-:W-:-:S04]  /*01f0*/  @!P1 IMAD R4, R3, R18, RZ ;  /* 0x0000001203049224 */ /* 0x004fc800078e02ff */
[----:B------:R-:W-:Y:S02]  /*0200*/  @!P1 IMAD R19, R9, R19, R4 ;  /* 0x0000001309139224 */ /* 0x000fe400078e0204 */
[----:B---3--:R-:W-:-:S04]  /*0210*/  @P1 IMAD.WIDE.U32 R2, R11, R16, RZ ;  /* 0x000000100b021225 */ /* 0x008fc800078e00ff */
[----:B------:R-:W-:Y:S02]  /*0220*/  @P1 IMAD R17, R11, R17, R3 ;  /* 0x000000110b111224 */ /* 0x000fe400078e0203 */
[----:B------:R-:W-:Y:S02]  /*0230*/  @P1 IMAD.MOV.U32 R39, RZ, RZ, R2 ;  /* 0x000000ffff271224 */ /* 0x000fe400078e0002 */
[----:B----4-:R-:W-:Y:S02]  /*0240*/  @!P1 IMAD R6, R5, R20, RZ ;  /* 0x0000001405069224 */ /* 0x010fe400078e02ff */
[----:B------:R-:W-:-:S04]  /*0250*/  @!P1 IMAD.WIDE.U32 R2, R9, R18, RZ ;  /* 0x0000001209029225 */ /* 0x000fc800078e00ff */
[----:B------:R-:W-:Y:S01]  /*0260*/  @!P1 IMAD R21, R9, R21, R6 ;  /* 0x0000001509159224 */ /* 0x000fe200078e0206 */
[----:B------:R-:W-:Y:S01]  /*0270*/  @!P1 IADD3 R17, R3, R19, RZ ;  /* 0x0000001303119210 */ /* 0x000fe20007ffe0ff */
[----:B-----5:R-:W-:-:S04]  /*0280*/  @P1 IMAD.WIDE.U32 R4, R11, R14, RZ ;  /* 0x0000000e0b041225 */ /* 0x020fc800078e00ff */
[----:B------:R-:W-:-:S04]  /*0290*/  @!P1 IMAD.WIDE.U32 R6, R9, R20, RZ ;  /* 0x0000001409069225 */ /* 0x000fc800078e00ff */
[----:B------:R-:W-:Y:S02]  /*02a0*/  @P1 IMAD R15, R11, R15, R5 ;  /* 0x0000000f0b0f1224 */ /* 0x000fe400078e0205 */
[----:B------:R-:W-:Y:S01]  /*02b0*/  @P1 IMAD.MOV.U32 R73, RZ, RZ, R4 ;  /* 0x000000ffff491224 */ /* 0x000fe200078e0004 */
[----:B------:R-:W-:Y:S01]  /*02c0*/  @!P1 MOV R73, R6 ;  /* 0x0000000600499202 */ /* 0x000fe20000000f00 */
[----:B------:R-:W-:Y:S02]  /*02d0*/  @!P1 IMAD.MOV.U32 R39, RZ, RZ, R2 ;  /* 0x000000ffff279224 */ /* 0x000fe400078e0002 */
[----:B------:R-:W-:Y:S01]  /*02e0*/  @!P1 IMAD.IADD R15, R7, 0x1, R21 ;  /* 0x00000001070f9824 */ /* 0x000fe200078e0215 */
[----:B01----:R-:W-:Y:S06]  /*02f0*/  @!P0 BRA `(.L_x_186) ;  /* 0x0000000000208947 */ /* 0x003fec0003800000 */
[----:B------:R-:W0:Y:S08]  /*0300*/  LDC R4, c[0x0][0x2d4] ;  /* 0x0000b500ff047b82 */ /* 0x000e300000000800 */
[----:B------:R-:W1:Y:S08]  /*0310*/  LDC R2, c[0x0][0x2c0] ;  /* 0x0000b000ff027b82 */ /* 0x000e700000000800 */
[----:B------:R-:W1:Y:S01]  /*0320*/  LDC R3, c[0x0][0x2e4] ;  /* 0x0000b900ff037b82 */ /* 0x000e620000000800 */
[----:B0-----:R-:W-:-:S02]  /*0330*/  @!P1 IMAD R11, R9, R4, RZ ;  /* 0x00000004090b9224 */ /* 0x001fc400078e02ff */
[----:B-1----:R-:W-:Y:S02]  /*0340*/  IMAD R2, R2, 0x80, R3 ;  /* 0x0000008002027824 */ /* 0x002fe400078e0203 */
[----:B------:R-:W-:-:S04]  /*0350*/  IMAD R3, R9, 0x80, R11 ;  /* 0x0000008009037824 */ /* 0x000fc800078e020b */
[----:B------:R-:W-:Y:S01]  /*0360*/  IMAD R6, R2, UR5, R3 ;  /* 0x0000000502067c24 */ /* 0x000fe2000f8e0203 */
[----:B------:R-:W-:Y:S06]  /*0370*/  BRA `(.L_x_187) ;  /* 0x0000000000107947 */ /* 0x000fec0003800000 */
.L_x_186:
[----:B------:R-:W0:Y:S08]  /*0380*/  LDC R6, c[0x0][0x270] ;  /* 0x00009c00ff067b82 */ /* 0x000e300000000800 */
[----:B------:R-:W1:Y:S01]  /*0390*/  LDC R3, c[0x0][0x2d4] ;  /* 0x0000b500ff037b82 */ /* 0x000e620000000800 */
[----:B0-----:R-:W-:-:S04]  /*03a0*/  IMAD R6, R9, R6, UR5 ;  /* 0x0000000509067e24 */ /* 0x001fc8000f8e0206 */
[----:B-1----:R-:W-:-:S07]  /*03b0*/  IMAD R6, R6, R3, RZ ;  /* 0x0000000306067224 */ /* 0x002fce00078e02ff */
.L_x_187:
[----:B------:R-:W-:Y:S01]  /*03c0*/  SHF.R.S32.HI R2, RZ, 0x1f, R13 ;  /* 0x0000001fff027819 */ /* 0x000fe2000001140d */
[----:B------:R-:W0:Y:S01]  /*03d0*/  LDC.64 R36, c[0x0][0x420] ;  /* 0x00010800ff247b82 */ /* 0x000e220000000a00 */
[----:B------:R-:W-:Y:S01]  /*03e0*/  USHF.R.S32.HI UR8, URZ, 0x1f, UR4 ;  /* 0x0000001f3f087899 */ /* 0x000fe20008011404 */
[----:B------:R-:W-:Y:S01]  /*03f0*/  BSSY B0, `(.L_x_188) ;  /* 0x0000047000007945 */ /* 0x000fe20003800000 */
[----:B------:R-:W-:Y:S01]  /*0400*/  LEA.HI R77, R2, R13, RZ, 0x3 ;  /* 0x0000000d024d7211 */ /* 0x000fe200078f18ff */
[----:B------:R-:W-:Y:S01]  /*0410*/  USHF.R.S32.HI UR9, URZ, 0x1f, UR5 ;  /* 0x0000001f3f097899 */ /* 0x000fe20008011405 */
[----:B------:R-:W-:Y:S02]  /*0420*/  CS2R R18, SRZ ;  /* 0x0000000000127805 */ /* 0x000fe4000001ff00 */
[----:B------:R-:W-:Y:S02]  /*0430*/  CS2R R10, SRZ ;  /* 0x00000000000a7805 */ /* 0x000fe4000001ff00 */
[----:B------:R-:W-:Y:S01]  /*0440*/  LOP3.LUT R2, R77, 0x1ffffff8, RZ, 0xc0, !PT ;  /* 0x1ffffff84d027812 */ /* 0x000fe200078ec0ff */
[----:B------:R-:W1:Y:S01]  /*0450*/  LDC.64 R70, c[0x0][0x298] ;  /* 0x0000a600ff467b82 */ /* 0x000e620000000a00 */
[----:B------:R-:W-:-:S02]  /*0460*/  SHF.R.S32.HI R77, RZ, 0x3, R77 ;  /* 0x00000003ff4d7819 */ /* 0x000fc4000001144d */
[----:B------:R-:W-:Y:S02]  /*0470*/  CS2R R22, SRZ ;  /* 0x0000000000167805 */ /* 0x000fe4000001ff00 */
[----:B------:R-:W-:Y:S02]  /*0480*/  IADD3 R2, -R2, R13, RZ ;  /* 0x0000000d02027210 */ /* 0x000fe40007ffe1ff */
[----:B------:R-:W-:Y:S02]  /*0490*/  CS2R R12, SRZ ;  /* 0x00000000000c7805 */ /* 0x000fe4000001ff00 */
[----:B------:R-:W-:Y:S02]  /*04a0*/  CS2R R20, SRZ ;  /* 0x0000000000147805 */ /* 0x000fe4000001ff00 */
[----:B------:R-:W-:Y:S02]  /*04b0*/  CS2R R26, SRZ ;  /* 0x00000000001a7805 */ /* 0x000fe4000001ff00 */
[----:B------:R-:W-:Y:S01]  /*04c0*/  CS2R R24, SRZ ;  /* 0x0000000000187805 */ /* 0x000fe2000001ff00 */
[----:B------:R-:W-:Y:S01]  /*04d0*/  IMAD.SHL.U32 R68, R2, 0x8, RZ ;  /* 0x0000000802447824 */ /* 0x000fe200078e00ff */
[----:B------:R-:W2:Y:S01]  /*04e0*/  LDC.64 R42, c[0x0][0x428] ;  /* 0x00010a00ff2a7b82 */ /* 0x000ea20000000a00 */
[----:B------:R-:W-:-:S02]  /*04f0*/  CS2R R34, SRZ ;  /* 0x0000000000227805 */ /* 0x000fc4000001ff00 */
[----:B------:R-:W-:Y:S02]  /*0500*/  CS2R R30, SRZ ;  /* 0x00000000001e7805 */ /* 0x000fe4000001ff00 */
[----:B------:R-:W-:Y:S02]  /*0510*/  CS2R R28, SRZ ;  /* 0x00000000001c7805 */ /* 0x000fe4000001ff00 */
[--C-:B------:R-:W-:Y:S02]  /*0520*/  SHF.R.S32.HI R69, RZ, 0x1f, R68.reuse ;  /* 0x0000001fff457819 */ /* 0x100fe40000011444 */
[----:B------:R-:W-:Y:S02]  /*0530*/  CS2R R32, SRZ ;  /* 0x0000000000207805 */ /* 0x000fe4000001ff00 */
[----:B------:R-:W-:Y:S01]  /*0540*/  SHF.R.S32.HI R75, RZ, 0x1f, R77 ;  /* 0x0000001fff4b7819 */ /* 0x000fe2000001144d */
[C---:B0-----:R-:W-:Y:S01]  /*0550*/  IMAD R4, R36.reuse, UR8, RZ ;  /* 0x0000000824047c24 */ /* 0x041fe2000f8e02ff */
[----:B------:R-:W0:Y:S01]  /*0560*/  LDC.64 R8, c[0x0][0x2a0] ;  /* 0x0000a800ff087b82 */ /* 0x000e220000000a00 */
[----:B------:R-:W-:-:S04]  /*0570*/  IMAD.WIDE.U32 R2, R36, UR4, R68 ;  /* 0x0000000424027c25 */ /* 0x000fc8000f8e0044 */
[----:B------:R-:W-:Y:S01]  /*0580*/  IMAD R7, R37, UR4, R4 ;  /* 0x0000000425077c24 */ /* 0x000fe2000f8e0204 */
[----:B------:R-:W-:Y:S01]  /*0590*/  IADD3 R38, P0, R39, R2, RZ ;  /* 0x0000000227267210 */ /* 0x000fe20007f1e0ff */
[C---:B-1----:R-:W-:Y:S02]  /*05a0*/  IMAD R2, R70.reuse, UR8, RZ ;  /* 0x0000000846027c24 */ /* 0x042fe4000f8e02ff */
[----:B------:R-:W-:Y:S01]  /*05b0*/  IMAD.WIDE.U32 R4, R70, UR4, R68 ;  /* 0x0000000446047c25 */ /* 0x000fe2000f8e0044 */
[----:B------:R-:W-:Y:S02]  /*05c0*/  IADD3.X R39, R17, R3, R7, P0, !PT ;  /* 0x0000000311277210 */ /* 0x000fe400007fe407 */
[----:B------:R-:W-:Y:S01]  /*05d0*/  CS2R R16, SRZ ;  /* 0x0000000000107805 */ /* 0x000fe2000001ff00 */
[----:B------:R-:W-:Y:S01]  /*05e0*/  VIADD R7, R0, -UR4 ;  /* 0x8000000400077c36 */ /* 0x000fe20008000000 */
[----:B------:R-:W-:Y:S01]  /*05f0*/  IADD3 R0, R77, 0x20, RZ ;  /* 0x000000204d007810 */ /* 0x000fe20007ffe0ff */
[----:B------:R-:W-:Y:S01]  /*0600*/  IMAD R3, R71, UR4, R2 ;  /* 0x0000000447037c24 */ /* 0x000fe2000f8e0202 */
[----:B------:R-:W-:Y:S01]  /*0610*/  IADD3 R72, P2, R73, R4, RZ ;  /* 0x0000000449487210 */ /* 0x000fe20007f5e0ff */
[C---:B--2---:R-:W-:Y:S01]  /*0620*/  IMAD R2, R42.reuse, UR9, RZ ;  /* 0x000000092a027c24 */ /* 0x044fe2000f8e02ff */
[-C--:B------:R-:W-:Y:S01]  /*0630*/  ISETP.GE.AND P0, PT, R77, R7.reuse, PT ;  /* 0x000000074d00720c */ /* 0x080fe20003f06270 */
[----:B------:R-:W-:Y:S01]  /*0640*/  IMAD.WIDE.U32 R38, R42, UR5, R38 ;  /* 0x000000052a267c25 */ /* 0x000fe2000f8e0026 */
[----:B------:R-:W-:-:S02]  /*0650*/  ISETP.GE.AND P1, PT, R0, R7, PT ;  /* 0x000000070000720c */ /* 0x000fc40003f26270 */
[----:B------:R-:W-:Y:S01]  /*0660*/  IADD3.X R73, R15, R5, R3, P2, !PT ;  /* 0x000000050f497210 */ /* 0x000fe200017fe403 */
[----:B------:R-:W-:Y:S01]  /*0670*/  IMAD R43, R43, UR5, R2 ;  /* 0x000000052b2b7c24 */ /* 0x000fe2000f8e0202 */
[----:B------:R-:W-:Y:S01]  /*0680*/  CS2R R4, SRZ ;  /* 0x0000000000047805 */ /* 0x000fe2000001ff00 */
[C---:B0-----:R-:W-:Y:S01]  /*0690*/  IMAD R0, R8.reuse, UR9, RZ ;  /* 0x0000000908007c24 */ /* 0x041fe2000f8e02ff */
[----:B------:R-:W-:Y:S01]  /*06a0*/  CS2R R14, SRZ ;  /* 0x00000000000e7805 */ /* 0x000fe2000001ff00 */
[----:B------:R-:W-:Y:S01]  /*06b0*/  IMAD.WIDE.U32 R72, R8, UR5, R72 ;  /* 0x0000000508487c25 */ /* 0x000fe2000f8e0048 */
[----:B------:R-:W-:-:S03]  /*06c0*/  IADD3 R43, R39, R43, RZ ;  /* 0x0000002b272b7210 */ /* 0x000fc60007ffe0ff */
[----:B------:R-:W-:Y:S01]  /*06d0*/  IMAD R3, R9, UR5, R0 ;  /* 0x0000000509037c24 */ /* 0x000fe2000f8e0200 */
[----:B------:R-:W-:Y:S01]  /*06e0*/  CS2R R8, SRZ ;  /* 0x0000000000087805 */ /* 0x000fe2000001ff00 */
[----:B------:R-:W-:Y:S01]  /*06f0*/  VIADD R0, R6, UR4 ;  /* 0x0000000406007c36 */ /* 0x000fe20008000000 */
[----:B------:R-:W-:Y:S01]  /*0700*/  CS2R R6, SRZ ;  /* 0x0000000000067805 */ /* 0x000fe2000001ff00 */
[----:B------:R-:W-:Y:S01]  /*0710*/  VIADD R74, R68, 0x40 ;  /* 0x00000040444a7836 */ /* 0x000fe20000000000 */
[----:B------:R-:W-:Y:S06]  /*0720*/  @P0 BRA `(.L_x_189) ;  /* 0x00000000004c0947 */ /* 0x000fec0003800000 */
[C---:B------:R-:W-:Y:S01]  /*0730*/  VIADD R40, R68.reuse, 0x80 ;  /* 0x0000008044287836 */ /* 0x040fe20000000000 */
[----:B------:R-:W-:Y:S01]  /*0740*/  MOV R42, R38 ;  /* 0x00000026002a7202 */ /* 0x000fe20000000f00 */
[-C--:B------:R-:W-:Y:S01]  /*0750*/  IMAD R2, R75, R36.reuse, RZ ;  /* 0x000000244b027224 */ /* 0x080fe200078e02ff */
[----:B------:R-:W-:Y:S01]  /*0760*/  ULDC UR10, c[0x0][0x2d0] ;  /* 0x0000b400000a7ab9 */ /* 0x000fe20000000800 */
[----:B------:R-:W-:Y:S01]  /*0770*/  VIADD R44, R68, 0xc0 ;  /* 0x000000c0442c7836 */ /* 0x000fe20000000000 */
[----:B------:R-:W-:Y:S01]  /*0780*/  ISETP.GE.AND P4, PT, R40, UR10, PT ;  /* 0x0000000a28007c0c */ /* 0x000fe2000bf86270 */
[C---:B------:R-:W-:Y:S01]  /*0790*/  IMAD.WIDE.U32 R40, R77.reuse, R36, R42 ;  /* 0x000000244d287225 */ /* 0x040fe200078e002a */
[----:B------:R-:W-:Y:S01]  /*07a0*/  ISETP.GE.AND P2, PT, R68, UR10, PT ;  /* 0x0000000a44007c0c */ /* 0x000fe2000bf46270 */
[----:B------:R-:W-:Y:S01]  /*07b0*/  ULDC.64 UR12, c[0x0][0x3e0] ;  /* 0x0000f800000c7ab9 */ /* 0x000fe20000000a00 */
[----:B------:R-:W-:Y:S01]  /*07c0*/  ISETP.GE.AND P5, PT, R44, UR10, PT ;  /* 0x0000000a2c007c0c */ /* 0x000fe2000bfa6270 */
[----:B------:R-:W-:Y:S01]  /*07d0*/  IMAD R45, R77, R37, R2 ;  /* 0x000000254d2d7224 */ /* 0x000fe200078e0202 */
[----:B------:R-:W-:-:S02]  /*07e0*/  ISETP.GE.AND P3, PT, R74, UR10, PT ;  /* 0x0000000a4a007c0c */ /* 0x000fc4000bf66270 */
[----:B------:R-:W-:Y:S01]  /*07f0*/  LEA R44, P6, R40, UR12, 0x1 ;  /* 0x0000000c282c7c11 */ /* 0x000fe2000f8c08ff */
[----:B------:R-:W-:-:S05]  /*0800*/  IMAD.IADD R41, R41, 0x1, R45 ;  /* 0x0000000129297824 */ /* 0x000fca00078e022d */
[----:B------:R-:W-:-:S05]  /*0810*/  LEA.HI.X R45, R40, UR13, R41, 0x1, P6 ;  /* 0x0000000d282d7c11 */ /* 0x000fca000b0f0c29 */
[----:B------:R0:W5:Y:S04]  /*0820*/  @!P2 LDG.E.128 R12, desc[UR6][R44.64] ;  /* 0x000000062c0ca981 */ /* 0x000168000c1e1d00 */
[----:B------:R0:W5:Y:S04]  /*0830*/  @!P3 LDG.E.128 R8, desc[UR6][R44.64+0x80] ;  /* 0x000080062c08b981 */ /* 0x000168000c1e1d00 */
[----:B------:R0:W5:Y:S04]  /*0840*/  @!P4 LDG.E.128 R4, desc[UR6][R44.64+0x100] ;  /* 0x000100062c04c981 */ /* 0x000168000c1e1d00 */
[----:B------:R0:W5:Y:S02]  /*0850*/  @!P5 LDG.E.128 R28, desc[UR6][R44.64+0x180] ;  /* 0x000180062c1cd981 */ /* 0x000164000c1e1d00 */
.L_x_189:
[----:B------:R-:W-:Y:S05]  /*0860*/  BSYNC B0 ;  /* 0x0000000000007941 */ /* 0x000fea0003800000 */
.L_x_188:
[----:B------:R-:W-:Y:S04]  /*0870*/  BSSY B0, `(.L_x_190) ;  /* 0x0000017000007945 */ /* 0x000fe80003800000 */
[----:B------:R-:W-:Y:S05]  /*0880*/  @P1 BRA `(.L_x_191) ;  /* 0x0000000000541947 */ /* 0x000fea0003800000 */
[----:B------:R-:W-:Y:S01]  /*0890*/  IADD3 R41, P2, R77, 0x20, RZ ;  /* 0x000000204d297810 */ /* 0x000fe20007f5e0ff */
[C---:B------:R-:W-:Y:S01]  /*08a0*/  VIADD R40, R68.reuse, 0x80 ;  /* 0x0000008044287836 */ /* 0x040fe20000000000 */
[----:B------:R-:W-:Y:S01]  /*08b0*/  MOV R39, R43 ;  /* 0x0000002b00277202 */ /* 0x000fe20000000f00 */
[----:B------:R-:W-:Y:S01]  /*08c0*/  VIADD R42, R68, 0xc0 ;  /* 0x000000c0442a7836 */ /* 0x000fe20000000000 */
[----:B------:R-:W-:Y:S01]  /*08d0*/  ULDC UR10, c[0x0][0x2d0] ;  /* 0x0000b400000a7ab9 */ /* 0x000fe20000000800 */
[----:B0-----:R-:W-:Y:S01]  /*08e0*/  IMAD.X R45, RZ, RZ, R75, P2 ;  /* 0x000000ffff2d7224 */ /* 0x001fe200010e064b */
[----:B------:R-:W-:Y:S01]  /*08f0*/  ISETP.GE.AND P5, PT, R40, UR10, PT ;  /* 0x0000000a28007c0c */ /* 0x000fe2000bfa6270 */
[-C--:B------:R-:W-:Y:S01]  /*0900*/  IMAD.WIDE.U32 R38, R41, R36.reuse, R38 ;  /* 0x0000002429267225 */ /* 0x080fe200078e0026 */
[----:B------:R-:W-:Y:S01]  /*0910*/  ISETP.GE.AND P6, PT, R42, UR10, PT ;  /* 0x0000000a2a007c0c */ /* 0x000fe2000bfc6270 */
[----:B------:R-:W-:Y:S01]  /*0920*/  ULDC.64 UR12, c[0x0][0x3e0] ;  /* 0x0000f800000c7ab9 */ /* 0x000fe20000000a00 */
[----:B------:R-:W-:Y:S01]  /*0930*/  ISETP.GE.AND P3, PT, R68, UR10, PT ;  /* 0x0000000a44007c0c */ /* 0x000fe2000bf66270 */
[----:B------:R-:W-:Y:S01]  /*0940*/  IMAD R2, R45, R36, RZ ;  /* 0x000000242d027224 */ /* 0x000fe200078e02ff */
[----:B------:R-:W-:-:S02]  /*0950*/  ISETP.GE.AND P4, PT, R74, UR10, PT ;  /* 0x0000000a4a007c0c */ /* 0x000fc4000bf86270 */
[----:B------:R-:W-:Y:S01]  /*0960*/  LEA R36, P2, R38, UR12, 0x1 ;  /* 0x0000000c26247c11 */ /* 0x000fe2000f8408ff */
[----:B------:R-:W-:-:S05]  /*0970*/  IMAD R37, R41, R37, R2 ;  /* 0x0000002529257224 */ /* 0x000fca00078e0202 */
[----:B------:R-:W-:-:S04]  /*0980*/  IADD3 R37, R39, R37, RZ ;  /* 0x0000002527257210 */ /* 0x000fc80007ffe0ff */
[----:B------:R-:W-:-:S05]  /*0990*/  LEA.HI.X R37, R38, UR13, R37, 0x1, P2 ;  /* 0x0000000d26257c11 */ /* 0x000fca00090f0c25 */
[----:B------:R1:W5:Y:S04]  /*09a0*/  @!P3 LDG.E.128 R24, desc[UR6][R36.64] ;  /* 0x000000062418b981 */ /* 0x000368000c1e1d00 */
[----:B------:R1:W5:Y:S04]  /*09b0*/  @!P4 LDG.E.128 R20, desc[UR6][R36.64+0x80] ;  /* 0x000080062414c981 */ /* 0x000368000c1e1d00 */
[----:B------:R1:W5:Y:S04]  /*09c0*/  @!P5 LDG.E.128 R16, desc[UR6][R36.64+0x100] ;  /* 0x000100062410d981 */ /* 0x000368000c1e1d00 */
[----:B------:R1:W5:Y:S02]  /*09d0*/  @!P6 LDG.E.128 R32, desc[UR6][R36.64+0x180] ;  /* 0x000180062420e981 */ /* 0x000364000c1e1d00 */
.L_x_191:
[----:B------:R-:W-:Y:S05]  /*09e0*/  BSYNC B0 ;  /* 0x0000000000007941 */ /* 0x000fea0003800000 */
.L_x_190:
[----:B------:R-:W-:Y:S01]  /*09f0*/  BSSY B0, `(.L_x_192) ;  /* 0x000001e000007945 */ /* 0x000fe20003800000 */
[----:B------:R-:W-:Y:S02]  /*0a00*/  CS2R R38, SRZ ;  /* 0x0000000000267805 */ /* 0x000fe4000001ff00 */
[----:B-1----:R-:W-:Y:S02]  /*0a10*/  CS2R R36, SRZ ;  /* 0x0000000000247805 */ /* 0x002fe4000001ff00 */
[----:B------:R-:W-:Y:S02]  /*0a20*/  CS2R R42, SRZ ;  /* 0x00000000002a7805 */ /* 0x000fe4000001ff00 */
[----:B------:R-:W-:Y:S02]  /*0a30*/  CS2R R40, SRZ ;  /* 0x0000000000287805 */ /* 0x000fe4000001ff00 */
[----:B------:R-:W-:Y:S02]  /*0a40*/  CS2R R46, SRZ ;  /* 0x00000000002e7805 */ /* 0x000fe4000001ff00 */
[----:B0-----:R-:W-:-:S02]  /*0a50*/  CS2R R44, SRZ ;  /* 0x00000000002c7805 */ /* 0x001fc4000001ff00 */
[----:B------:R-:W-:Y:S02]  /*0a60*/  CS2R R50, SRZ ;  /* 0x0000000000327805 */ /* 0x000fe4000001ff00 */
[----:B------:R-:W-:Y:S01]  /*0a70*/  CS2R R48, SRZ ;  /* 0x0000000000307805 */ /* 0x000fe2000001ff00 */
[----:B------:R-:W-:Y:S01]  /*0a80*/  IMAD.IADD R3, R73, 0x1, R3 ;  /* 0x0000000149037824 */ /* 0x000fe200078e0203 */
[----:B------:R-:W-:Y:S06]  /*0a90*/  @P0 BRA `(.L_x_193) ;  /* 0x00000000004c0947 */ /* 0x000fec0003800000 */
[C---:B------:R-:W-:Y:S01]  /*0aa0*/  VIADD R2, R68.reuse, 0x80 ;  /* 0x0000008044027836 */ /* 0x040fe20000000000 */
[----:B------:R-:W-:Y:S01]  /*0ab0*/  ULDC UR8, c[0x0][0x2d0] ;  /* 0x0000b40000087ab9 */ /* 0x000fe20000000800 */
[-C--:B------:R-:W-:Y:S01]  /*0ac0*/  IMAD R54, R75, R70.reuse, RZ ;  /* 0x000000464b367224 */ /* 0x080fe200078e02ff */
[----:B------:R-:W-:Y:S01]  /*0ad0*/  IADD3 R56, R68, 0xc0, RZ ;  /* 0x000000c044387810 */ /* 0x000fe20007ffe0ff */
[----:B------:R-:W-:Y:S01]  /*0ae0*/  ULDC.64 UR4, c[0x0][0x280] ;  /* 0x0000a00000047ab9 */ /* 0x000fe20000000a00 */
[----:B------:R-:W-:Y:S01]  /*0af0*/  ISETP.GE.AND P4, PT, R2, UR8, PT ;  /* 0x0000000802007c0c */ /* 0x000fe2000bf86270 */
[----:B------:R-:W-:Y:S01]  /*0b00*/  IMAD.MOV.U32 R2, RZ, RZ, R72 ;  /* 0x000000ffff027224 */ /* 0x000fe200078e0048 */
[----:B------:R-:W-:Y:S01]  /*0b10*/  ISETP.GE.AND P5, PT, R56, UR8, PT ;  /* 0x0000000838007c0c */ /* 0x000fe2000bfa6270 */
[C---:B------:R-:W-:Y:S01]  /*0b20*/  IMAD R55, R77.reuse, R71, R54 ;  /* 0x000000474d377224 */ /* 0x040fe200078e0236 */
[----:B------:R-:W-:Y:S01]  /*0b30*/  ISETP.GE.AND P2, PT, R68, UR8, PT ;  /* 0x0000000844007c0c */ /* 0x000fe2000bf46270 */
[----:B------:R-:W-:Y:S01]  /*0b40*/  IMAD.WIDE.U32 R52, R77, R70, R2 ;  /* 0x000000464d347225 */ /* 0x000fe200078e0002 */
[----:B------:R-:W-:-:S03]  /*0b50*/  ISETP.GE.AND P3, PT, R74, UR8, PT ;  /* 0x000000084a007c0c */ /* 0x000fc6000bf66270 */
[----:B------:R-:W-:Y:S01]  /*0b60*/  IMAD.IADD R53, R53, 0x1, R55 ;  /* 0x0000000135357824 */ /* 0x000fe200078e0237 */
[----:B------:R-:W-:-:S04]  /*0b70*/  LEA R54, P0, R52, UR4, 0x1 ;  /* 0x0000000434367c11 */ /* 0x000fc8000f8008ff */
[----:B------:R-:W-:-:S05]  /*0b80*/  LEA.HI.X R55, R52, UR5, R53, 0x1, P0 ;  /* 0x0000000534377c11 */ /* 0x000fca00080f0c35 */
[----:B------:R0:W5:Y:S04]  /*0b90*/  @!P2 LDG.E.128 R44, desc[UR6][R54.64] ;  /* 0x00000006362ca981 */ /* 0x000168000c1e1d00 */
[----:B------:R0:W5:Y:S04]  /*0ba0*/  @!P3 LDG.E.128 R40, desc[UR6][R54.64+0x80] ;  /* 0x000080063628b981 */ /* 0x000168000c1e1d00 */
[----:B------:R0:W5:Y:S04]  /*0bb0*/  @!P4 LDG.E.128 R36, desc[UR6][R54.64+0x100] ;  /* 0x000100063624c981 */ /* 0x000168000c1e1d00 */
[----:B------:R0:W5:Y:S02]  /*0bc0*/  @!P5 LDG.E.128 R48, desc[UR6][R54.64+0x180] ;  /* 0x000180063630d981 */ /* 0x000164000c1e1d00 */
.L_x_193:
[----:B------:R-:W-:Y:S05]  /*0bd0*/  BSYNC B0 ;  /* 0x0000000000007941 */ /* 0x000fea0003800000 */
.L_x_192:
[----:B------:R-:W-:Y:S01]  /*0be0*/  BSSY B0, `(.L_x_194) ;  /* 0x000001f000007945 */ /* 0x000fe20003800000 */
[----:B0-----:R-:W-:Y:S02]  /*0bf0*/  CS2R R54, SRZ ;  /* 0x0000000000367805 */ /* 0x001fe4000001ff00 */
[----:B------:R-:W-:Y:S02]  /*0c00*/  CS2R R52, SRZ ;  /* 0x0000000000347805 */ /* 0x000fe4000001ff00 */
[----:B------:R-:W-:Y:S02]  /*0c10*/  CS2R R62, SRZ ;  /* 0x00000000003e7805 */ /* 0x000fe4000001ff00 */
[----:B------:R-:W-:Y:S02]  /*0c20*/  CS2R R58, SRZ ;  /* 0x00000000003a7805 */ /* 0x000fe4000001ff00 */
[----:B------:R-:W-:Y:S02]  /*0c30*/  CS2R R56, SRZ ;  /* 0x0000000000387805 */ /* 0x000fe4000001ff00 */
[----:B------:R-:W-:-:S02]  /*0c40*/  CS2R R60, SRZ ;  /* 0x00000000003c7805 */ /* 0x000fc4000001ff00 */
[----:B------:R-:W-:Y:S02]  /*0c50*/  CS2R R66, SRZ ;  /* 0x0000000000427805 */ /* 0x000fe4000001ff00 */
[----:B------:R-:W-:Y:S01]  /*0c60*/  CS2R R64, SRZ ;  /* 0x0000000000407805 */ /* 0x000fe2000001ff00 */
[----:B------:R-:W-:Y:S06]  /*0c70*/  @P1 BRA `(.L_x_195) ;  /* 0x0000000000541947 */ /* 0x000fec0003800000 */
[----:B------:R-:W-:Y:S01]  /*0c80*/  IADD3 R2, P0, R77, 0x20, RZ ;  /* 0x000000204d027810 */ /* 0x000fe20007f1e0ff */
[----:B------:R-:W-:Y:S01]  /*0c90*/  IMAD.MOV.U32 R73, RZ, RZ, R3 ;  /* 0x000000ffff497224 */ /* 0x000fe200078e0003 */
[----:B------:R-:W-:Y:S02]  /*0ca0*/  ULDC UR4, c[0x0][0x2d0] ;  /* 0x0000b40000047ab9 */ /* 0x000fe40000000800 */
[----:B------:R-:W-:Y:S01]  /*0cb0*/  IADD3.X R69, RZ, R75, RZ, P0, !PT ;  /* 0x0000004bff457210 */ /* 0x000fe200007fe4ff */
[-C--:B------:R-:W-:Y:S01]  /*0cc0*/  IMAD.WIDE.U32 R72, R2, R70.reuse, R72 ;  /* 0x0000004602487225 */ /* 0x080fe200078e0048 */
[----:B------:R-:W-:Y:S02]  /*0cd0*/  ISETP.GE.AND P1, PT, R68, UR4, PT ;  /* 0x0000000444007c0c */ /* 0x000fe4000bf26270 */
[----:B------:R-:W-:Y:S01]  /*0ce0*/  ISETP.GE.AND P2, PT, R74, UR4, PT ;  /* 0x000000044a007c0c */ /* 0x000fe2000bf46270 */
[----:B------:R-:W-:-:S04]  /*0cf0*/  IMAD R69, R69, R70, RZ ;  /* 0x0000004645457224 */ /* 0x000fc800078e02ff */
[----:B------:R-:W-:Y:S02]  /*0d00*/  IMAD R3, R2, R71, R69 ;  /* 0x0000004702037224 */ /* 0x000fe400078e0245 */
[C---:B------:R-:W-:Y:S01]  /*0d10*/  VIADD R2, R68.reuse, 0x80 ;  /* 0x0000008044027836 */ /* 0x040fe20000000000 */
[----:B------:R-:W-:Y:S01]  /*0d20*/  IADD3 R68, R68, 0xc0, RZ ;  /* 0x000000c044447810 */ /* 0x000fe20007ffe0ff */
[----:B------:R-:W-:-:S03]  /*0d30*/  IMAD.IADD R3, R73, 0x1, R3 ;  /* 0x0000000149037824 */ /* 0x000fc600078e0203 */
[----:B------:R-:W-:Y:S02]  /*0d40*/  ISETP.GE.AND P3, PT, R2, UR4, PT ;  /* 0x0000000402007c0c */ /* 0x000fe4000bf66270 */
[----:B------:R-:W-:Y:S01]  /*0d50*/  ISETP.GE.AND P4, PT, R68, UR4, PT ;  /* 0x0000000444007c0c */ /* 0x000fe2000bf86270 */
[----:B------:R-:W-:Y:S02]  /*0d60*/  ULDC.64 UR4, c[0x0][0x280] ;  /* 0x0000a00000047ab9 */ /* 0x000fe40000000a00 */
[----:B------:R-:W-:-:S04]  /*0d70*/  LEA R2, P0, R72, UR4, 0x1 ;  /* 0x0000000448027c11 */ /* 0x000fc8000f8008ff */
[----:B------:R-:W-:-:S05]  /*0d80*/  LEA.HI.X R3, R72, UR5, R3, 0x1, P0 ;  /* 0x0000000548037c11 */ /* 0x000fca00080f0c03 */
[----:B------:R0:W5:Y:S04]  /*0d90*/  @!P1 LDG.E.128 R64, desc[UR6][R2.64] ;  /* 0x0000000602409981 */ /* 0x000168000c1e1d00 */
[----:B------:R0:W5:Y:S04]  /*0da0*/  @!P2 LDG.E.128 R60, desc[UR6][R2.64+0x80] ;  /* 0x00008006023ca981 */ /* 0x000168000c1e1d00 */
[----:B------:R0:W5:Y:S04]  /*0db0*/  @!P3 LDG.E.128 R52, desc[UR6][R2.64+0x100] ;  /* 0x000100060234b981 */ /* 0x000168000c1e1d00 */
[----:B------:R0:W5:Y:S02]  /*0dc0*/  @!P4 LDG.E.128 R56, desc[UR6][R2.64+0x180] ;  /* 0x000180060238c981 */ /* 0x000164000c1e1d00 */
.L_x_195:
[----:B------:R-:W-:Y:S05]  /*0dd0*/  BSYNC B0 ;  /* 0x0000000000007941 */ /* 0x000fea0003800000 */
.L_x_194:
[C---:B0----5:R-:W-:Y:S01]  /*0de0*/  LOP3.LUT R3, R12.reuse, 0xffff0000, RZ, 0xc0, !PT ;  /* 0xffff00000c037812 */ /* 0x061fe200078ec0ff */
[----:B------:R-:W-:Y:S01]  /*0df0*/  IMAD.U32 R2, R12, 0x10000, RZ ;  /* 0x000100000c027824 */ /* 0x000fe200078e00ff */
[C---:B------:R-:W-:Y:S01]  /*0e00*/  LOP3.LUT R68, R44.reuse, 0xffff0000, RZ, 0xc0, !PT ;  /* 0xffff00002c447812 */ /* 0x040fe200078ec0ff */
[----:B------:R-:W-:Y:S01]  /*0e10*/  ULDC.64 UR4, c[0x0][0x478] ;  /* 0x00011e0000047ab9 */ /* 0x000fe20000000a00 */
[----:B------:R-:W-:Y:S02]  /*0e20*/  SHF.L.U32 R69, R44, 0x10, RZ ;  /* 0x000000102c457819 */ /* 0x000fe400000006ff */
[----:B------:R-:W-:Y:S01]  /*0e30*/  LOP3.LUT R12, R13, 0xffff0000, RZ, 0xc0, !PT ;  /* 0xffff00000d0c7812 */ /* 0x000fe200078ec0ff */
[----:B------:R-:W-:Y:S01]  /*0e40*/  FMUL.FTZ R71, R3, R68 ;  /* 0x0000004403477220 */ /* 0x000fe20000410000 */
[----:B------:R-:W-:Y:S01]  /*0e50*/  IMAD.U32 R68, R13, 0x10000, RZ ;  /* 0x000100000d447824 */ /* 0x000fe200078e00ff */
[C---:B------:R-:W-:Y:S01]  /*0e60*/  LOP3.LUT R3, R45.reuse, 0xffff0000, RZ, 0xc0, !PT ;  /* 0xffff00002d037812 */ /* 0x040fe200078ec0ff */
[----:B------:R-:W-:-:S02]  /*0e70*/  IMAD.U32 R13, R45, 0x10000, RZ ;  /* 0x000100002d0d7824 */ /* 0x000fc400078e00ff */
[----:B------:R-:W-:Y:S01]  /*0e80*/  FFMA.FTZ R69, R2, R69, R71 ;  /* 0x0000004502457223 */ /* 0x000fe20000010047 */
[C---:B------:R-:W-:Y:S01]  /*0e90*/  SHF.L.U32 R44, R14.reuse, 0x10, RZ ;  /* 0x000000100e2c7819 */ /* 0x040fe200000006ff */
[C---:B------:R-:W-:Y:S01]  /*0ea0*/  IMAD.U32 R2, R15.reuse, 0x10000, RZ ;  /* 0x000100000f027824 */ /* 0x040fe200078e00ff */
[----:B------:R-:W-:Y:S01]  /*0eb0*/  LOP3.LUT R45, R14, 0xffff0000, RZ, 0xc0, !PT ;  /* 0xffff00000e2d7812 */ /* 0x000fe200078ec0ff */
[----:B------:R-:W-:Y:S01]  /*0ec0*/  FFMA.FTZ R13, R68, R13, R69 ;  /* 0x0000000d440d7223 */ /* 0x000fe20000010045 */
[----:B------:R-:W-:Y:S01]  /*0ed0*/  LOP3.LUT R14, R15, 0xffff0000, RZ, 0xc0, !PT ;  /* 0xffff00000f0e7812 */ /* 0x000fe200078ec0ff */
[C---:B------:R-:W-:Y:S01]  /*0ee0*/  IMAD.U32 R15, R46.reuse, 0x10000, RZ ;  /* 0x000100002e0f7824 */ /* 0x040fe200078e00ff */
[----:B------:R-:W-:Y:S01]  /*0ef0*/  LOP3.LUT R46, R46, 0xffff0000, RZ, 0xc0, !PT ;  /* 0xffff00002e2e7812 */ /* 0x000fe200078ec0ff */
[----:B------:R-:W-:Y:S01]  /*0f00*/  FFMA.FTZ R71, R12, R3, R13 ;  /* 0x000000030c477223 */ /* 0x000fe2000001000d */
[C---:B------:R-:W-:Y:S01]  /*0f10*/  SHF.L.U32 R69, R47.reuse, 0x10, RZ ;  /* 0x000000102f457819 */ /* 0x040fe200000006ff */
[----:B------:R-:W-:Y:S01]  /*0f20*/  IMAD.U32 R3, R8, 0x10000, RZ ;  /* 0x0001000008037824 */ /* 0x000fe200078e00ff */
[----:B------:R-:W-:Y:S01]  /*0f30*/  LOP3.LUT R47, R47, 0xffff0000, RZ, 0xc0, !PT ;  /* 0xffff00002f2f7812 */ /* 0x000fe200078ec0ff */
[----:B------:R-:W-:Y:S01]  /*0f40*/  FFMA.FTZ R68, R44, R15, R71 ;  /* 0x0000000f2c447223 */ /* 0x000fe20000010047 */
[----:B------:R-:W-:Y:S01]  /*0f50*/  SHF.L.U32 R44, R40, 0x10, RZ ;  /* 0x00000010282c7819 */ /* 0x000fe200000006ff */
[----:B------:R-:W-:Y:S01]  /*0f60*/  IMAD.U32 R12, R9, 0x10000, RZ ;  /* 0x00010000090c7824 */ /* 0x000fe200078e00ff */
[----:B------:R-:W-:Y:S01]  /*0f70*/  LOP3.LUT R8, R8, 0xffff0000, RZ, 0xc0, !PT ;  /* 0xffff000008087812 */ /* 0x000fe200078ec0ff */
[----:B------:R-:W-:Y:S01]  /*0f80*/  FFMA.FTZ R71, R45, R46, R68 ;  /* 0x0000002e2d477223 */ /* 0x000fe20000010044 */
[----:B------:R-:W-:Y:S01]  /*0f90*/  LOP3.LUT R15, R40, 0xffff0000, RZ, 0xc0, !PT ;  /* 0xffff0000280f7812 */ /* 0x000fe200078ec0ff */
[----:B------:R-:W-:Y:S01]  /*0fa0*/  IMAD.U32 R45, R10, 0x10000, RZ ;  /* 0x000100000a2d7824 */ /* 0x000fe200078e00ff */
[----:B------:R-:W-:Y:S01]  /*0fb0*/  LOP3.LUT R70, R24, 0xffff0000, RZ, 0xc0, !PT ;  /* 0xffff000018467812 */ /* 0x000fe200078ec0ff */
[----:B------:R-:W-:Y:S01]  /*0fc0*/  FFMA.FTZ R71, R2, R69, R71 ;  /* 0x0000004502477223 */ /* 0x000fe20000010047 */
[----:B------:R-:W-:Y:S01]  /*0fd0*/  SHF.L.U32 R24, R24, 0x10, RZ ;  /* 0x0000001018187819 */ /* 0x000fe200000006ff */
[----:B------:R-:W-:Y:S01]  /*0fe0*/  IMAD.U32 R46, R42, 0x10000, RZ ;  /* 0x000100002a2e7824 */ /* 0x000fe200078e00ff */
[----:B------:R-:W-:Y:S01]  /*0ff0*/  LOP3.LUT R13, R9, 0xffff0000, RZ, 0xc0, !PT ;  /* 0xffff0000090d7812 */ /* 0x000fe200078ec0ff */
[----:B------:R-:W-:Y:S01]  /*1000*/  FFMA.FTZ R68, R14, R47, R71 ;  /* 0x0000002f0e447223 */ /* 0x000fe20000010047 */
[C---:B------:R-:W-:Y:S01]  /*1010*/  SHF.L.U32 R71, R38.reuse, 0x10, RZ ;  /* 0x0000001026477819 */ /* 0x040fe200000006ff */
[C---:B------:R-:W-:Y:S01]  /*1020*/  IMAD.U32 R9, R41.reuse, 0x10000, RZ ;  /* 0x0001000029097824 */ /* 0x040fe200078e00ff */
[----:B------:R-:W-:Y:S01]  /*1030*/  LOP3.LUT R40, R41, 0xffff0000, RZ, 0xc0, !PT ;  /* 0xffff000029287812 */ /* 0x000fe200078ec0ff */
[----:B------:R-:W-:Y:S01]  /*1040*/  FFMA.FTZ R73, R3, R44, R68 ;  /* 0x0000002c03497223 */ /* 0x000fe20000010044 */
[----:B------:R-:W-:Y:S01]  /*1050*/  LOP3.LUT R68, R38, 0xffff0000, RZ, 0xc0, !PT ;  /* 0xffff000026447812 */ /* 0x000fe200078ec0ff */
[----:B------:R-:W-:Y:S01]  /*1060*/  IMAD.U32 R69, R43, 0x10000, RZ ;  /* 0x000100002b457824 */ /* 0x000fe200078e00ff */
[C---:B------:R-:W-:Y:S01]  /*1070*/  LOP3.LUT R38, R39.reuse, 0xffff0000, RZ, 0xc0, !PT ;  /* 0xffff000027267812 */ /* 0x040fe200078ec0ff */
[----:B------:R-:W-:Y:S01]  /*1080*/  FFMA.FTZ R73, R8, R15, R73 ;  /* 0x0000000f08497223 */ /* 0x000fe20000010049 */
[----:B------:R-:W-:Y:S01]  /*1090*/  IMAD.U32 R15, R39, 0x10000, RZ ;  /* 0x00010000270f7824 */ /* 0x000fe200078e00ff */
[C---:B------:R-:W-:Y:S01]  /*10a0*/  LOP3.LUT R39, R64.reuse, 0xffff0000, RZ, 0xc0, !PT ;  /* 0xffff000040277812 */ /* 0x040fe200078ec0ff */
[----:B------:R-:W-:-:S02]  /*10b0*/  IMAD.U32 R64, R64, 0x10000, RZ ;  /* 0x0001000040407824 */ /* 0x000fc400078e00ff */
[----:B------:R-:W-:Y:S01]  /*10c0*/  FFMA.FTZ R12, R12, R9, R73 ;  /* 0x000000090c0c7223 */ /* 0x000fe20000010049 */
[----:B------:R-:W-:Y:S01]  /*10d0*/  LOP3.LUT R41, R10, 0xffff0000, RZ, 0xc0, !PT ;  /* 0xffff00000a297812 */ /* 0x000fe200078ec0ff */
[----:B------:R-:W-:Y:S02]  /*10e0*/  IMAD.U32 R9, R62, 0x10000, RZ ;  /* 0x000100003e097824 */ /* 0x000fe400078e00ff */
[----:B------:R-:W-:Y:S01]  /*10f0*/  FMUL.FTZ R39, R39, R70 ;  /* 0x0000004627277220 */ /* 0x000fe20000410000 */
[----:B------:R-:W-:Y:S01]  /*1100*/  FFMA.FTZ R12, R13, R40, R12 ;  /* 0x000000280d0c7223 */ /* 0x000fe2000001000c */
[----:B------:R-:W-:Y:S01]  /*1110*/  SHF.L.U32 R13, R22, 0x10, RZ ;  /* 0x00000010160d7819 */ /* 0x000fe200000006ff */
[----:B------:R-:W-:Y:S02]  /*1120*/  IMAD.U32 R44, R36, 0x10000, RZ ;  /* 0x00010000242c7824 */ /* 0x000fe400078e00ff */
[----:B------:R-:W-:Y:S01]  /*1130*/  FFMA.FTZ R24, R64, R24, R39 ;  /* 0x0000001840187223 */ /* 0x000fe20000010027 */
[C---:B------:R-:W-:Y:S01]  /*1140*/  IMAD.U32 R39, R65.reuse, 0x10000, RZ ;  /* 0x0001000041277824 */ /* 0x040fe200078e00ff */
[----:B------:R-:W-:Y:S01]  /*1150*/  LOP3.LUT R65, R65, 0xffff0000, RZ, 0xc0, !PT ;  /* 0xffff000041417812 */ /* 0x000fe200078ec0ff */
[C---:B------:R-:W-:Y:S01]  /*1160*/  IMAD.U32 R64, R25.reuse, 0x10000, RZ ;  /* 0x0001000019407824 */ /* 0x040fe200078e00ff */
[----:B------:R-:W-:Y:S01]  /*1170*/  LOP3.LUT R25, R25, 0xffff0000, RZ, 0xc0, !PT ;  /* 0xffff000019197812 */ /* 0x000fe200078ec0ff */
[----:B------:R-:W-:Y:S01]  /*1180*/  FFMA.FTZ R12, R45, R46, R12 ;  /* 0x0000002e2d0c7223 */ /* 0x000fe2000001000c */
[----:B------:R-:W-:Y:S01]  /*1190*/  LOP3.LUT R2, R42, 0xffff0000, RZ, 0xc0, !PT ;  /* 0xffff00002a027812 */ /* 0x000fe200078ec0ff */
[----:B------:R-:W-:Y:S01]  /*11a0*/  FFMA.FTZ R24, R39, R64, R24 ;  /* 0x0000004027187223 */ /* 0x000fe20000010018 */
[C---:B------:R-:W-:Y:S01]  /*11b0*/  IMAD.U32 R39, R26.reuse, 0x10000, RZ ;  /* 0x000100001a277824 */ /* 0x040fe200078e00ff */
[----:B------:R-:W-:Y:S01]  /*11c0*/  LOP3.LUT R26, R26, 0xffff0000, RZ, 0xc0, !PT ;  /* 0xffff00001a1a7812 */ /* 0x000fe200078ec0ff */
[----:B------:R-:W-:-:S02]  /*11d0*/  IMAD.U32 R8, R6, 0x10000, RZ ;  /* 0x0001000006087824 */ /* 0x000fc400078e00ff */
[----:B------:R-:W-:Y:S01]  /*11e0*/  FFMA.FTZ R24, R65, R25, R24 ;  /* 0x0000001941187223 */ /* 0x000fe20000010018 */
[C---:B------:R-:W-:Y:S01]  /*11f0*/  SHF.L.U32 R25, R66.reuse, 0x10, RZ ;  /* 0x0000001042197819 */ /* 0x040fe200000006ff */
        /* <DEDUP_REMOVED lines=9> */
[----:B------:R-:W-:Y:S01]  /*1290*/  LOP3.LUT R63, R63, 0xffff0000, RZ, 0xc0, !PT ;  /* 0xffff00003f3f7812 */ /* 0x000fe200078ec0ff */
[----:B------:R-:W-:Y:S01]  /*12a0*/  FFMA.FTZ R24, R25, R26, R24 ;  /* 0x0000001a19187223 */ /* 0x000fe20000010018 */
[----:B------:R-:W-:Y:S01]  /*12b0*/  SHF.L.U32 R26, R27, 0x10, RZ ;  /* 0x000000101b1a7819 */ /* 0x000fe200000006ff */
[C---:B------:R-:W-:Y:S01]  /*12c0*/  IMAD.U32 R25, R67.reuse, 0x10000, RZ ;  /* 0x0001000043197824 */ /* 0x040fe200078e00ff */
[----:B------:R-:W-:Y:S01]  /*12d0*/  LOP3.LUT R67, R67, 0xffff0000, RZ, 0xc0, !PT ;  /* 0xffff000043437812 */ /* 0x000fe200078ec0ff */
[----:B------:R-:W-:Y:S01]  /*12e0*/  FFMA.FTZ R10, R11, R42, R10 ;  /* 0x0000002a0b0a7223 */ /* 0x000fe2000001000a */
[----:B------:R-:W-:Y:S01]  /*12f0*/  LOP3.LUT R27, R27, 0xffff0000, RZ, 0xc0, !PT ;  /* 0xffff00001b1b7812 */ /* 0x000fe200078ec0ff */
[----:B------:R-:W-:Y:S01]  /*1300*/  FFMA.FTZ R24, R25, R26, R24 ;  /* 0x0000001a19187223 */ /* 0x000fe20000010018 */
[----:B------:R-:W-:Y:S01]  /*1310*/  IMAD.U32 R25, R60, 0x10000, RZ ;  /* 0x000100003c197824 */ /* 0x000fe200078e00ff */
[----:B------:R-:W-:Y:S01]  /*1320*/  SHF.L.U32 R43, R4, 0x10, RZ ;  /* 0x00000010042b7819 */ /* 0x000fe200000006ff */
[----:B------:R-:W-:-:S02]  /*1330*/  IMAD.U32 R26, R20, 0x10000, RZ ;  /* 0x00010000141a7824 */ /* 0x000fc400078e00ff */
        /* <DEDUP_REMOVED lines=10> */
[----:B------:R-:W-:Y:S01]  /*13e0*/  FFMA.FTZ R43, R43, R44, R10 ;  /* 0x0000002c2b2b7223 */ /* 0x000fe2000001000a */
[----:B------:R-:W-:Y:S01]  /*13f0*/  LOP3.LUT R24, R62, 0xffff0000, RZ, 0xc0, !PT ;  /* 0xffff00003e187812 */ /* 0x000fe200078ec0ff */
[----:B------:R-:W-:Y:S01]  /*1400*/  FFMA.FTZ R20, R25, R26, R20 ;  /* 0x0000001a19147223 */ /* 0x000fe20000010014 */
[----:B------:R-:W-:Y:S01]  /*1410*/  LOP3.LUT R14, R4, 0xffff0000, RZ, 0xc0, !PT ;  /* 0xffff0000040e7812 */ /* 0x000fe200078ec0ff */
[----:B------:R-:W-:Y:S01]  /*1420*/  IMAD.U32 R4, R5, 0x10000, RZ ;  /* 0x0001000005047824 */ /* 0x000fe200078e00ff */
[----:B------:R-:W-:Y:S01]  /*1430*/  LOP3.LUT R47, R36, 0xffff0000, RZ, 0xc0, !PT ;  /* 0xffff0000242f7812 */ /* 0x000fe200078ec0ff */
[----:B------:R-:W-:Y:S01]  /*1440*/  FFMA.FTZ R20, R61, R21, R20 ;  /* 0x000000153d147223 */ /* 0x000fe20000010014 */
[----:B------:R-:W-:-:S02]  /*1450*/  LOP3.LUT R21, R22, 0xffff0000, RZ, 0xc0, !PT ;  /* 0xffff000016157812 */ /* 0x000fc400078ec0ff */
[----:B------:R-:W-:Y:S01]  /*1460*/  LOP3.LUT R22, R23, 0xffff0000, RZ, 0xc0, !PT ;  /* 0xffff000017167812 */ /* 0x000fe200078ec0ff */
[----:B------:R-:W-:Y:S01]  /*1470*/  FFMA.FTZ R9, R9, R13, R20 ;  /* 0x0000000d09097223 */ /* 0x000fe20000010014 */
[----:B------:R-:W-:Y:S01]  /*1480*/  LOP3.LUT R13, R52, 0xffff0000, RZ, 0xc0, !PT ;  /* 0xffff0000340d7812 */ /* 0x000fe200078ec0ff */
[----:B------:R-:W-:Y:S01]  /*1490*/  FFMA.FTZ R43, R14, R47, R43 ;  /* 0x0000002f0e2b7223 */ /* 0x000fe2000001002b */
[----:B------:R-:W-:Y:S01]  /*14a0*/  LOP3.LUT R10, R16, 0xffff0000, RZ, 0xc0, !PT ;  /* 0xffff0000100a7812 */ /* 0x000fe200078ec0ff */
[----:B------:R-:W-:Y:S01]  /*14b0*/  FFMA.FTZ R9, R24, R21, R9 ;  /* 0x0000001518097223 */ /* 0x000fe20000010009 */
[----:B------:R-:W-:Y:S02]  /*14c0*/  SHF.L.U32 R3, R37, 0x10, RZ ;  /* 0x0000001025037819 */ /* 0x000fe400000006ff */
[----:B------:R-:W-:Y:S01]  /*14d0*/  LOP3.LUT R5, R5, 0xffff0000, RZ, 0xc0, !PT ;  /* 0xffff000005057812 */ /* 0x000fe200078ec0ff */
[----:B------:R-:W-:Y:S01]  /*14e0*/  FFMA.FTZ R2, R2, R12, R9 ;  /* 0x0000000c02027223 */ /* 0x000fe20000010009 */
[----:B------:R-:W-:Y:S01]  /*14f0*/  SHF.L.U32 R9, R52, 0x10, RZ ;  /* 0x0000001034097819 */ /* 0x000fe200000006ff */
[----:B------:R-:W-:Y:S01]  /*1500*/  FFMA.FTZ R4, R4, R3, R43 ;  /* 0x0000000304047223 */ /* 0x000fe2000001002b */
[----:B------:R-:W-:Y:S01]  /*1510*/  LOP3.LUT R36, R37, 0xffff0000, RZ, 0xc0, !PT ;  /* 0xffff000025247812 */ /* 0x000fe200078ec0ff */
[----:B------:R-:W-:Y:S01]  /*1520*/  FFMA.FTZ R2, R63, R22, R2 ;  /* 0x000000163f027223 */ /* 0x000fe20000010002 */
[----:B------:R-:W-:Y:S01]  /*1530*/  LOP3.LUT R16, R17, 0xffff0000, RZ, 0xc0, !PT ;  /* 0xffff000011107812 */ /* 0x000fe200078ec0ff */
[----:B------:R-:W-:Y:S01]  /*1540*/  IMAD.U32 R3, R54, 0x10000, RZ ;  /* 0x0001000036037824 */ /* 0x000fe200078e00ff */
[----:B------:R-:W-:Y:S01]  /*1550*/  LOP3.LUT R37, R6, 0xffff0000, RZ, 0xc0, !PT ;  /* 0xffff000006257812 */ /* 0x000fe200078ec0ff */
[----:B------:R-:W-:Y:S01]  /*1560*/  FFMA.FTZ R2, R9, R11, R2 ;  /* 0x0000000b09027223 */ /* 0x000fe20000010002 */
[----:B------:R-:W-:Y:S01]  /*1570*/  SHF.L.U32 R11, R17, 0x10, RZ ;  /* 0x00000010110b7819 */ /* 0x000fe200000006ff */
[C---:B------:R-:W-:Y:S01]  /*1580*/  IMAD.U32 R9, R53.reuse, 0x10000, RZ ;  /* 0x0001000035097824 */ /* 0x040fe200078e00ff */
[----:B------:R-:W-:Y:S01]  /*1590*/  LOP3.LUT R53, R53, 0xffff0000, RZ, 0xc0, !PT ;  /* 0xffff000035357812 */ /* 0x000fe200078ec0ff */
[----:B------:R-:W-:Y:S01]  /*15a0*/  FFMA.FTZ R2, R13, R10, R2 ;  /* 0x0000000a0d027223 */ /* 0x000fe20000010002 */
[----:B------:R-:W-:Y:S01]  /*15b0*/  FFMA.FTZ R5, R5, R36, R4 ;  /* 0x0000002405057223 */ /* 0x000fe20000010004 */
[----:B------:R-:W-:Y:S01]  /*15c0*/  SHF.L.U32 R4, R18, 0x10, RZ ;  /* 0x0000001012047819 */ /* 0x000fe200000006ff */
[----:B------:R-:W-:-:S02]  /*15d0*/  IMAD.U32 R6, R7, 0x10000, RZ ;  /* 0x0001000007067824 */ /* 0x000fc400078e00ff */
[----:B------:R-:W-:Y:S01]  /*15e0*/  FFMA.FTZ R2, R9, R11, R2 ;  /* 0x0000000b09027223 */ /* 0x000fe20000010002 */
[----:B------:R-:W-:Y:S01]  /*15f0*/  FFMA.FTZ R8, R8, R71, R5 ;  /* 0x0000004708087223 */ /* 0x000fe20000010005 */
[----:B------:R-:W-:Y:S01]  /*1600*/  LOP3.LUT R10, R54, 0xffff0000, RZ, 0xc0, !PT ;  /* 0xffff0000360a7812 */ /* 0x000fe200078ec0ff */
[----:B------:R-:W-:Y:S02]  /*1610*/  IMAD.U32 R17, R55, 0x10000, RZ ;  /* 0x0001000037117824 */ /* 0x000fe400078e00ff */
[----:B------:R-:W-:Y:S01]  /*1620*/  FFMA.FTZ R2, R53, R16, R2 ;  /* 0x0000001035027223 */ /* 0x000fe20000010002 */
[----:B------:R-:W-:Y:S01]  /*1630*/  LOP3.LUT R11, R18, 0xffff0000, RZ, 0xc0, !PT ;  /* 0xffff0000120b7812 */ /* 0x000fe200078ec0ff */
[----:B------:R-:W-:Y:S01]  /*1640*/  FFMA.FTZ R37, R37, R68, R8 ;  /* 0x0000004425257223 */ /* 0x000fe20000010008 */
[----:B------:R-:W-:Y:S01]  /*1650*/  LOP3.LUT R7, R7, 0xffff0000, RZ, 0xc0, !PT ;  /* 0xffff000007077812 */ /* 0x000fe200078ec0ff */
[----:B------:R-:W-:Y:S01]  /*1660*/  FFMA.FTZ R9, R3, R4, R2 ;  /* 0x0000000403097223 */ /* 0x000fe20000010002 */
[----:B------:R-:W-:-:S02]  /*1670*/  IMAD.U32 R18, R19, 0x10000, RZ ;  /* 0x0001000013127824 */ /* 0x000fc400078e00ff */
[----:B------:R-:W-:Y:S01]  /*1680*/  FFMA.FTZ R14, R6, R15, R37 ;  /* 0x0000000f060e7223 */ /* 0x000fe20000010025 */
[----:B------:R-:W-:Y:S01]  /*1690*/  LOP3.LUT R55, R55, 0xffff0000, RZ, 0xc0, !PT ;  /* 0xffff000037377812 */ /* 0x000fe200078ec0ff */
[----:B------:R-:W-:Y:S01]  /*16a0*/  FFMA.FTZ R16, R10, R11, R9 ;  /* 0x0000000b0a107223 */ /* 0x000fe20000010009 */
[----:B------:R-:W-:Y:S01]  /*16b0*/  LOP3.LUT R19, R19, 0xffff0000, RZ, 0xc0, !PT ;  /* 0xffff000013137812 */ /* 0x000fe200078ec0ff */
[----:B------:R-:W-:Y:S01]  /*16c0*/  IMAD.U32 R2, R28, 0x10000, RZ ;  /* 0x000100001c027824 */ /* 0x000fe200078e00ff */
[----:B------:R-:W-:Y:S01]  /*16d0*/  SHF.L.U32 R9, R48, 0x10, RZ ;  /* 0x0000001030097819 */ /* 0x000fe200000006ff */
[----:B------:R-:W-:Y:S01]  /*16e0*/  FFMA.FTZ R16, R17, R18, R16 ;  /* 0x0000001211107223 */ /* 0x000fe20000010010 */
[----:B------:R-:W-:Y:S01]  /*16f0*/  FFMA.FTZ R7, R7, R38, R14 ;  /* 0x0000002607077223 */ /* 0x000fe2000001000e */
[----:B------:R-:W-:Y:S01]  /*1700*/  LOP3.LUT R28, R28, 0xffff0000, RZ, 0xc0, !PT ;  /* 0xffff00001c1c7812 */ /* 0x000fe200078ec0ff */
[----:B------:R-:W-:Y:S01]  /*1710*/  IMAD.U32 R17, R56, 0x10000, RZ ;  /* 0x0001000038117824 */ /* 0x000fe200078e00ff */
[----:B------:R-:W-:Y:S01]  /*1720*/  LOP3.LUT R11, R48, 0xffff0000, RZ, 0xc0, !PT ;  /* 0xffff0000300b7812 */ /* 0x000fe200078ec0ff */
[----:B------:R-:W-:-:S02]  /*1730*/  IMAD.U32 R14, R32, 0x10000, RZ ;  /* 0x00010000200e7824 */ /* 0x000fc400078e00ff */
[----:B------:R-:W-:Y:S01]  /*1740*/  FFMA.FTZ R16, R55, R19, R16 ;  /* 0x0000001337107223 */ /* 0x000fe20000010010 */
[----:B------:R-:W-:Y:S01]  /*1750*/  FFMA.FTZ R7, R2, R9, R7 ;  /* 0x0000000902077223 */ /* 0x000fe20000010007 */
[----:B------:R-:W-:Y:S01]  /*1760*/  LOP3.LUT R9, R56, 0xffff0000, RZ, 0xc0, !PT ;  /* 0xffff000038097812 */ /* 0x000fe200078ec0ff */
[----:B------:R-:W-:Y:S01]  /*1770*/  IMAD.U32 R6, R49, 0x10000, RZ ;  /* 0x0001000031067824 */ /* 0x000fe200078e00ff */
[----:B------:R-:W-:Y:S01]  /*1780*/  LOP3.LUT R32, R32, 0xffff0000, RZ, 0xc0, !PT ;  /* 0xffff000020207812 */ /* 0x000fe200078ec0ff */
[----:B------:R-:W-:Y:S01]  /*1790*/  FFMA.FTZ R14, R17, R14, R16 ;  /* 0x0000000e110e7223 */ /* 0x000fe20000010010 */
[----:B------:R-:W-:Y:S01]  /*17a0*/  SHF.L.U32 R3, R29, 0x10, RZ ;  /* 0x000000101d037819 */ /* 0x000fe200000006ff */
        /* <DEDUP_REMOVED lines=10> */
[----:B------:R-:W-:-:S02]  /*1850*/  IMAD.U32 R4, R30, 0x10000, RZ ;  /* 0x000100001e047824 */ /* 0x000fc400078e00ff */
[----:B------:R-:W-:Y:S01]  /*1860*/  FFMA.FTZ R29, R29, R8, R6 ;  /* 0x000000081d1d7223 */ /* 0x000fe20000010006 */
[----:B------:R-:W-:Y:S01]  /*1870*/  IMAD.U32 R13, R50, 0x10000, RZ ;  /* 0x00010000320d7824 */ /* 0x000fe200078e00ff */
        /* <DEDUP_REMOVED lines=21> */
[----:B------:R-:W-:Y:S01]  /*19d0*/  FFMA.FTZ R10, R31, R12, R10 ;  /* 0x0000000c1f0a7223 */ /* 0x000fe2000001000a */
[----:B------:R-:W0:Y:S01]  /*19e0*/  S2R R7, SR_TID.X ;  /* 0x0000000000077919 */ /* 0x000e220000002100 */
[----:B------:R-:W-:-:S02]  /*19f0*/  SHF.R.S32.HI R8, RZ, 0x1f, R0 ;  /* 0x0000001fff087819 */ /* 0x000fc40000011400 */
[----:B------:R-:W-:Y:S01]  /*1a00*/  FFMA.FTZ R35, R59, R35, R2 ;  /* 0x000000233b237223 */ /* 0x000fe20000010002 */
[----:B------:R-:W1:Y:S04]  /*1a10*/  SHFL.BFLY PT, R3, R10, 0x4, 0x1f ;  /* 0x0c801f000a037f89 */ /* 0x000e6800000e0000 */
[----:B------:R-:W2:Y:S01]  /*1a20*/  SHFL.BFLY PT, R2, R35, 0x4, 0x1f ;  /* 0x0c801f0023027f89 */ /* 0x000ea200000e0000 */
[----:B-1----:R-:W-:Y:S01]  /*1a30*/  FADD.FTZ R3, R10, R3 ;  /* 0x000000030a037221 */ /* 0x002fe20000010000 */
[----:B--2---:R-:W-:Y:S01]  /*1a40*/  FADD.FTZ R4, R35, R2 ;  /* 0x0000000223047221 */ /* 0x004fe20000010000 */
[----:B0-----:R-:W-:-:S03]  /*1a50*/  LOP3.LUT P0, RZ, R7, 0x7, RZ, 0xc0, !PT ;  /* 0x0000000707ff7812 */ /* 0x001fc6000780c0ff */
[----:B------:R-:W0:Y:S01]  /*1a60*/  SHFL.BFLY PT, R2, R3, 0x2, 0x1f ;  /* 0x0c401f0003027f89 */ /* 0x000e2200000e0000 */
[----:B------:R-:W-:-:S03]  /*1a70*/  LEA.HI R7, P1, R7, R0, RZ, 0x1d ;  /* 0x0000000007077211 */ /* 0x000fc6000783e8ff */
[----:B------:R-:W1:Y:S01]  /*1a80*/  SHFL.BFLY PT, R5, R4, 0x2, 0x1f ;  /* 0x0c401f0004057f89 */ /* 0x000e6200000e0000 */
[----:B------:R-:W-:Y:S01]  /*1a90*/  IADD3.X R8, RZ, R8, RZ, P1, !PT ;  /* 0x00000008ff087210 */ /* 0x000fe20000ffe4ff */
[----:B0-----:R-:W-:Y:S01]  /*1aa0*/  FADD.FTZ R9, R3, R2 ;  /* 0x0000000203097221 */ /* 0x001fe20000010000 */
[C---:B------:R-:W-:Y:S01]  /*1ab0*/  LEA R2, P1, R7.reuse, UR4, 0x2 ;  /* 0x0000000407027c11 */ /* 0x040fe2000f8210ff */
[----:B------:R-:W-:Y:S01]  /*1ac0*/  ULDC UR4, c[0x0][0x384] ;  /* 0x0000e10000047ab9 */ /* 0x000fe20000000800 */
[----:B-1----:R-:W-:Y:S02]  /*1ad0*/  FADD.FTZ R5, R4, R5 ;  /* 0x0000000504057221 */ /* 0x002fe40000010000 */
[----:B------:R-:W0:Y:S01]  /*1ae0*/  SHFL.BFLY PT, R12, R9, 0x1, 0x1f ;  /* 0x0c201f00090c7f89 */ /* 0x000e2200000e0000 */
[----:B------:R-:W-:-:S03]  /*1af0*/  LEA.HI.X R3, R7, UR5, R8, 0x2, P1 ;  /* 0x0000000507037c11 */ /* 0x000fc600088f1408 */
[----:B------:R-:W1:Y:S01]  /*1b00*/  SHFL.BFLY PT, R6, R5, 0x1, 0x1f ;  /* 0x0c201f0005067f89 */ /* 0x000e6200000e0000 */
[----:B0-----:R-:W-:Y:S01]  /*1b10*/  @!P0 FADD.FTZ R0, R9, R12 ;  /* 0x0000000c09008221 */ /* 0x001fe20000010000 */
[----:B-1----:R-:W-:-:S03]  /*1b20*/  FADD.FTZ R6, R5, R6 ;  /* 0x0000000605067221 */ /* 0x002fc60000010000 */
[----:B------:R-:W-:Y:S01]  /*1b30*/  @!P0 FMUL.FTZ R5, R0, UR4 ;  /* 0x0000000400058c20 */ /* 0x000fe20008410000 */
[----:B------:R-:W-:-:S04]  /*1b40*/  FMUL.FTZ R7, R6, UR4 ;  /* 0x0000000406077c20 */ /* 0x000fc80008410000 */
[----:B------:R0:W-:Y:S01]  /*1b50*/  @!P0 STG.E desc[UR6][R2.64], R5 ;  /* 0x0000000502008986 */ /* 0x0001e2000c101906 */
[----:B------:R-:W-:Y:S05]  /*1b60*/  @P0 EXIT ;  /* 0x000000000000094d */ /* 0x000fea0003800000 */
[----:B------:R-:W-:Y:S01]  /*1b70*/  STG.E desc[UR6][R2.64+0x80], R7 ;  /* 0x0000800702007986 */ /* 0x000fe2000c101906 */
[----:B------:R-:W-:Y:S05]  /*1b80*/  EXIT ;  /* 0x000000000000794d */ /* 0x000fea0003800000 */
.L_x_196:
        /* <DEDUP_REMOVED lines=15> */
.L_x_1036:


//--------------------- .text._ZN5flash25flash_bwd_dot_do_o_kernelILb1E23Flash_bwd_kernel_traitsILi256ELi64ELi32ELi8ELi4ELi1ELi2ELb1ELb1EN7cutlass10bfloat16_tE19Flash_kernel_traitsILi256ELi64ELi32ELi8ES3_EEEEvNS_16Flash_bwd_paramsE --------------------------
	.section	.text._ZN5flash25flash_bwd_dot_do_o_kernelILb1E23Flash_bwd_kernel_traitsILi256ELi64ELi32ELi8ELi4ELi1ELi2ELb1ELb1EN7cutlass10bfloat16_tE19Flash_kernel_traitsILi256ELi64ELi32ELi8ES3_EEEEvNS_16Flash_bwd_paramsE,"ax",@progbits
	.align	128
        .global         _ZN5flash25flash_bwd_dot_do_o_kernelILb1E23Flash_bwd_kernel_traitsILi256ELi64ELi32ELi8ELi4ELi1ELi2ELb1ELb1EN7cutlass10bfloat16_tE19Flash_kernel_traitsILi256ELi64ELi32ELi8ES3_EEEEvNS_16Flash_bwd_paramsE
        .type           _ZN5flash25flash_bwd_dot_do_o_kernelILb1E23Flash_bwd_kernel_traitsILi256ELi64ELi32ELi8ELi4ELi1ELi2ELb1ELb1EN7cutlass10bfloat16_tE19Flash_kernel_traitsILi256ELi64ELi32ELi8ES3_EEEEvNS_16Flash_bwd_paramsE,@function
        .size           _ZN5flash25flash_bwd_dot_do_o_kernelILb1E23Flash_bwd_kernel_traitsILi256ELi64ELi32ELi8ELi4ELi1ELi2ELb1ELb1EN7cutlass10bfloat16_tE19Flash_kernel_traitsILi256ELi64ELi32ELi8ES3_EEEEvNS_16Flash_bwd_paramsE,(.L_x_1037 - _ZN5flash25flash_bwd_dot_do_o_kernelILb1E23Flash_bwd_kernel_traitsILi256ELi64ELi32ELi8ELi4ELi1ELi2ELb1ELb1EN7cutlass10bfloat16_tE19Flash_kernel_traitsILi256ELi64ELi32ELi8ES3_EEEEvNS_16Flash_bwd_paramsE)
        .other          _ZN5flash25flash_bwd_dot_do_o_kernelILb1E23Flash_bwd_kernel_traitsILi256ELi64ELi32ELi8ELi4ELi1ELi2ELb1ELb1EN7cutlass10bfloat16_tE19Flash_kernel_traitsILi256ELi64ELi32ELi8ES3_EEEEvNS_16Flash_bwd_paramsE,@"STO_CUDA_ENTRY STV_DEFAULT"
_ZN5flash25flash_bwd_dot_do_o_kernelILb1E23Flash_bwd_kernel_traitsILi256ELi64ELi32ELi8ELi4ELi1ELi2ELb1ELb1EN7cutlass10bfloat16_tE19Flash_kernel_traitsILi256ELi64ELi32ELi8ES3_EEEEvNS_16Flash_bwd_paramsE:
.text._ZN5flash25flash_bwd_dot_do_o_kernelILb1E23Flash_bwd_kernel_traitsILi256ELi64ELi32ELi8ELi4ELi1ELi2ELb1ELb1EN7cutlass10bfloat16_tE19Flash_kernel_traitsILi256ELi64ELi32ELi8ES3_EEEEvNS_16Flash_bwd_paramsE:
        /* <DEDUP_REMOVED lines=14> */
[----:B------:R-:W0:Y:S02]  /*00e0*/  S2R R69, SR_CTAID.X ;  /* 0x0000000000457919 */ /* 0x000e240000002500 */
[----:B0-----:R-:W-:Y:S01]  /*00f0*/  IMAD.SHL.U32 R69, R69, 0x40, RZ ;  /* 0x0000004045457824 */ /* 0x001fe200078e00ff */
[----:B--2---:R-:W-:-:S06]  /*0100*/  @P0 IADD3 R2, R6, -R17, RZ ;  /* 0x8000001106020210 */ /* 0x004fcc0007ffe0ff */
[----:B------:R-:W0:Y:S02]  /*0110*/  @!P0 LDC R2, c[0x0][0x2c4] ;  /* 0x0000b100ff028b82 */ /* 0x000e240000000800 */
[----:B0-----:R-:W-:-:S13]  /*0120*/  ISETP.GT.AND P1, PT, R2, R69, PT ;  /* 0x000000450200720c */ /* 0x001fda0003f24270 */
[----:B------:R-:W-:Y:S05]  /*0130*/  @!P1 EXIT ;  /* 0x000000000000994d */ /* 0x000fea0003800000 */
[----:B------:R-:W-:Y:S01]  /*0140*/  ISETP.NE.AND P1, PT, R17, -0x1, PT ;  /* 0xffffffff1100780c */ /* 0x000fe20003f25270 */
[----:B------:R-:W0:Y:S01]  /*0150*/  LDC R16, c[0x0][0x2d4] ;  /* 0x0000b500ff107b82 */ /* 0x000e220000000800 */
[----:B------:R-:W-:Y:S01]  /*0160*/  IMAD.WIDE R4, R15, 0x80, RZ ;  /* 0x000000800f047825 */ /* 0x000fe200078e02ff */
[----:B------:R-:W1:Y:S01]  /*0170*/  S2R R68, SR_TID.X ;  /* 0x0000000000447919 */ /* 0x000e620000002100 */
[----:B------:R-:W-:Y:S01]  /*0180*/  HFMA2.MMA R27, -RZ, RZ, 0, 0 ;  /* 0x00000000ff1b7435 */ /* 0x000fe200000001ff */
[----:B------:R-:W2:Y:S01]  /*0190*/  S2R R36, SR_CTAID.Z ;  /* 0x0000000000247919 */ /* 0x000ea20000002700 */
[----:B------:R-:W-:-:S03]  /*01a0*/  SEL R0, R4, RZ, P0 ;  /* 0x000000ff04007207 */ /* 0x000fc60000000000 */
[----:B------:R-:W3:Y:S01]  /*01b0*/  LDC R31, c[0x0][0x270] ;  /* 0x00009c00ff1f7b82 */ /* 0x000ee20000000800 */
[----:B------:R-:W-:Y:S02]  /*01c0*/  SEL R21, R5, RZ, P0 ;  /* 0x000000ff05157207 */ /* 0x000fe40000000000 */
[----:B------:R-:W-:Y:S01]  /*01d0*/  IADD3 R19, P0, R69, R0, RZ ;  /* 0x0000000045137210 */ /* 0x000fe20007f1e0ff */
[----:B------:R-:W-:Y:S01]  /*01e0*/  @P1 IMAD.MOV.U32 R25, RZ, RZ, R17 ;  /* 0x000000ffff191224 */ /* 0x000fe200078e0011 */
[----:B------:R-:W-:-:S03]  /*01f0*/  @!P1 SHF.R.S32.HI R3, RZ, 0x1f, R15 ;  /* 0x0000001fff039819 */ /* 0x000fc6000001140f */
[----:B------:R-:W4:Y:S08]  /*0200*/  @P1 LDC.64 R10, c[0x0][0x420] ;  /* 0x00010800ff0a1b82 */ /* 0x000f300000000a00 */
[----:B------:R-:W5:Y:S01]  /*0210*/  @!P1 LDC.64 R12, c[0x0][0x418] ;  /* 0x00010600ff0c9b82 */ /* 0x000f620000000a00 */
[----:B0-----:R-:W-:-:S07]  /*0220*/  IMAD.WIDE R4, R15, R16, RZ ;  /* 0x000000100f047225 */ /* 0x001fce00078e02ff */
[----:B------:R-:W0:Y:S01]  /*0230*/  @P1 LDC.64 R22, c[0x0][0x298] ;  /* 0x0000a600ff161b82 */ /* 0x000e220000000a00 */
[----:B---3--:R-:W-:-:S07]  /*0240*/  IMAD R5, R5, R31, RZ ;  /* 0x0000001f05057224 */ /* 0x008fce00078e02ff */
[----:B------:R-:W3:Y:S01]  /*0250*/  LDC R33, c[0x0][0x2dc] ;  /* 0x0000b700ff217b82 */ /* 0x000ee20000000800 */
[----:B----4-:R-:W-:-:S04]  /*0260*/  @P1 IMAD.WIDE.U32 R6, R17, R10, RZ ;  /* 0x0000000a11061225 */ /* 0x010fc800078e00ff */
[----:B------:R-:W-:Y:S02]  /*0270*/  @P1 IMAD.MOV.U32 R29, RZ, RZ, R6 ;  /* 0x000000ffff1d1224 */ /* 0x000fe400078e0006 */
[-C--:B-----5:R-:W-:Y:S02]  /*0280*/  @!P1 IMAD R8, R3, R12.reuse, RZ ;  /* 0x0000000c03089224 */ /* 0x0a0fe400078e02ff */
[----:B------:R-:W-:Y:S01]  /*0290*/  @P1 IMAD R3, R17, R11, R7 ;  /* 0x0000000b11031224 */ /* 0x000fe200078e0207 */
[----:B------:R-:W-:Y:S01]  /*02a0*/  SHF.R.S32.HI R11, RZ, 0x1f, R31 ;  /* 0x0000001fff0b7819 */ /* 0x000fe2000001141f */
[C---:B------:R-:W-:Y:S02]  /*02b0*/  @!P1 IMAD R13, R15.reuse, R13, R8 ;  /* 0x0000000d0f0d9224 */ /* 0x040fe400078e0208 */
[----:B------:R-:W-:Y:S01]  /*02c0*/  @!P1 IMAD.WIDE.U32 R8, R15, R12, RZ ;  /* 0x0000000c0f089225 */ /* 0x000fe200078e00ff */
[----:B------:R-:W-:-:S03]  /*02d0*/  SHF.R.S32.HI R12, RZ, 0x1f, R69 ;  /* 0x0000001fff0c7819 */ /* 0x000fc60000011445 */
[C---:B------:R-:W-:Y:S01]  /*02e0*/  IMAD R5, R4.reuse, R11, R5 ;  /* 0x0000000b04057224 */ /* 0x040fe200078e0205 */
[----:B------:R-:W-:Y:S01]  /*02f0*/  @!P1 IADD3 R3, R9, R13, RZ ;  /* 0x0000000d09039210 */ /* 0x000fe20007ffe0ff */
[----:B------:R-:W-:-:S04]  /*0300*/  IMAD.WIDE.U32 R10, R4, R31, RZ ;  /* 0x0000001f040a7225 */ /* 0x000fc800078e00ff */
[----:B0-----:R-:W-:Y:S01]  /*0310*/  @P1 IMAD.WIDE.U32 R6, R17, R22, RZ ;  /* 0x0000001611061225 */ /* 0x001fe200078e00ff */
[----:B---3--:R-:W-:-:S03]  /*0320*/  SHF.R.S32.HI R13, RZ, 0x1f, R33 ;  /* 0x0000001fff0d7819 */ /* 0x008fc60000011421 */
[----:B------:R-:W-:Y:S02]  /*0330*/  IMAD.IADD R0, R11, 0x1, R5 ;  /* 0x000000010b007824 */ /* 0x000fe400078e0205 */
[----:B------:R-:W-:Y:S02]  /*0340*/  @P1 IMAD R23, R17, R23, R7 ;  /* 0x0000001711171224 */ /* 0x000fe400078e0207 */
[----:B------:R-:W-:Y:S02]  /*0350*/  @P1 IMAD.MOV.U32 R41, RZ, RZ, R6 ;  /* 0x000000ffff291224 */ /* 0x000fe400078e0006 */
[----:B------:R-:W-:-:S04]  /*0360*/  IMAD.WIDE R4, R31, R33, RZ ;  /* 0x000000211f047225 */ /* 0x000fc800078e02ff */
[----:B------:R-:W-:Y:S01]  /*0370*/  IMAD R14, R0, R33, RZ ;  /* 0x00000021000e7224 */ /* 0x000fe200078e02ff */
[----:B-12---:R-:W-:Y:S06]  /*0380*/  @P1 BRA `(.L_x_197) ;  /* 0x0000000000201947 */ /* 0x006fec0003800000 */
[----:B------:R-:W0:Y:S01]  /*0390*/  LDC.64 R22, c[0x0][0x290] ;  /* 0x0000a400ff167b82 */ /* 0x000e220000000a00 */
[----:B------:R-:W-:Y:S01]  /*03a0*/  SHF.R.S32.HI R7, RZ, 0x1f, R15 ;  /* 0x0000001fff077819 */ /* 0x000fe2000001140f */
[----:B------:R-:W-:-:S04]  /*03b0*/  IMAD.MOV.U32 R25, RZ, RZ, -0x1 ;  /* 0xffffffffff197424 */ /* 0x000fc800078e00ff */
[-C--:B0-----:R-:W-:Y:S02]  /*03c0*/  IMAD R0, R7, R22.reuse, RZ ;  /* 0x0000001607007224 */ /* 0x081fe400078e02ff */
[----:B------:R-:W-:-:S04]  /*03d0*/  IMAD.WIDE.U32 R6, R15, R22, RZ ;  /* 0x000000160f067225 */ /* 0x000fc800078e00ff */
[----:B------:R-:W-:Y:S01]  /*03e0*/  IMAD R23, R15, R23, R0 ;  /* 0x000000170f177224 */ /* 0x000fe200078e0200 */
[----:B------:R-:W-:-:S03]  /*03f0*/  MOV R41, R6 ;  /* 0x0000000600297202 */ /* 0x000fc60000000f00 */
[----:B------:R-:W-:-:S07]  /*0400*/  IMAD.IADD R23, R7, 0x1, R23 ;  /* 0x0000000107177824 */ /* 0x000fce00078e0217 */
.L_x_197:
[----:B------:R-:W-:Y:S01]  /*0410*/  ULDC.U8 UR6, c[0x0][0x3d8] ;  /* 0x0000f60000067ab9 */ /* 0x000fe20000000000 */
[----:B------:R-:W-:Y:S01]  /*0420*/  IADD3.X R7, R12, R21, RZ, P0, !PT ;  /* 0x000000150c077210 */ /* 0x000fe200007fe4ff */
[----:B------:R-:W-:Y:S01]  /*0430*/  IMAD R0, R5, R25, RZ ;  /* 0x0000001905007224 */ /* 0x000fe200078e02ff */
[----:B------:R-:W-:Y:S01]  /*0440*/  ISETP.NE.AND P0, PT, RZ, UR6, PT ;  /* 0x00000006ff007c0c */ /* 0x000fe2000bf05270 */
[----:B------:R-:W-:Y:S01]  /*0450*/  IMAD R9, R13, R10, R14 ;  /* 0x0000000a0d097224 */ /* 0x000fe200078e020e */
[----:B------:R-:W-:Y:S01]  /*0460*/  SHF.R.S32.HI R37, RZ, 0x1f, R36 ;  /* 0x0000001fff257819 */ /* 0x000fe20000011424 */
[----:B------:R-:W-:Y:S02]  /*0470*/  IMAD R27, R4, R27, R0 ;  /* 0x0000001b041b7224 */ /* 0x000fe400078e0200 */
[----:B------:R-:W-:-:S04]  /*0480*/  IMAD.WIDE.U32 R10, R10, R33, RZ ;  /* 0x000000210a0a7225 */ /* 0x000fc800078e00ff */
[----:B------:R-:W-:Y:S02]  /*0490*/  IMAD R0, R7, R4, RZ ;  /* 0x0000000407007224 */ /* 0x000fe400078e02ff */
[----:B------:R-:W-:Y:S02]  /*04a0*/  @!P1 IMAD.MOV.U32 R29, RZ, RZ, R8 ;  /* 0x000000ffff1d9224 */ /* 0x000fe400078e0008 */
[----:B------:R-:W-:-:S04]  /*04b0*/  IMAD.WIDE.U32 R6, R4, R25, RZ ;  /* 0x0000001904067225 */ /* 0x000fc800078e00ff */
[----:B------:R-:W-:Y:S01]  /*04c0*/  IMAD.IADD R14, R11, 0x1, R9 ;  /* 0x000000010b0e7824 */ /* 0x000fe200078e0209 */
[----:B------:R-:W-:Y:S01]  /*04d0*/  SEL R10, R10, R6, !P1 ;  /* 0x000000060a0a7207 */ /* 0x000fe20004800000 */
[----:B------:R-:W-:Y:S02]  /*04e0*/  IMAD R13, R36, R33, RZ ;  /* 0x00000021240d7224 */ /* 0x000fe400078e02ff */
[----:B------:R-:W-:-:S03]  /*04f0*/  IMAD.WIDE.U32 R8, R19, R4, RZ ;  /* 0x0000000413087225 */ /* 0x000fc600078e00ff */
[----:B------:R-:W-:Y:S01]  /*0500*/  SHF.R.S32.HI R6, RZ, 0x1f, R13 ;  /* 0x0000001fff067819 */ /* 0x000fe2000001140d */
[----:B------:R-:W-:Y:S02]  /*0510*/  IMAD R11, R5, R19, R0 ;  /* 0x00000013050b7224 */ /* 0x000fe400078e0200 */
[----:B------:R-:W-:-:S03]  /*0520*/  @P1 IMAD.IADD R14, R7, 0x1, R27 ;  /* 0x00000001070e1824 */ /* 0x000fc600078e021b */
[----:B------:R-:W-:Y:S01]  /*0530*/  IADD3 R11, R9, R11, RZ ;  /* 0x0000000b090b7210 */ /* 0x000fe20007ffe0ff */
[----:B------:R-:W-:Y:S06]  /*0540*/  @!P0 BRA `(.L_x_198) ;  /* 0x00000000001c8947 */ /* 0x000fec0003800000 */
[----:B------:R-:W0:Y:S01]  /*0550*/  LDC R5, c[0x0][0x2c0] ;  /* 0x0000b000ff057b82 */ /* 0x000e220000000800 */
[----:B------:R-:W-:-:S04]  /*0560*/  @!P1 IMAD R17, R15, R16, RZ ;  /* 0x000000100f119224 */ /* 0x000fc800078e02ff */
[----:B------:R-:W-:-:S03]  /*0570*/  IMAD R38, R15, 0x80, R17 ;  /* 0x000000800f267824 */ /* 0x000fc600078e0211 */
[----:B------:R-:W0:Y:S02]  /*0580*/  LDC R0, c[0x0][0x2e4] ;  /* 0x0000b900ff007b82 */ /* 0x000e240000000800 */
[----:B0-----:R-:W-:-:S04]  /*0590*/  IMAD R5, R5, 0x80, R0 ;  /* 0x0000008005057824 */ /* 0x001fc800078e0200 */
[----:B------:R-:W-:Y:S01]  /*05a0*/  IMAD R38, R5, R36, R38 ;  /* 0x0000002405267224 */ /* 0x000fe200078e0226 */
[----:B------:R-:W-:Y:S06]  /*05b0*/  BRA `(.L_x_199) ;  /* 0x0000000000087947 */ /* 0x000fec0003800000 */
.L_x_198:
[----:B------:R-:W-:-:S04]  /*05c0*/  IMAD R38, R15, R31, R36 ;  /* 0x0000001f0f267224 */ /* 0x000fc800078e0224 */
[----:B------:R-:W-:-:S07]  /*05d0*/  IMAD R38, R38, R16, RZ ;  /* 0x0000001026267224 */ /* 0x000fce00078e02ff */
.L_x_199:
[----:B------:R-:W-:Y:S01]  /*05e0*/  SHF.R.S32.HI R5, RZ, 0x1f, R68 ;  /* 0x0000001fff057819 */ /* 0x000fe20000011444 */
[----:B------:R-:W-:Y:S01]  /*05f0*/  ULDC.64 UR10, c[0x0][0x420] ;  /* 0x00010800000a7ab9 */ /* 0x000fe20000000a00 */
[----:B------:R-:W-:Y:S01]  /*0600*/  IADD3 R8, P0, P1, R8, R10, R13 ;  /* 0x0000000a08087210 */ /* 0x000fe2000791e00d */
[----:B------:R-:W-:Y:S01]  /*0610*/  IMAD.IADD R13, R2, 0x1, -R69 ;  /* 0x00000001020d7824 */ /* 0x000fe200078e0a45 */
[CC--:B------:R-:W-:Y:S01]  /*0620*/  LEA.HI R0, R5.reuse, R68.reuse, RZ, 0x4 ;  /* 0x0000004405007211 */ /* 0x0c0fe200078f20ff */
[----:B------:R-:W-:Y:S01]  /*0630*/  IMAD R10, R12, UR10, RZ ;  /* 0x0000000a0c0a7c24 */ /* 0x000fe2000f8e02ff */
[-C--:B------:R-:W-:Y:S01]  /*0640*/  LEA.HI R72, R5, R68.reuse, RZ, 0x3 ;  /* 0x0000004405487211 */ /* 0x080fe200078f18ff */
[----:B------:R-:W-:Y:S01]  /*0650*/  ULDC.64 UR12, c[0x0][0x298] ;  /* 0x0000a600000c7ab9 */ /* 0x000fe20000000a00 */
[----:B------:R-:W-:Y:S01]  /*0660*/  LOP3.LUT R7, R0, 0x3ffffff0, RZ, 0xc0, !PT ;  /* 0x3ffffff000077812 */ /* 0x000fe200078ec0ff */
[----:B------:R-:W-:Y:S01]  /*0670*/  IMAD R10, R69, UR11, R10 ;  /* 0x0000000b450a7c24 */ /* 0x000fe2000f8e020a */
[----:B------:R-:W-:Y:S01]  /*0680*/  LOP3.LUT R5, R72, 0x1ffffff8, RZ, 0xc0, !PT ;  /* 0x1ffffff848057812 */ /* 0x000fe200078ec0ff */
[----:B------:R-:W-:Y:S01]  /*0690*/  ULDC.64 UR8, c[0x0][0x428] ;  /* 0x00010a0000087ab9 */ /* 0x000fe20000000a00 */
[----:B------:R-:W-:Y:S01]  /*06a0*/  SHF.R.S32.HI R4, RZ, 0x4, R0 ;  /* 0x00000004ff047819 */ /* 0x000fe20000011400 */
[----:B------:R-:W-:Y:S01]  /*06b0*/  IMAD.IADD R7, R68, 0x1, -R7 ;  /* 0x0000000144077824 */ /* 0x000fe200078e0a07 */
[----:B------:R-:W-:Y:S01]  /*06c0*/  IADD3 R5, -R5, R68, RZ ;  /* 0x0000004405057210 */ /* 0x000fe20007ffe1ff */
[----:B------:R-:W-:Y:S01]  /*06d0*/  IMAD R0, R31, R33, RZ ;  /* 0x000000211f007224 */ /* 0x000fe200078e02ff */
[----:B------:R-:W-:Y:S01]  /*06e0*/  IADD3.X R6, R11, R14, R6, P0, P1 ;  /* 0x0000000e0b067210 */ /* 0x000fe200007e2406 */
[----:B------:R-:W-:Y:S01]  /*06f0*/  IMAD R12, R12, UR12, RZ ;  /* 0x0000000c0c0c7c24 */ /* 0x000fe2000f8e02ff */
[----:B------:R-:W-:Y:S01]  /*0700*/  SHF.L.U32 R7, R7, 0x2, RZ ;  /* 0x0000000207077819 */ /* 0x000fe200000006ff */
[----:B------:R-:W-:Y:S01]  /*0710*/  IMAD.SHL.U32 R70, R5, 0x8, RZ ;  /* 0x0000000805467824 */ /* 0x000fe200078e00ff */
[----:B------:R-:W-:Y:S01]  /*0720*/  SHF.R.S32.HI R72, RZ, 0x3, R72 ;  /* 0x00000003ff487819 */ /* 0x000fe20000011448 */
[----:B------:R-:W-:Y:S01]  /*0730*/  ULDC.64 UR6, c[0x0][0x400] ;  /* 0x0001000000067ab9 */ /* 0x000fe20000000a00 */
[----:B------:R-:W-:Y:S01]  /*0740*/  IMAD R11, R37, UR8, RZ ;  /* 0x00000008250b7c24 */ /* 0x000fe2000f8e02ff */
[----:B------:R-:W-:Y:S01]  /*0750*/  BSSY B0, `(.L_x_200) ;  /* 0x000003a000007945 */ /* 0x000fe20003800000 */
[----:B------:R-:W-:Y:S01]  /*0760*/  IMAD R7, R4, R0, R7 ;  /* 0x0000000004077224 */ /* 0x000fe200078e0207 */
[----:B------:R-:W-:Y:S01]  /*0770*/  SHF.R.S32.HI R71, RZ, 0x1f, R70 ;  /* 0x0000001fff477819 */ /* 0x000fe20000011446 */
[----:B------:R-:W-:Y:S01]  /*0780*/  IMAD R12, R69, UR13, R12 ;  /* 0x0000000d450c7c24 */ /* 0x000fe2000f8e020c */
[----:B------:R-:W-:Y:S01]  /*0790*/  CS2R R32, SRZ ;  /* 0x0000000000207805 */ /* 0x000fe2000001ff00 */
[----:B------:R-:W-:Y:S01]  /*07a0*/  IMAD R45, R36, UR9, R11 ;  /* 0x00000009242d7c24 */ /* 0x000fe2000f8e020b */
[----:B------:R-:W-:Y:S01]  /*07b0*/  IADD3 R8, P0, R7, R8, RZ ;  /* 0x0000000807087210 */ /* 0x000fe20007f1e0ff */
[----:B------:R-:W-:Y:S01]  /*07c0*/  IMAD.WIDE.U32 R4, R69, UR10, R70 ;  /* 0x0000000a45047c25 */ /* 0x000fe2000f8e0046 */
[----:B------:R-:W-:-:S02]  /*07d0*/  CS2R R30, SRZ ;  /* 0x00000000001e7805 */ /* 0x000fc4000001ff00 */
[----:B------:R-:W-:Y:S02]  /*07e0*/  CS2R R24, SRZ ;  /* 0x0000000000187805 */ /* 0x000fe4000001ff00 */
[----:B------:R-:W-:Y:S01]  /*07f0*/  LEA.HI.X.SX32 R9, R7, R6, 0x1, P0 ;  /* 0x0000000607097211 */ /* 0x000fe200000f0eff */
[----:B------:R-:W-:Y:S01]  /*0800*/  IMAD.WIDE.U32 R6, R69, UR12, R70 ;  /* 0x0000000c45067c25 */ /* 0x000fe2000f8e0046 */
[----:B------:R-:W-:Y:S02]  /*0810*/  ISETP.GE.AND P0, PT, R72, R13, PT ;  /* 0x0000000d4800720c */ /* 0x000fe40003f06270 */
[----:B------:R-:W-:Y:S02]  /*0820*/  CS2R R26, SRZ ;  /* 0x00000000001a7805 */ /* 0x000fe4000001ff00 */
[----:B------:R-:W-:Y:S02]  /*0830*/  IADD3 R4, P1, R29, R4, RZ ;  /* 0x000000041d047210 */ /* 0x000fe40007f3e0ff */
[----:B------:R-:W-:-:S02]  /*0840*/  CS2R R28, SRZ ;  /* 0x00000000001c7805 */ /* 0x000fc4000001ff00 */
[----:B------:R-:W-:Y:S02]  /*0850*/  LEA R2, P2, R8, UR6, 0x2 ;  /* 0x0000000608027c11 */ /* 0x000fe4000f8410ff */
[----:B------:R-:W-:Y:S02]  /*0860*/  CS2R R20, SRZ ;  /* 0x0000000000147805 */ /* 0x000fe4000001ff00 */
[----:B------:R-:W-:Y:S01]  /*0870*/  IADD3.X R5, R3, R5, R10, P1, !PT ;  /* 0x0000000503057210 */ /* 0x000fe20000ffe40a */
[----:B------:R-:W-:Y:S01]  /*0880*/  VIADD R3, R72, 0x20 ;  /* 0x0000002048037836 */ /* 0x000fe20000000000 */
[----:B------:R-:W-:Y:S02]  /*0890*/  IADD3 R40, P3, R41, R6, RZ ;  /* 0x0000000629287210 */ /* 0x000fe40007f7e0ff */
[----:B------:R-:W-:Y:S02]  /*08a0*/  CS2R R34, SRZ ;  /* 0x0000000000227805 */ /* 0x000fe4000001ff00 */
[----:B------:R-:W-:Y:S01]  /*08b0*/  CS2R R16, SRZ ;  /* 0x0000000000107805 */ /* 0x000fe2000001ff00 */
[----:B------:R-:W-:Y:S01]  /*08c0*/  IMAD.WIDE.U32 R46, R36, UR8, R4 ;  /* 0x00000008242e7c25 */ /* 0x000fe2000f8e0004 */
[----:B------:R-:W-:-:S02]  /*08d0*/  ISETP.GE.AND P1, PT, R3, R13, PT ;  /* 0x0000000d0300720c */ /* 0x000fc40003f26270 */
[----:B------:R-:W-:Y:S02]  /*08e0*/  CS2R R18, SRZ ;  /* 0x0000000000127805 */ /* 0x000fe4000001ff00 */
[----:B------:R-:W-:Y:S02]  /*08f0*/  LEA.HI.X R3, R8, UR7, R9, 0x2, P2 ;  /* 0x0000000708037c11 */ /* 0x000fe400090f1409 */
[----:B------:R-:W-:Y:S02]  /*0900*/  CS2R R14, SRZ ;  /* 0x00000000000e7805 */ /* 0x000fe4000001ff00 */
[----:B------:R-:W-:Y:S02]  /*0910*/  IADD3.X R41, R23, R7, R12, P3, !PT ;  /* 0x0000000717297210 */ /* 0x000fe40001ffe40c */
[----:B------:R-:W-:Y:S02]  /*0920*/  CS2R R22, SRZ ;  /* 0x0000000000167805 */ /* 0x000fe4000001ff00 */
[----:B------:R-:W-:-:S02]  /*0930*/  CS2R R12, SRZ ;  /* 0x00000000000c7805 */ /* 0x000fc4000001ff00 */
[----:B------:R-:W-:Y:S02]  /*0940*/  CS2R R8, SRZ ;  /* 0x0000000000087805 */ /* 0x000fe4000001ff00 */
[----:B------:R-:W-:Y:S02]  /*0950*/  CS2R R4, SRZ ;  /* 0x0000000000047805 */ /* 0x000fe4000001ff00 */
[----:B------:R-:W-:Y:S02]  /*0960*/  CS2R R6, SRZ ;  /* 0x0000000000067805 */ /* 0x000fe4000001ff00 */
[----:B------:R-:W-:Y:S02]  /*0970*/  CS2R R10, SRZ ;  /* 0x00000000000a7805 */ /* 0x000fe4000001ff00 */
[----:B------:R-:W-:Y:S01]  /*0980*/  SHF.R.S32.HI R73, RZ, 0x1f, R72 ;  /* 0x0000001fff497819 */ /* 0x000fe20000011448 */
[----:B------:R-:W-:Y:S01]  /*0990*/  IMAD.IADD R45, R47, 0x1, R45 ;  /* 0x000000012f2d7824 */ /* 0x000fe200078e022d */
[----:B------:R-:W-:Y:S01]  /*09a0*/  IADD3 R78, R70, 0x40, RZ ;  /* 0x00000040464e7810 */ /* 0x000fe20007ffe0ff */
[----:B------:R-:W-:Y:S06]  /*09b0*/  @P0 BRA `(.L_x_201) ;  /* 0x00000000004c0947 */ /* 0x000fec0003800000 */
[C---:B------:R-:W-:Y:S01]  /*09c0*/  VIADD R42, R70.reuse, 0x80 ;  /* 0x00000080462a7836 */ /* 0x040fe20000000000 */
[----:B------:R-:W-:Y:S01]  /*09d0*/  ULDC UR6, c[0x0][0x2d0] ;  /* 0x0000b40000067ab9 */ /* 0x000fe20000000800 */
[----:B------:R-:W-:Y:S01]  /*09e0*/  IMAD R39, R73, UR10, RZ ;  /* 0x0000000a49277c24 */ /* 0x000fe2000f8e02ff */
[----:B------:R-:W-:Y:S01]  /*09f0*/  IADD3 R48, R70, 0xc0, RZ ;  /* 0x000000c046307810 */ /* 0x000fe20007ffe0ff */
[----:B------:R-:W-:Y:S01]  /*0a00*/  IMAD.MOV.U32 R44, RZ, RZ, R46 ;  /* 0x000000ffff2c7224 */ /* 0x000fe200078e002e */
[----:B------:R-:W-:Y:S01]  /*0a10*/  ISETP.GE.AND P4, PT, R42, UR6, PT ;  /* 0x000000062a007c0c */ /* 0x000fe2000bf86270 */
[----:B------:R-:W-:Y:S01]  /*0a20*/  IMAD R39, R72, UR11, R39 ;  /* 0x0000000b48277c24 */ /* 0x000fe2000f8e0227 */
[----:B------:R-:W-:Y:S01]  /*0a30*/  ISETP.GE.AND P5, PT, R48, UR6, PT ;  /* 0x0000000630007c0c */ /* 0x000fe2000bfa6270 */
[----:B------:R-:W-:Y:S01]  /*0a40*/  IMAD.WIDE.U32 R42, R72, UR10, R44 ;  /* 0x0000000a482a7c25 */ /* 0x000fe2000f8e002c */
[----:B------:R-:W-:Y:S01]  /*0a50*/  ISETP.GE.AND P2, PT, R70, UR6, PT ;  /* 0x0000000646007c0c */ /* 0x000fe2000bf46270 */
[----:B------:R-:W-:Y:S01]  /*0a60*/  ULDC.64 UR8, c[0x0][0x3e0] ;  /* 0x0000f80000087ab9 */ /* 0x000fe20000000a00 */
[----:B------:R-:W-:Y:S01]  /*0a70*/  ISETP.GE.AND P3, PT, R78, UR6, PT ;  /* 0x000000064e007c0c */ /* 0x000fe2000bf66270 */
[----:B------:R-:W-:Y:S01]  /*0a80*/  IMAD.IADD R39, R43, 0x1, R39 ;  /* 0x000000012b277824 */ /* 0x000fe200078e0227 */
[----:B------:R-:W-:-:S04]  /*0a90*/  LEA R48, P6, R42, UR8, 0x1 ;  /* 0x000000082a307c11 */ /* 0x000fc8000f8c08ff */
[----:B------:R-:W-:-:S05]  /*0aa0*/  LEA.HI.X R49, R42, UR9, R39, 0x1, P6 ;  /* 0x000000092a317c11 */ /* 0x000fca000b0f0c27 */
[----:B------:R0:W5:Y:S04]  /*0ab0*/  @!P2 LDG.E.128 R28, desc[UR4][R48.64] ;  /* 0x00000004301ca981 */ /* 0x000168000c1e1d00 */
[----:B------:R0:W5:Y:S04]  /*0ac0*/  @!P3 LDG.E.128 R24, desc[UR4][R48.64+0x80] ;  /* 0x000080043018b981 */ /* 0x000168000c1e1d00 */
[----:B------:R0:W5:Y:S04]  /*0ad0*/  @!P4 LDG.E.128 R20, desc[UR4][R48.64+0x100] ;  /* 0x000100043014c981 */ /* 0x000168000c1e1d00 */
[----:B------:R0:W5:Y:S02]  /*0ae0*/  @!P5 LDG.E.128 R4, desc[UR4][R48.64+0x180] ;  /* 0x000180043004d981 */ /* 0x000164000c1e1d00 */
.L_x_201:
[----:B------:R-:W-:Y:S05]  /*0af0*/  BSYNC B0 ;  /* 0x0000000000007941 */ /* 0x000fea0003800000 */
.L_x_200:
[----:B------:R-:W-:Y:S04]  /*0b00*/  BSSY B0, `(.L_x_202) ;  /* 0x0000018000007945 */ /* 0x000fe80003800000 */
[----:B------:R-:W-:Y:S05]  /*0b10*/  @P1 BRA `(.L_x_203) ;  /* 0x0000000000581947 */ /* 0x000fea0003800000 */
[----:B------:R-:W-:Y:S01]  /*0b20*/  IADD3 R39, P2, R72, 0x20, RZ ;  /* 0x0000002048277810 */ /* 0x000fe20007f5e0ff */
[----:B------:R-:W-:Y:S01]  /*0b30*/  IMAD.MOV.U32 R42, RZ, RZ, R46 ;  /* 0x000000ffff2a7224 */ /* 0x000fe200078e002e */
[----:B------:R-:W-:Y:S01]  /*0b40*/  ULDC UR6, c[0x0][0x2d0] ;  /* 0x0000b40000067ab9 */ /* 0x000fe20000000800 */
[----:B------:R-:W-:Y:S01]  /*0b50*/  IMAD.MOV.U32 R43, RZ, RZ, R45 ;  /* 0x000000ffff2b7224 */ /* 0x000fe200078e002d */
[----:B------:R-:W-:Y:S01]  /*0b60*/  IADD3.X R44, RZ, R73, RZ, P2, !PT ;  /* 0x00000049ff2c7210 */ /* 0x000fe200017fe4ff */
[C---:B------:R-:W-:Y:S01]  /*0b70*/  VIADD R46, R70.reuse, 0xc0 ;  /* 0x000000c0462e7836 */ /* 0x040fe20000000000 */
[C---:B------:R-:W-:Y:S01]  /*0b80*/  IADD3 R45, R70.reuse, 0x80, RZ ;  /* 0x00000080462d7810 */ /* 0x040fe20007ffe0ff */
[----:B------:R-:W-:Y:S01]  /*0b90*/  IMAD.WIDE.U32 R42, R39, UR10, R42 ;  /* 0x0000000a272a7c25 */ /* 0x000fe2000f8e002a */
[----:B------:R-:W-:Y:S01]  /*0ba0*/  ISETP.GE.AND P3, PT, R70, UR6, PT ;  /* 0x0000000646007c0c */ /* 0x000fe2000bf66270 */
[----:B------:R-:W-:Y:S01]  /*0bb0*/  ULDC.64 UR8, c[0x0][0x3e0] ;  /* 0x0000f80000087ab9 */ /* 0x000fe20000000a00 */
[----:B------:R-:W-:Y:S01]  /*0bc0*/  ISETP.GE.AND P5, PT, R45, UR6, PT ;  /* 0x000000062d007c0c */ /* 0x000fe2000bfa6270 */
[----:B------:R-:W-:Y:S01]  /*0bd0*/  IMAD R44, R44, UR10, RZ ;  /* 0x0000000a2c2c7c24 */ /* 0x000fe2000f8e02ff */
[----:B------:R-:W-:-:S02]  /*0be0*/  ISETP.GE.AND P6, PT, R46, UR6, PT ;  /* 0x000000062e007c0c */ /* 0x000fc4000bfc6270 */
[----:B------:R-:W-:Y:S01]  /*0bf0*/  ISETP.GE.AND P4, PT, R78, UR6, PT ;  /* 0x000000064e007c0c */ /* 0x000fe2000bf86270 */
[----:B------:R-:W-:Y:S01]  /*0c00*/  IMAD R39, R39, UR11, R44 ;  /* 0x0000000b27277c24 */ /* 0x000fe2000f8e022c */
[----:B------:R-:W-:-:S03]  /*0c10*/  LEA R44, P2, R42, UR8, 0x1 ;  /* 0x000000082a2c7c11 */ /* 0x000fc6000f8408ff */
[----:B------:R-:W-:-:S05]  /*0c20*/  IMAD.IADD R39, R43, 0x1, R39 ;  /* 0x000000012b277824 */ /* 0x000fca00078e0227 */
[----:B------:R-:W-:-:S05]  /*0c30*/  LEA.HI.X R45, R42, UR9, R39, 0x1, P2 ;  /* 0x000000092a2d7c11 */ /* 0x000fca00090f0c27 */
[----:B------:R1:W5:Y:S04]  /*0c40*/  @!P3 LDG.E.128 R32, desc[UR4][R44.64] ;  /* 0x000000042c20b981 */ /* 0x000368000c1e1d00 */
[----:B------:R1:W5:Y:S04]  /*0c50*/  @!P4 LDG.E.128 R16, desc[UR4][R44.64+0x80] ;  /* 0x000080042c10c981 */ /* 0x000368000c1e1d00 */
[----:B------:R1:W5:Y:S04]  /*0c60*/  @!P5 LDG.E.128 R12, desc[UR4][R44.64+0x100] ;  /* 0x000100042c0cd981 */ /* 0x000368000c1e1d00 */
[----:B------:R1:W5:Y:S02]  /*0c70*/  @!P6 LDG.E.128 R8, desc[UR4][R44.64+0x180] ;  /* 0x000180042c08e981 */ /* 0x000364000c1e1d00 */
.L_x_203:
[----:B------:R-:W-:Y:S05]  /*0c80*/  BSYNC B0 ;  /* 0x0000000000007941 */ /* 0x000fea0003800000 */
.L_x_202:
[----:B------:R-:W-:Y:S01]  /*0c90*/  ULDC.64 UR6, c[0x0][0x2a0] ;  /* 0x0000a80000067ab9 */ /* 0x000fe20000000a00 */
[----:B------:R-:W-:Y:S01]  /*0ca0*/  BSSY B0, `(.L_x_204) ;  /* 0x0000022000007945 */ /* 0x000fe20003800000 */
[----:B------:R-:W-:Y:S01]  /*0cb0*/  IMAD R37, R37, UR6, RZ ;  /* 0x0000000625257c24 */ /* 0x000fe2000f8e02ff */
[----:B------:R-:W-:Y:S01]  /*0cc0*/  IADD3 R69, R69, R38, RZ ;  /* 0x0000002645457210 */ /* 0x000fe20007ffe0ff */
[C---:B------:R-:W-:Y:S01]  /*0cd0*/  IMAD.WIDE.U32 R74, R36.reuse, UR6, R40 ;  /* 0x00000006244a7c25 */ /* 0x040fe2000f8e0028 */
[----:B------:R-:W-:Y:S02]  /*0ce0*/  CS2R R38, SRZ ;  /* 0x0000000000267805 */ /* 0x000fe4000001ff00 */
[----:B------:R-:W-:Y:S02]  /*0cf0*/  CS2R R40, SRZ ;  /* 0x0000000000287805 */ /* 0x000fe4000001ff00 */
[----:B------:R-:W-:Y:S01]  /*0d00*/  CS2R R42, SRZ ;  /* 0x00000000002a7805 */ /* 0x000fe2000001ff00 */
[----:B------:R-:W-:Y:S01]  /*0d10*/  IMAD R77, R36, UR7, R37 ;  /* 0x00000007244d7c24 */ /* 0x000fe2000f8e0225 */
[----:B------:R-:W-:-:S02]  /*0d20*/  CS2R R36, SRZ ;  /* 0x0000000000247805 */ /* 0x000fc4000001ff00 */
[----:B-1----:R-:W-:Y:S02]  /*0d30*/  CS2R R44, SRZ ;  /* 0x00000000002c7805 */ /* 0x002fe4000001ff00 */
[----:B------:R-:W-:Y:S02]  /*0d40*/  CS2R R46, SRZ ;  /* 0x00000000002e7805 */ /* 0x000fe4000001ff00 */
[----:B0-----:R-:W-:Y:S02]  /*0d50*/  CS2R R48, SRZ ;  /* 0x0000000000307805 */ /* 0x001fe4000001ff00 */
[----:B------:R-:W-:Y:S01]  /*0d60*/  CS2R R50, SRZ ;  /* 0x0000000000327805 */ /* 0x000fe2000001ff00 */
[----:B------:R-:W-:Y:S01]  /*0d70*/  IMAD.IADD R77, R75, 0x1, R77 ;  /* 0x000000014b4d7824 */ /* 0x000fe200078e024d */
        /* <DEDUP_REMOVED lines=20> */
.L_x_205:
[----:B------:R-:W-:Y:S05]  /*0ec0*/  BSYNC B0 ;  /* 0x0000000000007941 */ /* 0x000fea0003800000 */
.L_x_204:
[----:B------:R-:W-:Y:S01]  /*0ed0*/  BSSY B0, `(.L_x_206) ;  /* 0x0000020000007945 */ /* 0x000fe20003800000 */
[----:B------:R-:W-:Y:S02]  /*0ee0*/  CS2R R52, SRZ ;  /* 0x0000000000347805 */ /* 0x000fe4000001ff00 */
[----:B0-----:R-:W-:Y:S02]  /*0ef0*/  CS2R R54, SRZ ;  /* 0x0000000000367805 */ /* 0x001fe4000001ff00 */
        /* <DEDUP_REMOVED lines=9> */
[----:B------:R-:W-:Y:S02]  /*0f90*/  ULDC.64 UR6, c[0x0][0x280] ;  /* 0x0000a00000067ab9 */ /* 0x000fe40000000a00 */
[----:B------:R-:W-:Y:S01]  /*0fa0*/  IADD3.X R71, RZ, R73, RZ, P0, !PT ;  /* 0x00000049ff477210 */ /* 0x000fe200007fe4ff */
[----:B------:R-:W-:-:S04]  /*0fb0*/  IMAD.MOV.U32 R73, RZ, RZ, R77 ;  /* 0x000000ffff497224 */ /* 0x000fc800078e004d */
[----:B------:R-:W-:Y:S02]  /*0fc0*/  IMAD R71, R71, UR12, RZ ;  /* 0x0000000c47477c24 */ /* 0x000fe4000f8e02ff */
[----:B------:R-:W-:-:S04]  /*0fd0*/  IMAD.WIDE.U32 R72, R75, UR12, R72 ;  /* 0x0000000c4b487c25 */ /* 0x000fc8000f8e0048 */
[----:B------:R-:W-:Y:S01]  /*0fe0*/  IMAD R71, R75, UR13, R71 ;  /* 0x0000000d4b477c24 */ /* 0x000fe2000f8e0247 */
[----:B------:R-:W-:Y:S01]  /*0ff0*/  LEA R74, P0, R72, UR6, 0x1 ;  /* 0x00000006484a7c11 */ /* 0x000fe2000f8008ff */
[----:B------:R-:W-:Y:S02]  /*1000*/  ULDC UR6, c[0x0][0x2d0] ;  /* 0x0000b40000067ab9 */ /* 0x000fe40000000800 */
[----:B------:R-:W-:Y:S02]  /*1010*/  ISETP.GE.AND P1, PT, R78, UR6, PT ;  /* 0x000000064e007c0c */ /* 0x000fe4000bf26270 */
[----:B------:R-:W-:-:S04]  /*1020*/  IADD3 R71, R73, R71, RZ ;  /* 0x0000004749477210 */ /* 0x000fc80007ffe0ff */
[----:B------:R-:W-:Y:S01]  /*1030*/  LEA.HI.X R75, R72, UR7, R71, 0x1, P0 ;  /* 0x00000007484b7c11 */ /* 0x000fe200080f0c47 */
[C---:B------:R-:W-:Y:S01]  /*1040*/  VIADD R71, R70.reuse, 0x80 ;  /* 0x0000008046477836 */ /* 0x040fe20000000000 */
[C---:B------:R-:W-:Y:S01]  /*1050*/  ISETP.GE.AND P0, PT, R70.reuse, UR6, PT ;  /* 0x0000000646007c0c */ /* 0x040fe2000bf06270 */
[----:B------:R-:W-:-:S03]  /*1060*/  VIADD R70, R70, 0xc0 ;  /* 0x000000c046467836 */ /* 0x000fc60000000000 */
[----:B------:R-:W-:Y:S01]  /*1070*/  ISETP.GE.AND P2, PT, R71, UR6, PT ;  /* 0x0000000647007c0c */ /* 0x000fe2000bf46270 */
[----:B------:R0:W5:Y:S01]  /*1080*/  @!P1 LDG.E.128 R60, desc[UR4][R74.64+0x80] ;  /* 0x000080044a3c9981 */ /* 0x000162000c1e1d00 */
[----:B------:R-:W-:-:S07]  /*1090*/  ISETP.GE.AND P3, PT, R70, UR6, PT ;  /* 0x0000000646007c0c */ /* 0x000fce000bf66270 */
[----:B------:R0:W5:Y:S04]  /*10a0*/  @!P0 LDG.E.128 R52, desc[UR4][R74.64] ;  /* 0x000000044a348981 */ /* 0x000168000c1e1d00 */
[----:B------:R0:W5:Y:S04]  /*10b0*/  @!P2 LDG.E.128 R64, desc[UR4][R74.64+0x100] ;  /* 0x000100044a40a981 */ /* 0x000168000c1e1d00 */
[----:B------:R0:W5:Y:S02]  /*10c0*/  @!P3 LDG.E.128 R56, desc[UR4][R74.64+0x180] ;  /* 0x000180044a38b981 */ /* 0x000164000c1e1d00 */
.L_x_207:
[----:B------:R-:W-:Y:S05]  /*10d0*/  BSYNC B0 ;  /* 0x0000000000007941 */ /* 0x000fea0003800000 */
.L_x_206:
[----:B-----5:R-:W-:Y:S01]  /*10e0*/  LOP3.LUT R70, R28, 0xffff0000, RZ, 0xc0, !PT ;  /* 0xffff00001c467812 */ /* 0x020fe200078ec0ff */
[----:B------:R-:W-:Y:S01]  /*10f0*/  ULDC.64 UR6, c[0x0][0x478] ;  /* 0x00011e0000067ab9 */ /* 0x000fe20000000a00 */
[----:B------:R-:W-:Y:S02]  /*1100*/  LOP3.LUT R71, R36, 0xffff0000, RZ, 0xc0, !PT ;  /* 0xffff000024477812 */ /* 0x000fe400078ec0ff */
[----:B------:R-:W-:Y:S02]  /*1110*/  SHF.L.U32 R28, R28, 0x10, RZ ;  /* 0x000000101c1c7819 */ /* 0x000fe400000006ff */
[----:B------:R-:W-:Y:S01]  /*1120*/  LOP3.LUT P0, RZ, R68, 0x7, RZ, 0xc0, !PT ;  /* 0x0000000744ff7812 */ /* 0x000fe2000780c0ff */
[----:B------:R-:W-:Y:S01]  /*1130*/  FMUL.FTZ R73, R70, R71 ;  /* 0x0000004746497220 */ /* 0x000fe20000410000 */
[----:B------:R-:W-:Y:S01]  /*1140*/  IMAD.U32 R71, R36, 0x10000, RZ ;  /* 0x0001000024477824 */ /* 0x000fe200078e00ff */
[----:B------:R-:W-:Y:S02]  /*1150*/  LOP3.LUT R36, R24, 0xffff0000, RZ, 0xc0, !PT ;  /* 0xffff000018247812 */ /* 0x000fe400078ec0ff */
[----:B------:R-:W-:Y:S01]  /*1160*/  LEA.HI R68, P1, R68, R69, RZ, 0x1d ;  /* 0x0000004544447211 */ /* 0x000fe2000783e8ff */
[----:B------:R-:W-:Y:S01]  /*1170*/  FFMA.FTZ R73, R28, R71, R73 ;  /* 0x000000471c497223 */ /* 0x000fe20000010049 */
[----:B------:R-:W-:Y:S01]  /*1180*/  SHF.L.U32 R71, R37, 0x10, RZ ;  /* 0x0000001025477819 */ /* 0x000fe200000006ff */
[----:B------:R-:W-:Y:S01]  /*1190*/  IMAD.U32 R28, R29, 0x10000, RZ ;  /* 0x000100001d1c7824 */ /* 0x000fe200078e00ff */
[----:B------:R-:W-:-:S02]  /*11a0*/  LOP3.LUT R37, R37, 0xffff0000, RZ, 0xc0, !PT ;  /* 0xffff000025257812 */ /* 0x000fc400078ec0ff */
[----:B------:R-:W-:Y:S01]  /*11b0*/  LEA.HI.X.SX32 R69, R69, RZ, 0x1, P1 ;  /* 0x000000ff45457211 */ /* 0x000fe200008f0eff */
[----:B------:R-:W-:Y:S01]  /*11c0*/  FFMA.FTZ R71, R28, R71, R73 ;  /* 0x000000471c477223 */ /* 0x000fe20000010049 */
[----:B------:R-:W-:Y:S01]  /*11d0*/  LOP3.LUT R28, R29, 0xffff0000, RZ, 0xc0, !PT ;  /* 0xffff00001d1c7812 */ /* 0x000fe200078ec0ff */
[----:B------:R-:W-:Y:S01]  /*11e0*/  IMAD.U32 R29, R38, 0x10000, RZ ;  /* 0x00010000261d7824 */ /* 0x000fe200078e00ff */
[----:B------:R-:W-:-:S03]  /*11f0*/  LOP3.LUT R73, R40, 0xffff0000, RZ, 0xc0, !PT ;  /* 0xffff000028497812 */ /* 0x000fc600078ec0ff */
[----:B------:R-:W-:Y:S01]  /*1200*/  FFMA.FTZ R37, R28, R37, R71 ;  /* 0x000000251c257223 */ /* 0x000fe20000010047 */
[----:B------:R-:W-:-:S04]  /*1210*/  IMAD.U32 R28, R30, 0x10000, RZ ;  /* 0x000100001e1c7824 */ /* 0x000fc800078e00ff */
[----:B------:R-:W-:Y:S01]  /*1220*/  FFMA.FTZ R71, R28, R29, R37 ;  /* 0x0000001d1c477223 */ /* 0x000fe20000010025 */
[----:B------:R-:W-:Y:S02]  /*1230*/  LOP3.LUT R28, R30, 0xffff0000, RZ, 0xc0, !PT ;  /* 0xffff00001e1c7812 */ /* 0x000fe400078ec0ff */
[----:B------:R-:W-:Y:S01]  /*1240*/  LOP3.LUT R37, R38, 0xffff0000, RZ, 0xc0, !PT ;  /* 0xffff000026257812 */ /* 0x000fe200078ec0ff */
[----:B------:R-:W-:Y:S01]  /*1250*/  IMAD.U32 R38, R39, 0x10000, RZ ;  /* 0x0001000027267824 */ /* 0x000fe200078e00ff */
[C---:B------:R-:W-:Y:S02]  /*1260*/  SHF.L.U32 R29, R31.reuse, 0x10, RZ ;  /* 0x000000101f1d7819 */ /* 0x040fe400000006ff */
[----:B------:R-:W-:Y:S01]  /*1270*/  LOP3.LUT R30, R31, 0xffff0000, RZ, 0xc0, !PT ;  /* 0xffff00001f1e7812 */ /* 0x000fe200078ec0ff */
[----:B------:R-:W-:Y:S01]  /*1280*/  FFMA.FTZ R70, R28, R37, R71 ;  /* 0x000000251c467223 */ /* 0x000fe20000010047 */
[----:B------:R-:W-:Y:S01]  /*1290*/  LOP3.LUT R39, R39, 0xffff0000, RZ, 0xc0, !PT ;  /* 0xffff000027277812 */ /* 0x000fe200078ec0ff */
[----:B------:R-:W-:Y:S01]  /*12a0*/  IMAD.U32 R28, R24, 0x10000, RZ ;  /* 0x00010000181c7824 */ /* 0x000fe200078e00ff */
[C---:B------:R-:W-:Y:S01]  /*12b0*/  SHF.L.U32 R37, R25.reuse, 0x10, RZ ;  /* 0x0000001019257819 */ /* 0x040fe200000006ff */
[----:B------:R-:W-:Y:S01]  /*12c0*/  IMAD.U32 R31, R42, 0x10000, RZ ;  /* 0x000100002a1f7824 */ /* 0x000fe200078e00ff */
[----:B------:R-:W-:Y:S01]  /*12d0*/  LOP3.LUT R71, R25, 0xffff0000, RZ, 0xc0, !PT ;  /* 0xffff000019477812 */ /* 0x000fe200078ec0ff */
[----:B------:R-:W-:Y:S01]  /*12e0*/  FFMA.FTZ R25, R29, R38, R70 ;  /* 0x000000261d197223 */ /* 0x000fe20000010046 */
[----:B------:R-:W-:Y:S01]  /*12f0*/  IMAD.U32 R29, R40, 0x10000, RZ ;  /* 0x00010000281d7824 */ /* 0x000fe200078e00ff */
[C---:B------:R-:W-:Y:S01]  /*1300*/  LOP3.LUT R40, R41.reuse, 0xffff0000, RZ, 0xc0, !PT ;  /* 0xffff000029287812 */ /* 0x040fe200078ec0ff */
[----:B------:R-:W-:-:S02]  /*1310*/  IMAD.U32 R38, R41, 0x10000, RZ ;  /* 0x0001000029267824 */ /* 0x000fc400078e00ff */
[----:B------:R-:W-:Y:S01]  /*1320*/  FFMA.FTZ R39, R30, R39, R25 ;  /* 0x000000271e277223 */ /* 0x000fe20000010019 */
[----:B------:R-:W-:Y:S01]  /*1330*/  SHF.L.U32 R41, R44, 0x10, RZ ;  /* 0x000000102c297819 */ /* 0x000fe200000006ff */
[----:B------:R-:W-:Y:S01]  /*1340*/  IMAD.U32 R25, R27, 0x10000, RZ ;  /* 0x000100001b197824 */ /* 0x000fe200078e00ff */
[----:B------:R-:W-:Y:S01]  /*1350*/  SHF.L.U32 R24, R26, 0x10, RZ ;  /* 0x000000101a187819 */ /* 0x000fe200000006ff */
[----:B------:R-:W-:Y:S01]  /*1360*/  FFMA.FTZ R39, R28, R29, R39 ;  /* 0x0000001d1c277223 */ /* 0x000fe20000010027 */
[----:B------:R-:W-:Y:S02]  /*1370*/  LOP3.LUT R26, R26, 0xffff0000, RZ, 0xc0, !PT ;  /* 0xffff00001a1a7812 */ /* 0x000fe400078ec0ff */
[----:B------:R-:W-:Y:S01]  /*1380*/  LOP3.LUT R29, R42, 0xffff0000, RZ, 0xc0, !PT ;  /* 0xffff00002a1d7812 */ /* 0x000fe200078ec0ff */
[----:B------:R-:W-:Y:S01]  /*1390*/  FFMA.FTZ R70, R36, R73, R39 ;  /* 0x0000004924467223 */ /* 0x000fe20000010027 */
[----:B------:R-:W-:Y:S01]  /*13a0*/  LOP3.LUT R39, R44, 0xffff0000, RZ, 0xc0, !PT ;  /* 0xffff00002c277812 */ /* 0x000fe200078ec0ff */
[----:B------:R-:W-:Y:S01]  /*13b0*/  IMAD.U32 R36, R20, 0x10000, RZ ;  /* 0x0001000014247824 */ /* 0x000fe200078e00ff */
[----:B------:R-:W-:Y:S01]  /*13c0*/  LOP3.LUT R44, R45, 0xffff0000, RZ, 0xc0, !PT ;  /* 0xffff00002d2c7812 */ /* 0x000fe200078ec0ff */
[----:B------:R-:W-:Y:S01]  /*13d0*/  FFMA.FTZ R38, R37, R38, R70 ;  /* 0x0000002625267223 */ /* 0x000fe20000010046 */
[----:B------:R-:W-:Y:S01]  /*13e0*/  IMAD.U32 R37, R45, 0x10000, RZ ;  /* 0x000100002d257824 */ /* 0x000fe200078e00ff */
[C---:B------:R-:W-:Y:S01]  /*13f0*/  LOP3.LUT R45, R46.reuse, 0xffff0000, RZ, 0xc0, !PT ;  /* 0xffff00002e2d7812 */ /* 0x040fe200078ec0ff */
[----:B------:R-:W-:Y:S01]  /*1400*/  IMAD.U32 R70, R46, 0x10000, RZ ;  /* 0x000100002e467824 */ /* 0x000fe200078e00ff */
[----:B------:R-:W-:Y:S01]  /*1410*/  LOP3.LUT R46, R52, 0xffff0000, RZ, 0xc0, !PT ;  /* 0xffff0000342e7812 */ /* 0x000fe200078ec0ff */
[----:B------:R-:W-:Y:S01]  /*1420*/  FFMA.FTZ R71, R71, R40, R38 ;  /* 0x0000002847477223 */ /* 0x000fe20000010026 */
[C---:B------:R-:W-:Y:S01]  /*1430*/  LOP3.LUT R73, R32.reuse, 0xffff0000, RZ, 0xc0, !PT ;  /* 0xffff000020497812 */ /* 0x040fe200078ec0ff */
[----:B------:R-:W-:Y:S01]  /*1440*/  IMAD.U32 R32, R32, 0x10000, RZ ;  /* 0x0001000020207824 */ /* 0x000fe200078e00ff */
[----:B------:R-:W-:Y:S01]  /*1450*/  SHF.L.U32 R28, R43, 0x10, RZ ;  /* 0x000000102b1c7819 */ /* 0x000fe200000006ff */
[----:B------:R-:W-:Y:S01]  /*1460*/  FFMA.FTZ R31, R24, R31, R71 ;  /* 0x0000001f181f7223 */ /* 0x000fe20000010047 */
[----:B------:R-:W-:Y:S01]  /*1470*/  SHF.L.U32 R24, R18, 0x10, RZ ;  /* 0x0000001012187819 */ /* 0x000fe200000006ff */
[----:B------:R-:W-:Y:S01]  /*1480*/  FMUL.FTZ R46, R46, R73 ;  /* 0x000000492e2e7220 */ /* 0x000fe20000410000 */
[----:B------:R-:W-:Y:S01]  /*1490*/  SHF.L.U32 R73, R52, 0x10, RZ ;  /* 0x0000001034497819 */ /* 0x000fe200000006ff */
[----:B------:R-:W-:Y:S01]  /*14a0*/  FFMA.FTZ R26, R26, R29, R31 ;  /* 0x0000001d1a1a7223 */ /* 0x000fe2000001001f */
[----:B------:R-:W-:-:S02]  /*14b0*/  LOP3.LUT R18, R18, 0xffff0000, RZ, 0xc0, !PT ;  /* 0xffff000012127812 */ /* 0x000fc400078ec0ff */
        /* <DEDUP_REMOVED lines=12> */
[----:B------:R-:W-:Y:S01]  /*1580*/  IMAD.U32 R33, R54, 0x10000, RZ ;  /* 0x0001000036217824 */ /* 0x000fe200078e00ff */
[----:B------:R-:W-:Y:S01]  /*1590*/  LOP3.LUT R42, R43, 0xffff0000, RZ, 0xc0, !PT ;  /* 0xffff00002b2a7812 */ /* 0x000fe200078ec0ff */
[----:B------:R-:W-:Y:S01]  /*15a0*/  IMAD.U32 R43, R22, 0x10000, RZ ;  /* 0x00010000162b7824 */ /* 0x000fe200078e00ff */
[----:B------:R-:W-:Y:S01]  /*15b0*/  LOP3.LUT R63, R63, 0xffff0000, RZ, 0xc0, !PT ;  /* 0xffff00003f3f7812 */ /* 0x000fe200078ec0ff */
[----:B------:R-:W-:Y:S01]  /*15c0*/  FFMA.FTZ R32, R33, R46, R32 ;  /* 0x0000002e21207223 */ /* 0x000fe20000010020 */
[----:B------:R-:W-:Y:S01]  /*15d0*/  LOP3.LUT R33, R54, 0xffff0000, RZ, 0xc0, !PT ;  /* 0xffff000036217812 */ /* 0x000fe200078ec0ff */
[----:B------:R-:W-:Y:S01]  /*15e0*/  FFMA.FTZ R27, R27, R42, R26 ;  /* 0x0000002a1b1b7223 */ /* 0x000fe2000001001a */
[----:B------:R-:W-:Y:S01]  /*15f0*/  LOP3.LUT R30, R20, 0xffff0000, RZ, 0xc0, !PT ;  /* 0xffff0000141e7812 */ /* 0x000fe200078ec0ff */
[C---:B------:R-:W-:Y:S01]  /*1600*/  IMAD.U32 R20, R21.reuse, 0x10000, RZ ;  /* 0x0001000015147824 */ /* 0x040fe200078e00ff */
        /* <DEDUP_REMOVED lines=22> */
[----:B------:R-:W-:Y:S01]  /*1770*/  SHF.L.U32 R38, R23, 0x10, RZ ;  /* 0x0000001017267819 */ /* 0x000fe200000006ff */
[----:B------:R-:W-:Y:S01]  /*1780*/  FFMA.FTZ R16, R33, R34, R16 ;  /* 0x0000002221107223 */ /* 0x000fe20000010010 */
[----:B------:R-:W-:-:S02]  /*1790*/  IMAD.U32 R33, R62, 0x10000, RZ ;  /* 0x000100003e217824 */ /* 0x000fc400078e00ff */
[----:B------:R-:W-:Y:S01]  /*17a0*/  FFMA.FTZ R20, R21, R44, R20 ;  /* 0x0000002c15147223 */ /* 0x000fe20000010014 */
[----:B------:R-:W-:Y:S01]  /*17b0*/  LOP3.LUT R22, R23, 0xffff0000, RZ, 0xc0, !PT ;  /* 0xffff000017167812 */ /* 0x000fe200078ec0ff */
[----:B------:R-:W-:Y:S01]  /*17c0*/  FFMA.FTZ R16, R61, R17, R16 ;  /* 0x000000113d107223 */ /* 0x000fe20000010010 */
[----:B------:R-:W-:Y:S01]  /*17d0*/  LOP3.LUT R17, R62, 0xffff0000, RZ, 0xc0, !PT ;  /* 0xffff00003e117812 */ /* 0x000fe200078ec0ff */
[----:B------:R-:W-:Y:S01]  /*17e0*/  FFMA.FTZ R43, R43, R70, R20 ;  /* 0x000000462b2b7223 */ /* 0x000fe20000010014 */
[----:B------:R-:W-:Y:S02]  /*17f0*/  IMAD.U32 R23, R47, 0x10000, RZ ;  /* 0x000100002f177824 */ /* 0x000fe400078e00ff */
[----:B------:R-:W-:Y:S01]  /*1800*/  FFMA.FTZ R16, R33, R24, R16 ;  /* 0x0000001821107223 */ /* 0x000fe20000010010 */
[----:B------:R-:W-:Y:S01]  /*1810*/  SHF.L.U32 R24, R19, 0x10, RZ ;  /* 0x0000001013187819 */ /* 0x000fe200000006ff */
[----:B------:R-:W-:Y:S01]  /*1820*/  FFMA.FTZ R43, R40, R45, R43 ;  /* 0x0000002d282b7223 */ /* 0x000fe2000001002b */
[----:B------:R-:W-:Y:S01]  /*1830*/  LOP3.LUT R47, R47, 0xffff0000, RZ, 0xc0, !PT ;  /* 0xffff00002f2f7812 */ /* 0x000fe200078ec0ff */
[----:B------:R-:W-:Y:S01]  /*1840*/  FFMA.FTZ R16, R17, R18, R16 ;  /* 0x0000001211107223 */ /* 0x000fe20000010010 */
[----:B------:R-:W-:Y:S01]  /*1850*/  LOP3.LUT R18, R19, 0xffff0000, RZ, 0xc0, !PT ;  /* 0xffff000013127812 */ /* 0x000fe200078ec0ff */
[----:B------:R-:W-:Y:S01]  /*1860*/  IMAD.U32 R17, R64, 0x10000, RZ ;  /* 0x0001000040117824 */ /* 0x000fe200078e00ff */
[----:B------:R-:W-:Y:S01]  /*1870*/  SHF.L.U32 R19, R12, 0x10, RZ ;  /* 0x000000100c137819 */ /* 0x000fe200000006ff */
[----:B------:R-:W-:Y:S01]  /*1880*/  FFMA.FTZ R16, R25, R24, R16 ;  /* 0x0000001819107223 */ /* 0x000fe20000010010 */
[----:B------:R-:W-:Y:S01]  /*1890*/  LOP3.LUT R25, R64, 0xffff0000, RZ, 0xc0, !PT ;  /* 0xffff000040197812 */ /* 0x000fe200078ec0ff */
[----:B------:R-:W-:Y:S01]  /*18a0*/  FFMA.FTZ R23, R38, R23, R43 ;  /* 0x0000001726177223 */ /* 0x000fe2000001002b */
[----:B------:R-:W-:Y:S01]  /*18b0*/  LOP3.LUT R12, R12, 0xffff0000, RZ, 0xc0, !PT ;  /* 0xffff00000c0c7812 */ /* 0x000fe200078ec0ff */
[----:B------:R-:W-:Y:S01]  /*18c0*/  FFMA.FTZ R16, R63, R18, R16 ;  /* 0x000000123f107223 */ /* 0x000fe20000010010 */
[C---:B------:R-:W-:Y:S01]  /*18d0*/  SHF.L.U32 R18, R13.reuse, 0x10, RZ ;  /* 0x000000100d127819 */ /* 0x040fe200000006ff */
[----:B------:R-:W-:Y:S01]  /*18e0*/  FFMA.FTZ R47, R22, R47, R23 ;  /* 0x0000002f162f7223 */ /* 0x000fe20000010017 */
[----:B------:R-:W-:Y:S01]  /*18f0*/  LOP3.LUT R13, R13, 0xffff0000, RZ, 0xc0, !PT ;  /* 0xffff00000d0d7812 */ /* 0x000fe200078ec0ff */
[----:B------:R-:W-:Y:S01]  /*1900*/  FFMA.FTZ R16, R17, R19, R16 ;  /* 0x0000001311107223 */ /* 0x000fe20000010010 */
[C---:B------:R-:W-:Y:S01]  /*1910*/  IMAD.U32 R17, R65.reuse, 0x10000, RZ ;  /* 0x0001000041117824 */ /* 0x040fe200078e00ff */
[----:B------:R-:W-:Y:S01]  /*1920*/  LOP3.LUT R65, R65, 0xffff0000, RZ, 0xc0, !PT ;  /* 0xffff000041417812 */ /* 0x000fe200078ec0ff */
[----:B------:R-:W-:-:S02]  /*1930*/  IMAD.U32 R21, R50, 0x10000, RZ ;  /* 0x0001000032157824 */ /* 0x000fc400078e00ff */
[----:B------:R-:W-:Y:S01]  /*1940*/  FFMA.FTZ R12, R25, R12, R16 ;  /* 0x0000000c190c7223 */ /* 0x000fe20000010010 */
[C---:B------:R-:W-:Y:S02]  /*1950*/  LOP3.LUT R16, R66.reuse, 0xffff0000, RZ, 0xc0, !PT ;  /* 0xffff000042107812 */ /* 0x040fe400078ec0ff */
[----:B------:R-:W-:Y:S01]  /*1960*/  SHF.L.U32 R25, R67, 0x10, RZ ;  /* 0x0000001043197819 */ /* 0x000fe200000006ff */
[----:B------:R-:W-:Y:S01]  /*1970*/  FFMA.FTZ R12, R17, R18, R12 ;  /* 0x00000012110c7223 */ /* 0x000fe2000001000c */
[----:B------:R-:W-:Y:S01]  /*1980*/  IMAD.U32 R17, R66, 0x10000, RZ ;  /* 0x0001000042117824 */ /* 0x000fe200078e00ff */
[C---:B------:R-:W-:Y:S02]  /*1990*/  LOP3.LUT R18, R14.reuse, 0xffff0000, RZ, 0xc0, !PT ;  /* 0xffff00000e127812 */ /* 0x040fe400078ec0ff */
[----:B------:R-:W-:Y:S01]  /*19a0*/  FFMA.FTZ R12, R65, R13, R12 ;  /* 0x0000000d410c7223 */ /* 0x000fe2000001000c */
[----:B------:R-:W-:Y:S01]  /*19b0*/  IMAD.U32 R13, R14, 0x10000, RZ ;  /* 0x000100000e0d7824 */ /* 0x000fe200078e00ff */
[----:B------:R-:W-:Y:S01]  /*19c0*/  SHF.L.U32 R26, R15, 0x10, RZ ;  /* 0x000000100f1a7819 */ /* 0x000fe200000006ff */
[----:B------:R-:W-:Y:S01]  /*19d0*/  IMAD.U32 R14, R6, 0x10000, RZ ;  /* 0x00010000060e7824 */ /* 0x000fe200078e00ff */
[----:B------:R-:W-:Y:S01]  /*19e0*/  LOP3.LUT R67, R67, 0xffff0000, RZ, 0xc0, !PT ;  /* 0xffff000043437812 */ /* 0x000fe200078ec0ff */
[----:B------:R-:W-:Y:S01]  /*19f0*/  FFMA.FTZ R17, R17, R13, R12 ;  /* 0x0000000d11117223 */ /* 0x000fe2000001000c */
[----:B------:R-:W-:Y:S01]  /*1a00*/  IMAD.U32 R12, R4, 0x10000, RZ ;  /* 0x00010000040c7824 */ /* 0x000fe200078e00ff */
[----:B------:R-:W-:-:S02]  /*1a10*/  LOP3.LUT R27, R15, 0xffff0000, RZ, 0xc0, !PT ;  /* 0xffff00000f1b7812 */ /* 0x000fc400078ec0ff */
[----:B------:R-:W-:Y:S01]  /*1a20*/  FFMA.FTZ R24, R16, R18, R17 ;  /* 0x0000001210187223 */ /* 0x000fe20000010011 */
[----:B------:R-:W-:Y:S01]  /*1a30*/  IMAD.U32 R17, R48, 0x10000, RZ ;  /* 0x0001000030117824 */ /* 0x000fe200078e00ff */
[----:B------:R-:W-:Y:S02]  /*1a40*/  LOP3.LUT R4, R4, 0xffff0000, RZ, 0xc0, !PT ;  /* 0xffff000004047812 */ /* 0x000fe400078ec0ff */
[----:B------:R-:W-:Y:S01]  /*1a50*/  LOP3.LUT R19, R48, 0xffff0000, RZ, 0xc0, !PT ;  /* 0xffff000030137812 */ /* 0x000fe200078ec0ff */
[----:B------:R-:W-:Y:S01]  /*1a60*/  FFMA.FTZ R24, R25, R26, R24 ;  /* 0x0000001a19187223 */ /* 0x000fe20000010018 */
[----:B------:R-:W-:Y:S01]  /*1a70*/  FFMA.FTZ R17, R12, R17, R47 ;  /* 0x000000110c117223 */ /* 0x000fe2000001002f */
[----:B------:R-:W-:Y:S01]  /*1a80*/  SHF.L.U32 R12, R8, 0x10, RZ ;  /* 0x00000010080c7819 */ /* 0x000fe200000006ff */
[----:B------:R-:W-:Y:S01]  /*1a90*/  IMAD.U32 R25, R56, 0x10000, RZ ;  /* 0x0001000038197824 */ /* 0x000fe200078e00ff */
[----:B------:R-:W-:Y:S01]  /*1aa0*/  SHF.L.U32 R13, R5, 0x10, RZ ;  /* 0x00000010050d7819 */ /* 0x000fe200000006ff */
[----:B------:R-:W-:Y:S01]  /*1ab0*/  FFMA.FTZ R24, R67, R27, R24 ;  /* 0x0000001b43187223 */ /* 0x000fe20000010018 */
[----:B------:R-:W-:Y:S01]  /*1ac0*/  SHF.L.U32 R16, R49, 0x10, RZ ;  /* 0x0000001031107819 */ /* 0x000fe200000006ff */
        /* <DEDUP_REMOVED lines=9> */
[----:B------:R-:W-:-:S02]  /*1b60*/  SHF.L.U32 R16, R9, 0x10, RZ ;  /* 0x0000001009107819 */ /* 0x000fc400000006ff */
        /* <DEDUP_REMOVED lines=11> */
[----:B------:R-:W-:Y:S01]  /*1c20*/  FFMA.FTZ R6, R6, R23, R5 ;  /* 0x0000001706067223 */ /* 0x000fe20000010005 */
[----:B------:R-:W-:Y:S01]  /*1c30*/  SHF.L.U32 R20, R51, 0x10, RZ ;  /* 0x0000001033147819 */ /* 0x000fe200000006ff */
        /* <DEDUP_REMOVED lines=8> */
[----:B------:R-:W-:Y:S02]  /*1cc0*/  SHF.L.U32 R8, R11, 0x10, RZ ;  /* 0x000000100b087819 */ /* 0x000fe400000006ff */
[----:B------:R-:W-:Y:S01]  /*1cd0*/  LOP3.LUT R59, R59, 0xffff0000, RZ, 0xc0, !PT ;  /* 0xffff00003b3b7812 */ /* 0x000fe200078ec0ff */
[----:B------:R-:W-:Y:S01]  /*1ce0*/  FFMA.FTZ R6, R7, R22, R6 ;  /* 0x0000001607067223 */ /* 0x000fe20000010006 */
[----:B------:R-:W-:Y:S01]  /*1cf0*/  LOP3.LUT R11, R11, 0xffff0000, RZ, 0xc0, !PT ;  /* 0xffff00000b0b7812 */ /* 0x000fe200078ec0ff */
[----:B------:R-:W-:Y:S01]  /*1d00*/  FFMA.FTZ R4, R9, R8, R4 ;  /* 0x0000000809047223 */ /* 0x000fe20000010004 */
[C---:B------:R-:W-:Y:S01]  /*1d10*/  LEA R14, P1, R68.reuse, UR6, 0x2 ;  /* 0x00000006440e7c11 */ /* 0x040fe2000f8210ff */
[----:B------:R-:W-:Y:S01]  /*1d20*/  ULDC UR6, c[0x0][0x384] ;  /* 0x0000e10000067ab9 */ /* 0x000fe20000000800 */
[----:B------:R-:W1:Y:S01]  /*1d30*/  SHFL.BFLY PT, R5, R6, 0x4, 0x1f ;  /* 0x0c801f0006057f89 */ /* 0x000e6200000e0000 */
[----:B------:R-:W-:Y:S01]  /*1d40*/  FFMA.FTZ R11, R59, R11, R4 ;  /* 0x0000000b3b0b7223 */ /* 0x000fe20000010004 */
[----:B------:R-:W-:-:S04]  /*1d50*/  LEA.HI.X R15, R68, UR7, R69, 0x2, P1 ;  /* 0x00000007440f7c11 */ /* 0x000fc800088f1445 */
[----:B------:R-:W2:Y:S01]  /*1d60*/  SHFL.BFLY PT, R8, R11, 0x4, 0x1f ;  /* 0x0c801f000b087f89 */ /* 0x000ea200000e0000 */
[----:B-1----:R-:W-:-:S05]  /*1d70*/  FADD.FTZ R5, R6, R5 ;  /* 0x0000000506057221 */ /* 0x002fca0000010000 */
[----:B------:R-:W1:Y:S01]  /*1d80*/  SHFL.BFLY PT, R4, R5, 0x2, 0x1f ;  /* 0x0c401f0005047f89 */ /* 0x000e6200000e0000 */
[----:B--2---:R-:W-:-:S05]  /*1d90*/  FADD.FTZ R8, R11, R8 ;  /* 0x000000080b087221 */ /* 0x004fca0000010000 */
[----:B------:R-:W2:Y:S01]  /*1da0*/  SHFL.BFLY PT, R7, R8, 0x2, 0x1f ;  /* 0x0c401f0008077f89 */ /* 0x000ea200000e0000 */
[----:B-1----:R-:W-:-:S05]  /*1db0*/  FADD.FTZ R12, R5, R4 ;  /* 0x00000004050c7221 */ /* 0x002fca0000010000 */
[----:B------:R-:W1:Y:S01]  /*1dc0*/  SHFL.BFLY PT, R9, R12, 0x1, 0x1f ;  /* 0x0c201f000c097f89 */ /* 0x000e6200000e0000 */
[----:B--2---:R-:W-:-:S05]  /*1dd0*/  FADD.FTZ R7, R8, R7 ;  /* 0x0000000708077221 */ /* 0x004fca0000010000 */
[----:B------:R-:W2:Y:S01]  /*1de0*/  SHFL.BFLY PT, R10, R7, 0x1, 0x1f ;  /* 0x0c201f00070a7f89 */ /* 0x000ea200000e0000 */
[----:B-1----:R-:W-:Y:S01]  /*1df0*/  @!P0 FADD.FTZ R6, R12, R9 ;  /* 0x000000090c068221 */ /* 0x002fe20000010000 */
[----:B------:R-:W-:-:S03]  /*1e00*/  IMAD.SHL.U32 R9, R0, 0x4, RZ ;  /* 0x0000000400097824 */ /* 0x000fc600078e00ff */
[----:B------:R-:W-:Y:S01]  /*1e10*/  @!P0 FMUL.FTZ R17, R6, UR6 ;  /* 0x0000000606118c20 */ /* 0x000fe20008410000 */
[----:B------:R-:W-:-:S04]  /*1e20*/  IMAD.WIDE R4, R9, 0x10, R2 ;  /* 0x0000001009047825 */ /* 0x000fc800078e0202 */
[----:B--2---:R-:W-:Y:S01]  /*1e30*/  FADD.FTZ R10, R7, R10 ;  /* 0x0000000a070a7221 */ /* 0x004fe20000010000 */
[----:B------:R-:W-:Y:S03]  /*1e40*/  @!P0 STG.E desc[UR4][R14.64], R17 ;  /* 0x000000110e008986 */ /* 0x000fe6000c101904 */
[----:B------:R-:W-:Y:S01]  /*1e50*/  FMUL.FTZ R19, R10, UR6 ;  /* 0x000000060a137c20 */ /* 0x000fe20008410000 */
[----:B------:R-:W-:Y:S01]  /*1e60*/  IMAD.WIDE R6, R0, 0x40, R4 ;  /* 0x0000004000067825 */ /* 0x000fe200078e0204 */
[----:B------:R-:W-:-:S03]  /*1e70*/  IADD3 R10, R9, 0x10, R9 ;  /* 0x00000010090a7810 */ /* 0x000fc60007ffe009 */
[----:B------:R-:W-:Y:S01]  /*1e80*/  @!P0 STG.E desc[UR4][R14.64+0x80], R19 ;  /* 0x000080130e008986 */ /* 0x000fe2000c101904 */
[----:B------:R-:W-:Y:S01]  /*1e90*/  IADD3 R13, R9, R10, RZ ;  /* 0x0000000a090d7210 */ /* 0x000fe20007ffe0ff */
[----:B------:R-:W-:Y:S02]  /*1ea0*/  IMAD.WIDE R8, R0, 0x40, R6 ;  /* 0x0000004000087825 */ /* 0x000fe400078e0206 */
[----:B------:R-:W-:Y:S02]  /*1eb0*/  STG.E.128 desc[UR4][R2.64], RZ ;  /* 0x000000ff02007986 */ /* 0x000fe4000c101d04 */
[--C-:B------:R-:W-:Y:S02]  /*1ec0*/  IMAD.WIDE R10, R10, 0x10, R2.reuse ;  /* 0x000000100a0a7825 */ /* 0x100fe400078e0202 */
[----:B------:R-:W-:Y:S02]  /*1ed0*/  STG.E.128 desc[UR4][R4.64], RZ ;  /* 0x000000ff04007986 */ /* 0x000fe4000c101d04 */
[----:B------:R-:W-:-:S02]  /*1ee0*/  IMAD.WIDE R12, R13, 0x10, R2 ;  /* 0x000000100d0c7825 */ /* 0x000fc400078e0202 */
[----:B------:R-:W-:Y:S04]  /*1ef0*/  STG.E.128 desc[UR4][R6.64], RZ ;  /* 0x000000ff06007986 */ /* 0x000fe8000c101d04 */
        /* <DEDUP_REMOVED lines=12> */
[----:B------:R-:W-:Y:S01]  /*1fc0*/  STG.E.128 desc[UR4][R12.64+0x200], RZ ;  /* 0x000200ff0c007986 */ /* 0x000fe2000c101d04 */
[----:B------:R-:W-:Y:S05]  /*1fd0*/  EXIT ;  /* 0x000000000000794d */ /* 0x000fea0003800000 */
.L_x_208:
        /* <DEDUP_REMOVED lines=10> */
.L_x_1037:


//--------------------- .text._ZN5flash44flash_bwd_dq_dk_dv_loop_seqk_parallel_kernelI23Flash_bwd_kernel_traitsILi256ELi64ELi64ELi8ELi4ELi2ELi2ELb0ELb1EN7cutlass10bfloat16_tE19Flash_kernel_traitsILi256ELi64ELi64ELi8ES3_EELb0ELb1ELb0ELb0ELb0ELb0ELb0EEEvNS_16Flash_bwd_paramsE --------------------------
	.section	.text._ZN5flash44flash_bwd_dq_dk_dv_loop_seqk_parallel_kernelI23Flash_bwd_kernel_traitsILi256ELi64ELi64ELi8ELi4ELi2ELi2ELb0ELb1EN7cutlass10bfloat16_tE19Flash_kernel_traitsILi256ELi64ELi64ELi8ES3_EELb0ELb1ELb0ELb0ELb0ELb0ELb0EEEvNS_16Flash_bwd_paramsE,"ax",@progbits
	.align	128
        .global         _ZN5flash44flash_bwd_dq_dk_dv_loop_seqk_parallel_kernelI23Flash_bwd_kernel_traitsILi256ELi64ELi64ELi8ELi4ELi2ELi2ELb0ELb1EN7cutlass10bfloat16_tE19Flash_kernel_traitsILi256ELi64ELi64ELi8ES3_EELb0ELb1ELb0ELb0ELb0ELb0ELb0EEEvNS_16Flash_bwd_paramsE
        .type           _ZN5flash44flash_bwd_dq_dk_dv_loop_seqk_parallel_kernelI23Flash_bwd_kernel_traitsILi256ELi64ELi64ELi8ELi4ELi2ELi2ELb0ELb1EN7cutlass10bfloat16_tE19Flash_kernel_traitsILi256ELi64ELi64ELi8ES3_EELb0ELb1ELb0ELb0ELb0ELb0ELb0EEEvNS_16Flash_bwd_paramsE,@function
        .size           _ZN5flash44flash_bwd_dq_dk_dv_loop_seqk_parallel_kernelI23Flash_bwd_kernel_traitsILi256ELi64ELi64ELi8ELi4ELi2ELi2ELb0ELb1EN7cutlass10bfloat16_tE19Flash_kernel_traitsILi256ELi64ELi64ELi8ES3_EELb0ELb1ELb0ELb0ELb0ELb0ELb0EEEvNS_16Flash_bwd_paramsE,(.L_x_1038 - _ZN5flash44flash_bwd_dq_dk_dv_loop_seqk_parallel_kernelI23Flash_bwd_kernel_traitsILi256ELi64ELi64ELi8ELi4ELi2ELi2ELb0ELb1EN7cutlass10bfloat16_tE19Flash_kernel_traitsILi256ELi64ELi64ELi8ES3_EELb0ELb1ELb0ELb0ELb0ELb0ELb0EEEvNS_16Flash_bwd_paramsE)
        .other          _ZN5flash44flash_bwd_dq_dk_dv_loop_seqk_parallel_kernelI23Flash_bwd_kernel_traitsILi256ELi64ELi64ELi8ELi4ELi2ELi2ELb0ELb1EN7cutlass10bfloat16_tE19Flash_kernel_traitsILi256ELi64ELi64ELi8ES3_EELb0ELb1ELb0ELb0ELb0ELb0ELb0EEEvNS_16Flash_bwd_paramsE,@"STO_CUDA_ENTRY STV_DEFAULT"
_ZN5flash44flash_bwd_dq_dk_dv_loop_seqk_parallel_kernelI23Flash_bwd_kernel_traitsILi256ELi64ELi64ELi8ELi4ELi2ELi2ELb0ELb1EN7cutlass10bfloat16_tE19Flash_kernel_traitsILi256ELi64ELi64ELi8ES3_EELb0ELb1ELb0ELb0ELb0ELb0ELb0EEEvNS_16Flash_bwd_paramsE:
.text._ZN5flash44flash_bwd_dq_dk_dv_loop_seqk_parallel_kernelI23Flash_bwd_kernel_traitsILi256ELi64ELi64ELi8ELi4ELi2ELi2ELb0ELb1EN7cutlass10bfloat16_tE19Flash_kernel_traitsILi256ELi64ELi64ELi8ES3_EELb0ELb1ELb0ELb0ELb0ELb0ELb0EEEvNS_16Flash_bwd_paramsE:
[----:B------:R-:W-:Y:S08]  /*0000*/  LDC R1, c[0x0][0x28] ;  /* 0x00000a00ff017b82 */ /* 0x000ff00000000800 */
[----:B------:R-:W1:Y:S01]  /*0010*/  S2UR UR17, SR_CTAID.X ;  /* 0x00000000001179c3 */ /* 0x000e620000002500 */
[----:B------:R-:W-:Y:S02]  /*0020*/  ULDC UR4, c[0x0][0x2c8] ;  /* 0x0000b20000047ab9 */ /* 0x000fe40000000800 */
[----:B------:R-:W-:-:S04]  /*0030*/  UIADD3 UR5, UR4, 0x3f, URZ ;  /* 0x0000003f04057890 */ /* 0x000fc8000fffe03f */
[----:B------:R-:W-:-:S04]  /*0040*/  USHF.R.S32.HI UR4, URZ, 0x1f, UR5 ;  /* 0x0000001f3f047899 */ /* 0x000fc80008011405 */
[----:B------:R-:W-:-:S04]  /*0050*/  ULEA.HI UR4, UR4, UR5, URZ, 0x6 ;  /* 0x0000000504047291 */ /* 0x000fc8000f8f303f */
[----:B------:R-:W-:-:S06]  /*0060*/  USHF.R.S32.HI UR6, URZ, 0x6, UR4 ;  /* 0x000000063f067899 */ /* 0x000fcc0008011404 */
[----:B------:R-:W-:Y:S01]  /*0070*/  MOV R251, UR6 ;  /* 0x0000000600fb7c02 */ /* 0x000fe20008000f00 */
[----:B-1----:R-:W-:-:S06]  /*0080*/  UISETP.GE.AND UP0, UPT, UR17, UR6, UPT ;  /* 0x000000061100728c */ /* 0x002fcc000bf06270 */
[----:B------:R-:W-:-:S13]  /*0090*/  PLOP3.LUT P0, PT, PT, PT, UP0, 0x80, 0x0 ;  /* 0x000000000000781c */ /* 0x000fda0003f0f008 */
[----:B------:R-:W-:Y:S05]  /*00a0*/  @P0 EXIT ;  /* 0x000000000000094d */ /* 0x000fea0003800000 */
[----:B------:R-:W1:Y:S01]  /*00b0*/  S2R R14, SR_TID.X ;  /* 0x00000000000e7919 */ /* 0x000e620000002100 */
[----:B------:R-:W2:Y:S01]  /*00c0*/  S2UR UR7, SR_CgaCtaId ;  /* 0x00000000000779c3 */ /* 0x000ea20000008800 */
[----:B------:R-:W-:Y:S01]  /*00d0*/  UMOV UR5, 0x400 ;  /* 0x0000040000057882 */ /* 0x000fe20000000000 */
[----:B------:R-:W-:Y:S01]  /*00e0*/  UMOV UR6, 0x400 ;  /* 0x0000040000067882 */ /* 0x000fe20000000000 */
[----:B------:R-:W-:Y:S01]  /*00f0*/  IMAD.MOV.U32 R222, RZ, RZ, 0x20 ;  /* 0x00000020ffde7424 */ /* 0x000fe200078e00ff */
[----:B------:R-:W-:Y:S01]  /*0100*/  UMOV UR61, URZ ;  /* 0x0000003f003d7c82 */ /* 0x000fe20008000000 */
[----:B------:R-:W-:Y:S02]  /*0110*/  IMAD.MOV.U32 R218, RZ, RZ, 0x40 ;  /* 0x00000040ffda7424 */ /* 0x000fe400078e00ff */
[----:B------:R-:W-:Y:S01]  /*0120*/  IMAD.MOV.U32 R236, RZ, RZ, -0x10 ;  /* 0xfffffff0ffec7424 */ /* 0x000fe200078e00ff */
[----:B------:R-:W3:Y:S08]  /*0130*/  S2UR UR50, SR_CTAID.Y ;  /* 0x00000000003279c3 */ /* 0x000ef00000002600 */
[----:B------:R-:W-:Y:S08]  /*0140*/  S2UR UR58, SR_CTAID.Z ;  /* 0x00000000003a79c3 */ /* 0x000ff00000002700 */
[----:B------:R-:W4:Y:S01]  /*0150*/  S2UR UR4, SR_CgaCtaId ;  /* 0x00000000000479c3 */ /* 0x000f220000008800 */
[----:B--2---:R-:W-:Y:S01]  /*0160*/  ULEA UR5, UR7, UR5, 0x18 ;  /* 0x0000000507057291 */ /* 0x004fe2000f8ec03f */
[----:B-1----:R-:W-:Y:S01]  /*0170*/  SHF.R.S32.HI R15, RZ, 0x1f, R14 ;  /* 0x0000001fff0f7819 */ /* 0x002fe2000001140e */
[----:B------:R-:W-:Y:S01]  /*0180*/  IMAD.SHL.U32 R249, R14, 0x2, RZ ;  /* 0x000000020ef97824 */ /* 0x000fe200078e00ff */
[----:B---3--:R-:W-:-:S02]  /*0190*/  USHF.L.U32 UR7, UR50, 0x7, URZ ;  /* 0x0000000732077899 */ /* 0x008fc4000800063f */
[CC--:B------:R-:W-:Y:S02]  /*01a0*/  LEA.HI R4, R15.reuse, R14.reuse, RZ, 0x5 ;  /* 0x0000000e0f047211 */ /* 0x0c0fe400078f28ff */
[----:B------:R-:W-:Y:S02]  /*01b0*/  LEA.HI R8, R15, R14, RZ, 0x4 ;  /* 0x0000000e0f087211 */ /* 0x000fe400078f20ff */
[--C-:B------:R-:W-:Y:S02]  /*01c0*/  SHF.R.S32.HI R5, RZ, 0x5, R4.reuse ;  /* 0x00000005ff057819 */ /* 0x100fe40000011404 */
[----:B------:R-:W-:Y:S02]  /*01d0*/  SHF.R.S32.HI R0, RZ, 0x1f, R4 ;  /* 0x0000001fff007819 */ /* 0x000fe40000011404 */
[-C--:B------:R-:W-:Y:S02]  /*01e0*/  LEA.HI R3, R4, R5.reuse, RZ, 0x1 ;  /* 0x0000000504037211 */ /* 0x080fe400078f08ff */
[----:B------:R-:W-:-:S02]  /*01f0*/  LEA.HI R0, R0, R5, RZ, 0x2 ;  /* 0x0000000500007211 */ /* 0x000fc400078f10ff */
[----:B------:R-:W-:Y:S01]  /*0200*/  SHF.R.S32.HI R7, RZ, 0x4, R8 ;  /* 0x00000004ff077819 */ /* 0x000fe20000011408 */
[----:B----4-:R-:W-:Y:S01]  /*0210*/  ULEA UR4, UR4, UR6, 0x18 ;  /* 0x0000000604047291 */ /* 0x010fe2000f8ec03f */
[----:B------:R-:W-:Y:S01]  /*0220*/  LOP3.LUT R2, R0, 0xfffffffc, RZ, 0xc0, !PT ;  /* 0xfffffffc00027812 */ /* 0x000fe200078ec0ff */
[----:B------:R-:W-:Y:S01]  /*0230*/  USHF.R.S32.HI UR6, URZ, 0x1f, UR58 ;  /* 0x0000001f3f067899 */ /* 0x000fe2000801143a */
[----:B------:R-:W-:Y:S02]  /*0240*/  LEA.HI R18, R15, R14, RZ, 0x2 ;  /* 0x0000000e0f127211 */ /* 0x000fe400078f10ff */
[----:B------:R-:W-:Y:S01]  /*0250*/  LOP3.LUT R0, R3, 0xfffffffe, RZ, 0xc0, !PT ;  /* 0xfffffffe03007812 */ /* 0x000fe200078ec0ff */
[C---:B------:R-:W-:Y:S01]  /*0260*/  IMAD.IADD R214, R5.reuse, 0x1, -R2 ;  /* 0x0000000105d67824 */ /* 0x040fe200078e0a02 */
[----:B------:R-:W-:Y:S02]  /*0270*/  LEA.HI R3, R8, R7, RZ, 0x1 ;  /* 0x0000000708037211 */ /* 0x000fe400078f08ff */
[----:B------:R-:W-:Y:S01]  /*0280*/  SHF.R.S32.HI R10, RZ, 0x2, R18 ;  /* 0x00000002ff0a7819 */ /* 0x000fe20000011412 */
[----:B------:R-:W-:Y:S01]  /*0290*/  IMAD.IADD R220, R5, 0x1, -R0 ;  /* 0x0000000105dc7824 */ /* 0x000fe200078e0a00 */
[----:B------:R-:W-:-:S02]  /*02a0*/  SHF.R.S32.HI R6, RZ, 0x1f, R18 ;  /* 0x0000001fff067819 */ /* 0x000fc40000011412 */
[----:B------:R-:W-:Y:S02]  /*02b0*/  LOP3.LUT R2, R3, 0xfffffffe, RZ, 0xc0, !PT ;  /* 0xfffffffe03027812 */ /* 0x000fe400078ec0ff */
[----:B------:R-:W-:Y:S02]  /*02c0*/  LOP3.LUT R3, R4, 0xffffffe0, RZ, 0xc0, !PT ;  /* 0xffffffe004037812 */ /* 0x000fe400078ec0ff */
[----:B------:R-:W-:Y:S01]  /*02d0*/  LEA.HI R0, R6, R10, RZ, 0x3 ;  /* 0x0000000a06007211 */ /* 0x000fe200078f18ff */
[----:B------:R-:W-:Y:S01]  /*02e0*/  IMAD.IADD R12, R7, 0x1, -R2 ;  /* 0x00000001070c7824 */ /* 0x000fe200078e0a02 */
[----:B------:R-:W-:Y:S01]  /*02f0*/  LEA.HI R16, R15, R14, RZ, 0x3 ;  /* 0x0000000e0f107211 */ /* 0x000fe200078f18ff */
[----:B------:R-:W-:Y:S01]  /*0300*/  IMAD.IADD R2, R14, 0x1, -R3 ;  /* 0x000000010e027824 */ /* 0x000fe200078e0a03 */
[----:B------:R-:W-:Y:S02]  /*0310*/  LOP3.LUT R0, R0, 0xfffffff8, RZ, 0xc0, !PT ;  /* 0xfffffff800007812 */ /* 0x000fe400078ec0ff */
[----:B------:R-:W-:-:S02]  /*0320*/  SHF.R.S32.HI R3, RZ, 0x3, R16 ;  /* 0x00000003ff037819 */ /* 0x000fc40000011410 */
[----:B------:R-:W-:Y:S01]  /*0330*/  LOP3.LUT R4, R16, 0xfffffff8, RZ, 0xc0, !PT ;  /* 0xfffffff810047812 */ /* 0x000fe200078ec0ff */
[----:B------:R-:W-:Y:S01]  /*0340*/  IMAD.IADD R10, R10, 0x1, -R0 ;  /* 0x000000010a0a7824 */ /* 0x000fe200078e0a00 */
[----:B------:R-:W-:Y:S01]  /*0350*/  SHF.R.S32.HI R5, RZ, 0x1f, R2 ;  /* 0x0000001fff057819 */ /* 0x000fe20000011402 */
[----:B------:R-:W-:Y:S02]  /*0360*/  IMAD.SHL.U32 R3, R3, 0x40, RZ ;  /* 0x0000004003037824 */ /* 0x000fe400078e00ff */
[----:B------:R-:W-:Y:S01]  /*0370*/  IMAD.IADD R0, R14, 0x1, -R4 ;  /* 0x000000010e007824 */ /* 0x000fe200078e0a04 */
[----:B------:R-:W-:Y:S02]  /*0380*/  LOP3.LUT R4, R8, 0xfffffff0, RZ, 0xc0, !PT ;  /* 0xfffffff008047812 */ /* 0x000fe400078ec0ff */
[----:B------:R-:W-:Y:S01]  /*0390*/  LOP3.LUT R3, R3, 0x1c0, RZ, 0xc0, !PT ;  /* 0x000001c003037812 */ /* 0x000fe200078ec0ff */
[----:B------:R-:W-:Y:S01]  /*03a0*/  IMAD.SHL.U32 R228, R0, 0x8, RZ ;  /* 0x0000000800e47824 */ /* 0x000fe200078e00ff */
[----:B------:R-:W-:Y:S01]  /*03b0*/  LEA.HI R17, R5, R2, RZ, 0x2 ;  /* 0x0000000205117211 */ /* 0x000fe200078f10ff */
[----:B------:R-:W-:Y:S01]  /*03c0*/  IMAD.IADD R2, R14, 0x1, -R4 ;  /* 0x000000010e027824 */ /* 0x000fe200078e0a04 */
[----:B------:R-:W-:-:S02]  /*03d0*/  LOP3.LUT P4, RZ, R0, 0x4, RZ, 0xc0, !PT ;  /* 0x0000000400ff7812 */ /* 0x000fc4000788c0ff */
[C---:B------:R-:W-:Y:S01]  /*03e0*/  LOP3.LUT P3, RZ, R0.reuse, 0x2, RZ, 0xc0, !PT ;  /* 0x0000000200ff7812 */ /* 0x040fe2000786c0ff */
[----:B------:R-:W-:Y:S01]  /*03f0*/  IMAD.SHL.U32 R0, R0, 0x40, RZ ;  /* 0x0000004000007824 */ /* 0x000fe200078e00ff */
[----:B------:R-:W-:Y:S02]  /*0400*/  SHF.R.U32.HI R4, RZ, 0x3, R3 ;  /* 0x00000003ff047819 */ /* 0x000fe40000011603 */
[----:B------:R-:W-:Y:S02]  /*0410*/  LOP3.LUT R3, R3, 0x38, R228, 0xf8, !PT ;  /* 0x0000003803037812 */ /* 0x000fe400078ef8e4 */
[----:B------:R-:W-:Y:S02]  /*0420*/  SHF.R.S32.HI R5, RZ, 0x1f, R2 ;  /* 0x0000001fff057819 */ /* 0x000fe40000011402 */
[----:B------:R-:W-:Y:S02]  /*0430*/  LOP3.LUT R0, R0, 0x1c0, RZ, 0xc0, !PT ;  /* 0x000001c000007812 */ /* 0x000fe400078ec0ff */
[----:B------:R-:W-:Y:S01]  /*0440*/  LOP3.LUT R11, R3, R4, RZ, 0x3c, !PT ;  /* 0x00000004030b7212 */ /* 0x000fe200078e3cff */
[----:B------:R-:W-:Y:S01]  /*0450*/  IMAD.SHL.U32 R3, R220, 0x10, RZ ;  /* 0x00000010dc037824 */ /* 0x000fe200078e00ff */
[----:B------:R-:W-:-:S02]  /*0460*/  LEA.HI R13, R5, R2, RZ, 0x3 ;  /* 0x00000002050d7211 */ /* 0x000fc400078f18ff */
[C---:B------:R-:W-:Y:S02]  /*0470*/  LOP3.LUT R6, R0.reuse, 0x8, R16, 0xf8, !PT ;  /* 0x0000000800067812 */ /* 0x040fe400078ef810 */
[----:B------:R-:W-:Y:S02]  /*0480*/  SHF.R.U32.HI R215, RZ, 0x3, R0 ;  /* 0x00000003ffd77819 */ /* 0x000fe40000011600 */
[----:B------:R-:W-:Y:S02]  /*0490*/  LEA.HI R4, R15, R14, RZ, 0x7 ;  /* 0x0000000e0f047211 */ /* 0x000fe400078f38ff */
[----:B------:R-:W-:Y:S02]  /*04a0*/  LOP3.LUT R5, R13, 0xfffffff8, RZ, 0xc0, !PT ;  /* 0xfffffff80d057812 */ /* 0x000fe400078ec0ff */
[----:B------:R-:W-:Y:S02]  /*04b0*/  LOP3.LUT R7, R0, 0x10, R3, 0xf8, !PT ;  /* 0x0000001000077812 */ /* 0x000fe400078ef803 */
[----:B------:R-:W-:Y:S01]  /*04c0*/  LOP3.LUT R0, R10, 0x1, RZ, 0xc0, !PT ;  /* 0x000000010a007812 */ /* 0x000fe200078ec0ff */
[----:B------:R-:W-:Y:S01]  /*04d0*/  IMAD.IADD R8, R2, 0x1, -R5 ;  /* 0x0000000102087824 */ /* 0x000fe200078e0a05 */
[----:B------:R-:W-:-:S02]  /*04e0*/  LOP3.LUT R3, R6, R215, RZ, 0x3c, !PT ;  /* 0x000000d706037212 */ /* 0x000fc400078e3cff */
[----:B------:R-:W-:Y:S02]  /*04f0*/  LEA.HI R6, R15, R14, RZ, 0x6 ;  /* 0x0000000e0f067211 */ /* 0x000fe400078f30ff */
[----:B------:R-:W-:Y:S01]  /*0500*/  SHF.R.S32.HI R9, RZ, 0x7, R4 ;  /* 0x00000007ff097819 */ /* 0x000fe20000011404 */
[----:B------:R-:W-:Y:S01]  /*0510*/  IMAD.SHL.U32 R4, R12, 0x200, RZ ;  /* 0x000002000c047824 */ /* 0x000fe200078e00ff */
[----:B------:R-:W-:Y:S02]  /*0520*/  ISETP.NE.U32.AND P0, PT, R0, 0x1, PT ;  /* 0x000000010000780c */ /* 0x000fe40003f05070 */
[----:B------:R-:W-:Y:S01]  /*0530*/  LOP3.LUT R5, R7, 0x8, R16, 0xf8, !PT ;  /* 0x0000000807057812 */ /* 0x000fe200078ef810 */
[----:B------:R-:W-:Y:S01]  /*0540*/  IMAD R2, R9, 0x800, R4 ;  /* 0x0000080009027824 */ /* 0x000fe200078e0204 */
[----:B------:R-:W-:Y:S01]  /*0550*/  SHF.R.S32.HI R0, RZ, 0x6, R6 ;  /* 0x00000006ff007819 */ /* 0x000fe20000011406 */
[----:B------:R-:W-:Y:S01]  /*0560*/  IMAD.SHL.U32 R6, R12, 0x20, RZ ;  /* 0x000000200c067824 */ /* 0x000fe200078e00ff */
[----:B------:R-:W-:Y:S01]  /*0570*/  LOP3.LUT R215, R4, R5, R215, 0xf6, !PT ;  /* 0x0000000504d77212 */ /* 0x000fe200078ef6d7 */
[----:B------:R-:W-:Y:S01]  /*0580*/  IMAD.IADD R3, R2, 0x1, R3 ;  /* 0x0000000102037824 */ /* 0x000fe200078e0203 */
[----:B------:R-:W-:Y:S01]  /*0590*/  LOP3.LUT R2, R18, 0x7ffffffc, RZ, 0xc0, !PT ;  /* 0x7ffffffc12027812 */ /* 0x000fe200078ec0ff */
[----:B------:R-:W-:Y:S01]  /*05a0*/  IMAD R11, R0, 0x200, R11 ;  /* 0x00000200000b7824 */ /* 0x000fe200078e020b */
[----:B------:R-:W-:Y:S01]  /*05b0*/  R2P PR, R10, 0x6 ;  /* 0x000000060a007804 */ /* 0x000fe20000000000 */
[----:B------:R-:W-:Y:S01]  /*05c0*/  IMAD.SHL.U32 R5, R0, 0x8, RZ ;  /* 0x0000000800057824 */ /* 0x000fe200078e00ff */
[----:B------:R-:W-:Y:S01]  /*05d0*/  LOP3.LUT P6, RZ, R8, 0x4, RZ, 0xc0, !PT ;  /* 0x0000000408ff7812 */ /* 0x000fe200078cc0ff */
[----:B------:R-:W-:Y:S01]  /*05e0*/  IMAD.SHL.U32 R0, R10, 0x40, RZ ;  /* 0x000000400a007824 */ /* 0x000fe200078e00ff */
[----:B------:R-:W-:Y:S01]  /*05f0*/  LOP3.LUT P5, RZ, R8, 0x2, RZ, 0xc0, !PT ;  /* 0x0000000208ff7812 */ /* 0x000fe200078ac0ff */
[----:B------:R-:W-:Y:S01]  /*0600*/  IMAD.IADD R7, R14, 0x1, -R2 ;  /* 0x000000010e077824 */ /* 0x000fe200078e0a02 */
[----:B------:R-:W-:Y:S01]  /*0610*/  LOP3.LUT R2, R5, 0x18, RZ, 0xc0, !PT ;  /* 0x0000001805027812 */ /* 0x000fe200078ec0ff */
[----:B------:R-:W-:Y:S01]  /*0620*/  IMAD.SHL.U32 R4, R9, 0x20, RZ ;  /* 0x0000002009047824 */ /* 0x000fe200078e00ff */
[----:B------:R-:W-:Y:S01]  /*0630*/  LOP3.LUT R0, R0, 0x1c0, RZ, 0xc0, !PT ;  /* 0x000001c000007812 */ /* 0x000fe200078ec0ff */
[----:B------:R-:W-:Y:S01]  /*0640*/  IMAD.SHL.U32 R3, R3, 0x2, RZ ;  /* 0x0000000203037824 */ /* 0x000fe200078e00ff */
[----:B------:R-:W-:-:S02]  /*0650*/  LOP3.LUT R9, R2, 0x20, R6, 0xf8, !PT ;  /* 0x0000002002097812 */ /* 0x000fc400078ef806 */
[----:B------:R-:W-:Y:S02]  /*0660*/  SHF.R.U32.HI R5, RZ, 0x3, R0 ;  /* 0x00000003ff057819 */ /* 0x000fe40000011600 */
[----:B------:R-:W-:Y:S02]  /*0670*/  LOP3.LUT R249, R4, 0x6, R249, 0xf8, !PT ;  /* 0x0000000604f97812 */ /* 0x000fe400078ef8f9 */
[----:B------:R-:W-:Y:S02]  /*0680*/  LOP3.LUT R4, R0, 0x20, R4, 0xf8, !PT ;  /* 0x0000002000047812 */ /* 0x000fe400078ef804 */
[----:B------:R-:W-:Y:S01]  /*0690*/  LOP3.LUT R6, R5, R0, R2, 0x1e, !PT ;  /* 0x0000000005067212 */ /* 0x000fe200078e1e02 */
[----:B------:R-:W-:Y:S01]  /*06a0*/  IMAD.SHL.U32 R0, R7, 0x2, RZ ;  /* 0x0000000207007824 */ /* 0x000fe200078e00ff */
[----:B------:R-:W-:Y:S01]  /*06b0*/  LOP3.LUT R5, R4, R5, RZ, 0x3c, !PT ;  /* 0x0000000504057212 */ /* 0x000fe200078e3cff */
[----:B------:R-:W-:Y:S01]  /*06c0*/  IMAD.SHL.U32 R2, R8, 0x40, RZ ;  /* 0x0000004008027824 */ /* 0x000fe200078e00ff */
[----:B------:R-:W-:Y:S01]  /*06d0*/  SEL R212, R218, 0xffffffc0, !P4 ;  /* 0xffffffc0dad47807 */ /* 0x000fe20006000000 */
[--C-:B------:R-:W-:Y:S01]  /*06e0*/  IMAD R4, R214, 0x400, R0.reuse ;  /* 0x00000400d6047824 */ /* 0x100fe200078e0200 */
[----:B------:R-:W-:Y:S01]  /*06f0*/  SEL R218, R218, 0xffffffc0, !P6 ;  /* 0xffffffc0dada7807 */ /* 0x000fe20007000000 */
[----:B------:R-:W-:Y:S01]  /*0700*/  IMAD R0, R220, 0x400, R0 ;  /* 0x00000400dc007824 */ /* 0x000fe200078e0200 */
[----:B------:R-:W-:Y:S01]  /*0710*/  SEL R236, R236, 0x10, !P0 ;  /* 0x00000010ecec7807 */ /* 0x000fe20004000000 */
[----:B------:R-:W-:Y:S01]  /*0720*/  IMAD.IADD R235, R4, 0x1, R5 ;  /* 0x0000000104eb7824 */ /* 0x000fe200078e0205 */
[----:B------:R-:W-:Y:S01]  /*0730*/  LEA R215, R215, UR5, 0x1 ;  /* 0x00000005d7d77c11 */ /* 0x000fe2000f8e08ff */
[----:B------:R-:W-:Y:S01]  /*0740*/  IMAD.IADD R245, R0, 0x1, R6 ;  /* 0x0000000100f57824 */ /* 0x000fe200078e0206 */
[----:B------:R-:W-:Y:S01]  /*0750*/  LOP3.LUT R0, R2, 0x1c0, RZ, 0xc0, !PT ;  /* 0x000001c002007812 */ /* 0x000fe200078ec0ff */
[----:B------:R-:W-:Y:S01]  /*0760*/  IMAD.SHL.U32 R4, R12, 0x8, RZ ;  /* 0x000000080c047824 */ /* 0x000fe200078e00ff */
[----:B------:R-:W-:Y:S01]  /*0770*/  LEA R235, R235, UR5, 0x1 ;  /* 0x00000005ebeb7c11 */ /* 0x000fe2000f8e08ff */
[----:B------:R-:W-:Y:S01]  /*0780*/  IMAD.SHL.U32 R5, R13, 0x40, RZ ;  /* 0x000000400d057824 */ /* 0x000fe200078e00ff */
[----:B------:R-:W-:Y:S01]  /*0790*/  SHF.R.U32.HI R2, RZ, 0x3, R0 ;  /* 0x00000003ff027819 */ /* 0x000fe20000011600 */
[----:B------:R-:W-:Y:S01]  /*07a0*/  IMAD.IADD R217, R212, 0x1, R215 ;  /* 0x00000001d4d97824 */ /* 0x000fe200078e02d7 */
[----:B------:R-:W-:Y:S01]  /*07b0*/  LOP3.LUT R6, R0, 0x8, R4, 0xf8, !PT ;  /* 0x0000000800067812 */ /* 0x000fe200078ef804 */
[C---:B------:R-:W-:Y:S01]  /*07c0*/  VIADD R234, R235.reuse, 0x20 ;  /* 0x00000020ebea7836 */ /* 0x040fe20000000000 */
[----:B------:R-:W-:Y:S01]  /*07d0*/  LOP3.LUT R7, R2, R9, R0, 0x1e, !PT ;  /* 0x0000000902077212 */ /* 0x000fe200078e1e00 */
[----:B------:R-:W-:Y:S01]  /*07e0*/  @P1 VIADD R234, R235, 0xffffffe0 ;  /* 0xffffffe0ebea1836 */ /* 0x000fe20000000000 */
[----:B------:R-:W-:Y:S01]  /*07f0*/  LOP3.LUT R0, R5, 0xfffffe00, RZ, 0xc0, !PT ;  /* 0xfffffe0005007812 */ /* 0x000fe200078ec0ff */
[----:B------:R-:W-:Y:S01]  /*0800*/  IMAD.U32 R5, RZ, RZ, UR7 ;  /* 0x00000007ff057e24 */ /* 0x000fe2000f8e00ff */
[----:B------:R-:W-:Y:S01]  /*0810*/  SHF.R.S32.HI R4, RZ, 0x2, R17 ;  /* 0x00000002ff047819 */ /* 0x000fe20000011411 */
[----:B------:R-:W-:Y:S01]  /*0820*/  USHF.R.S32.HI UR7, URZ, 0x1f, UR58 ;  /* 0x0000001f3f077899 */ /* 0x000fe2000801143a */
[----:B------:R-:W-:Y:S01]  /*0830*/  LOP3.LUT R2, R6, R2, RZ, 0x3c, !PT ;  /* 0x0000000206027212 */ /* 0x000fe200078e3cff */
[----:B------:R-:W-:Y:S01]  /*0840*/  IMAD R220, R220, 0x400, R0 ;  /* 0x00000400dcdc7824 */ /* 0x000fe200078e0200 */
[----:B------:R-:W-:Y:S01]  /*0850*/  LEA R226, R11, UR5, 0x1 ;  /* 0x000000050be27c11 */ /* 0x000fe2000f8e08ff */
[----:B------:R-:W-:-:S02]  /*0860*/  IMAD R250, R214, 0x10, R4 ;  /* 0x00000010d6fa7824 */ /* 0x000fc400078e0204 */
[----:B------:R-:W-:Y:S01]  /*0870*/  IMAD.U32 R4, RZ, RZ, UR7 ;  /* 0x00000007ff047e24 */ /* 0x000fe2000f8e00ff */
[----:B------:R-:W-:Y:S01]  /*0880*/  USHF.R.S32.HI UR7, URZ, 0x1f, UR50 ;  /* 0x0000001f3f077899 */ /* 0x000fe20008011432 */
[----:B------:R-:W-:Y:S01]  /*0890*/  IMAD R214, R214, 0x400, R0 ;  /* 0x00000400d6d67824 */ /* 0x000fe200078e0200 */
[----:B------:R-:W-:Y:S01]  /*08a0*/  LOP3.LUT R0, R7, R0, RZ, 0xfc, !PT ;  /* 0x0000000007007212 */ /* 0x000fe200078efcff */
[----:B------:R-:W-:Y:S02]  /*08b0*/  IMAD.IADD R220, R2, 0x1, R220 ;  /* 0x0000000102dc7824 */ /* 0x000fe400078e02dc */
[----:B------:R-:W-:Y:S01]  /*08c0*/  IMAD.IADD R214, R214, 0x1, R2 ;  /* 0x00000001d6d67824 */ /* 0x000fe200078e0202 */
[----:B------:R-:W-:Y:S01]  /*08d0*/  LEA R0, R0, UR5, 0x1 ;  /* 0x0000000500007c11 */ /* 0x000fe2000f8e08ff */
[----:B------:R-:W-:Y:S01]  /*08e0*/  IMAD.U32 R2, RZ, RZ, UR7 ;  /* 0x00000007ff027e24 */ /* 0x000fe2000f8e00ff */
[----:B------:R-:W-:Y:S01]  /*08f0*/  UIADD3 UR7, UR5, 0x10000, URZ ;  /* 0x0001000005077890 */ /* 0x000fe2000fffe03f */
[----:B------:R-:W-:Y:S01]  /*0900*/  IMAD.U32 R2, RZ, RZ, UR6 ;  /* 0x00000006ff027e24 */ /* 0x000fe2000f8e00ff */
[----:B------:R-:W-:Y:S01]  /*0910*/  UIADD3 UR6, UR5, 0x20000, URZ ;  /* 0x0002000005067890 */ /* 0x000fe2000fffe03f */
[C---:B------:R-:W-:Y:S01]  /*0920*/  SEL R2, R222.reuse, 0xffffffe0, !P3 ;  /* 0xffffffe0de027807 */ /* 0x040fe20005800000 */
[----:B------:R-:W-:Y:S01]  /*0930*/  IMAD.IADD R237, R235, 0x1, R236 ;  /* 0x00000001ebed7824 */ /* 0x000fe200078e02ec */
[----:B------:R-:W-:Y:S01]  /*0940*/  SEL R222, R222, 0xffffffe0, !P5 ;  /* 0xffffffe0dede7807 */ /* 0x000fe20006800000 */
[----:B------:R-:W-:Y:S01]  /*0950*/  VIADD R213, R3, UR7 ;  /* 0x0000000703d57c36 */ /* 0x000fe20008000000 */
[----:B------:R-:W-:Y:S01]  /*0960*/  LEA R214, R214, UR5, 0x1 ;  /* 0x00000005d6d67c11 */ /* 0x000fe2000f8e08ff */
[----:B------:R-:W-:Y:S01]  /*0970*/  IMAD.IADD R236, R236, 0x1, R234 ;  /* 0x00000001ecec7824 */ /* 0x000fe200078e02ea */
[----:B------:R-:W-:Y:S01]  /*0980*/  LEA R220, R220, UR6, 0x1 ;  /* 0x00000006dcdc7c11 */ /* 0x000fe2000f8e08ff */
[----:B------:R-:W-:Y:S01]  /*0990*/  IMAD.IADD R2, R213, 0x1, R2 ;  /* 0x00000001d5027824 */ /* 0x000fe200078e0202 */
[----:B------:R-:W-:Y:S01]  /*09a0*/  LEA R245, R245, UR7, 0x1 ;  /* 0x00000007f5f57c11 */ /* 0x000fe2000f8e08ff */
[----:B------:R-:W-:Y:S01]  /*09b0*/  IMAD.IADD R216, R214, 0x1, R222 ;  /* 0x00000001d6d87824 */ /* 0x000fe200078e02de */
[----:B------:R-:W-:Y:S01]  /*09c0*/  ULDC.64 UR6, c[0x0][0x208] ;  /* 0x0000820000067ab9 */ /* 0x000fe20000000a00 */
[----:B------:R-:W-:-:S02]  /*09d0*/  IMAD.IADD R221, R218, 0x1, R220 ;  /* 0x00000001dadd7824 */ /* 0x000fc400078e02dc */
[----:B------:R-:W-:Y:S02]  /*09e0*/  IMAD.IADD R213, R213, 0x1, R212 ;  /* 0x00000001d5d57824 */ /* 0x000fe400078e02d4 */
[C---:B------:R-:W-:Y:S02]  /*09f0*/  VIADD R246, R245.reuse, 0x40 ;  /* 0x00000040f5f67836 */ /* 0x040fe40000000000 */
[----:B------:R-:W-:Y:S02]  /*0a00*/  IMAD.IADD R219, R214, 0x1, R218 ;  /* 0x00000001d6db7824 */ /* 0x000fe400078e02da */
[----:B------:R-:W-:Y:S02]  /*0a10*/  IMAD.IADD R223, R222, 0x1, R220 ;  /* 0x00000001dedf7824 */ /* 0x000fe400078e02dc */
[----:B------:R-:W-:Y:S02]  /*0a20*/  IMAD.IADD R212, R2, 0x1, R212 ;  /* 0x0000000102d47824 */ /* 0x000fe400078e02d4 */
[----:B------:R-:W-:-:S02]  /*0a30*/  @P2 VIADD R246, R245, 0xffffffc0 ;  /* 0xffffffc0f5f62836 */ /* 0x000fc40000000000 */
[----:B------:R-:W-:Y:S02]  /*0a40*/  IMAD.IADD R218, R216, 0x1, R218 ;  /* 0x00000001d8da7824 */ /* 0x000fe400078e02da */
[----:B------:R-:W-:-:S07]  /*0a50*/  IMAD.IADD R222, R222, 0x1, R221 ;  /* 0x00000001dede7824 */ /* 0x000fce00078e02dd */
.L_x_253:
[----:B------:R-:W-:Y:S01]  /*0a60*/  ULDC.64 UR12, c[0x0][0x308] ;  /* 0x0000c200000c7ab9 */ /* 0x000fe20000000a00 */
[----:B------:R-:W-:Y:S01]  /*0a70*/  ULDC.64 UR10, c[0x0][0x300] ;  /* 0x0000c000000a7ab9 */ /* 0x000fe20000000a00 */
[----:B------:R-:W-:Y:S02]  /*0a80*/  UISETP.NE.U32.AND UP3, UPT, UR12, URZ, UPT ;  /* 0x0000003f0c00728c */ /* 0x000fe4000bf65070 */
[----:B------:R-:W-:Y:S02]  /*0a90*/  UISETP.NE.U32.AND UP4, UPT, UR10, URZ, UPT ;  /* 0x0000003f0a00728c */ /* 0x000fe4000bf85070 */
[----:B------:R-:W-:Y:S02]  /*0aa0*/  UISETP.NE.AND.EX UP3, UPT, UR13, URZ, UPT, UP3 ;  /* 0x0000003f0d00728c */ /* 0x000fe4000bf65330 */
[----:B------:R-:W-:Y:S02]  /*0ab0*/  USHF.R.S32.HI UR59, URZ, 0x1f, UR50 ;  /* 0x0000001f3f3b7899 */ /* 0x000fe40008011432 */
[----:B------:R-:W-:-:S02]  /*0ac0*/  USHF.L.U32 UR16, UR50, 0x2, URZ ;  /* 0x0000000232107899 */ /* 0x000fc4000800063f */
[----:B------:R-:W-:Y:S01]  /*0ad0*/  UISETP.NE.AND.EX UP4, UPT, UR11, URZ, UPT, UP4 ;  /* 0x0000003f0b00728c */ /* 0x000fe2000bf85340 */
[----:B------:R-:W-:Y:S01]  /*0ae0*/  PLOP3.LUT P0, PT, PT, PT, UP3, 0x80, 0x0 ;  /* 0x000000000000781c */ /* 0x000fe20003f0f038 */
[----:B------:R-:W-:Y:S01]  /*0af0*/  ULDC.64 UR8, c[0x0][0x2f0] ;  /* 0x0000bc0000087ab9 */ /* 0x000fe20000000a00 */
[----:B------:R-:W-:Y:S02]  /*0b00*/  USHF.L.U64.HI UR5, UR50, 0x2, UR59 ;  /* 0x0000000232057899 */ /* 0x000fe4000801023b */
[----:B------:R-:W-:Y:S01]  /*0b10*/  UIADD3 UR15, UP0, UR16, UR8, URZ ;  /* 0x00000008100f7290 */ /* 0x000fe2000ff1e03f */
[----:B------:R-:W-:Y:S01]  /*0b20*/  PLOP3.LUT P1, PT, PT, PT, UP4, 0x80, 0x0 ;  /* 0x000000000000781c */ /* 0x000fe20003f2f048 */
[----:B------:R-:W-:Y:S02]  /*0b30*/  UISETP.NE.U32.AND UP2, UPT, UR8, URZ, UPT ;  /* 0x0000003f0800728c */ /* 0x000fe4000bf45070 */
[----:B------:R-:W-:Y:S02]  /*0b40*/  UIADD3.X UR14, UR5, UR9, URZ, UP0, !UPT ;  /* 0x00000009050e7290 */ /* 0x000fe400087fe43f */
[----:B------:R-:W-:-:S02]  /*0b50*/  @UP3 UIADD3 UR8, UP0, UR16, UR12, URZ ;  /* 0x0000000c10083290 */ /* 0x000fc4000ff1e03f */
[----:B------:R-:W-:Y:S02]  /*0b60*/  UISETP.NE.AND.EX UP2, UPT, UR9, URZ, UPT, UP2 ;  /* 0x0000003f0900728c */ /* 0x000fe4000bf45320 */
[----:B------:R-:W-:Y:S02]  /*0b70*/  @UP4 UIADD3 UR10, UP1, UR16, UR10, URZ ;  /* 0x0000000a100a4290 */ /* 0x000fe4000ff3e03f */
[----:B------:R-:W-:Y:S01]  /*0b80*/  @UP3 UIADD3.X UR9, UR5, UR13, URZ, UP0, !UPT ;  /* 0x0000000d05093290 */ /* 0x000fe200087fe43f */
[----:B-1----:R-:W-:Y:S01]  /*0b90*/  IMAD.U32 R6, RZ, RZ, UR8 ;  /* 0x00000008ff067e24 */ /* 0x002fe2000f8e00ff */
[----:B------:R-:W-:Y:S01]  /*0ba0*/  ULDC.U8 UR18, c[0x0][0x3c2] ;  /* 0x0000f08000127ab9 */ /* 0x000fe20000000000 */
[----:B------:R-:W-:Y:S01]  /*0bb0*/  ULDC.64 UR12, c[0x0][0x2f8] ;  /* 0x0000be00000c7ab9 */ /* 0x000fe20000000a00 */
[----:B------:R-:W-:Y:S01]  /*0bc0*/  @UP4 UIADD3.X UR11, UR5, UR11, URZ, UP1, !UPT ;  /* 0x0000000b050b4290 */ /* 0x000fe20008ffe43f */
[----:B------:R-:W-:Y:S01]  /*0bd0*/  PLOP3.LUT P3, PT, PT, PT, UP2, 0x80, 0x0 ;  /* 0x000000000000781c */ /* 0x000fe20003f6f028 */
[----:B------:R-:W-:Y:S01]  /*0be0*/  UISETP.NE.AND UP4, UPT, UR18, URZ, UPT ;  /* 0x0000003f1200728c */ /* 0x000fe2000bf85270 */
[----:B------:R-:W-:Y:S01]  /*0bf0*/  IMAD.U32 R7, RZ, RZ, UR9 ;  /* 0x00000009ff077e24 */ /* 0x000fe2000f8e00ff */
[----:B------:R-:W-:Y:S01]  /*0c00*/  UISETP.EQ.U32.AND UP1, UPT, UR12, URZ, UPT ;  /* 0x0000003f0c00728c */ /* 0x000fe2000bf22070 */
[----:B--2---:R-:W-:Y:S01]  /*0c10*/  IMAD.U32 R4, RZ, RZ, UR10 ;  /* 0x0000000aff047e24 */ /* 0x004fe2000f8e00ff */
[----:B------:R-:W-:Y:S01]  /*0c20*/  UIADD3 UR10, UP0, UR16, UR12, URZ ;  /* 0x0000000c100a7290 */ /* 0x000fe2000ff1e03f */
[----:B------:R-:W-:Y:S01]  /*0c30*/  IMAD.U32 R5, RZ, RZ, UR11 ;  /* 0x0000000bff057e24 */ /* 0x000fe2000f8e00ff */
[----:B------:R-:W-:Y:S01]  /*0c40*/  UISETP.EQ.OR.EX UP1, UPT, UR13, URZ, !UP4, UP1 ;  /* 0x0000003f0d00728c */ /* 0x000fe2000e722710 */
[----:B------:R-:W2:Y:S01]  /*0c50*/  @P0 LDG.E R8, desc[UR6][R6.64] ;  /* 0x0000000606080981 */ /* 0x000ea2000c1e1900 */
[----:B------:R-:W-:Y:S01]  /*0c60*/  UIADD3.X UR5, UR5, UR13, URZ, UP0, !UPT ;  /* 0x0000000d05057290 */ /* 0x000fe200087fe43f */
[----:B------:R-:W1:Y:S03]  /*0c70*/  S2R R12, SR_TID.X ;  /* 0x00000000000c7919 */ /* 0x000e660000002100 */
[----:B------:R-:W-:Y:S01]  /*0c80*/  PLOP3.LUT P2, PT, PT, PT, UP1, 0x80, 0x0 ;  /* 0x000000000000781c */ /* 0x000fe20003f4f018 */
[----:B------:R-:W-:Y:S01]  /*0c90*/  UMOV UR19, URZ ;  /* 0x0000003f00137c82 */ /* 0x000fe20008000000 */
[----:B------:R-:W-:Y:S01]  /*0ca0*/  @!UP3 ULDC.64 UR8, c[0x0][0x318] ;  /* 0x0000c6000008bab9 */ /* 0x000fe20000000a00 */
[----:B---34-:R3:W4:Y:S02]  /*0cb0*/  @P1 LDG.E R10, desc[UR6][R4.64] ;  /* 0x00000006040a1981 */ /* 0x018724000c1e1900 */
[----:B---3--:R-:W-:-:S02]  /*0cc0*/  IMAD.U32 R4, RZ, RZ, UR15 ;  /* 0x0000000fff047e24 */ /* 0x008fc4000f8e00ff */
[----:B------:R-:W-:-:S05]  /*0cd0*/  IMAD.U32 R5, RZ, RZ, UR14 ;  /* 0x0000000eff057e24 */ /* 0x000fca000f8e00ff */
[----:B------:R-:W3:Y:S04]  /*0ce0*/  @P3 LDG.E R9, desc[UR6][R4.64] ;  /* 0x0000000604093981 */ /* 0x000ee8000c1e1900 */
[----:B-----5:R5:W3:Y:S02]  /*0cf0*/  @P3 LDG.E R6, desc[UR6][R4.64+0x4] ;  /* 0x0000040604063981 */ /* 0x020ae4000c1e1900 */
[----:B-----5:R-:W-:Y:S02]  /*0d00*/  IMAD.U32 R4, RZ, RZ, UR10 ;  /* 0x0000000aff047e24 */ /* 0x020fe4000f8e00ff */
[----:B------:R-:W-:-:S05]  /*0d10*/  IMAD.U32 R5, RZ, RZ, UR5 ;  /* 0x00000005ff057e24 */ /* 0x000fca000f8e00ff */
[----:B------:R-:W5:Y:S01]  /*0d20*/  @!P2 LDG.E R7, desc[UR6][R4.64] ;  /* 0x000000060407a981 */ /* 0x000f62000c1e1900 */
[----:B------:R-:W1:Y:S01]  /*0d30*/  S2UR UR16, SR_CTAID.X ;  /* 0x00000000001079c3 */ /* 0x000e620000002500 */
[----:B------:R-:W-:-:S03]  /*0d40*/  @!UP3 UISETP.NE.U32.AND UP0, UPT, UR8, URZ, UPT ;  /* 0x0000003f0800b28c */ /* 0x000fc6000bf05070 */
[----:B------:R-:W-:Y:S01]  /*0d50*/  ULDC UR8, c[0x0][0xc] ;  /* 0x0000030000087ab9 */ /* 0x000fe20000000800 */
[----:B------:R-:W-:Y:S02]  /*0d60*/  @!UP3 UISETP.NE.AND.EX UP0, UPT, UR9, URZ, UPT, UP0 ;  /* 0x0000003f0900b28c */ /* 0x000fe4000bf05300 */
[----:B------:R-:W-:-:S03]  /*0d70*/  USHF.L.U32 UR14, UR8, 0x6, URZ ;  /* 0x00000006080e7899 */ /* 0x000fc6000800063f */
[----:B------:R-:W-:Y:S01]  /*0d80*/  @!UP3 ULDC UR8, c[0x0][0x2cc] ;  /* 0x0000b3000008bab9 */ /* 0x000fe20000000800 */
[----:B------:R-:W-:Y:S01]  /*0d90*/  UMOV UR5, 0xffffffff ;  /* 0xffffffff00057882 */ /* 0x000fe20000000000 */
[----:B------:R-:W-:Y:S01]  /*0da0*/  @!UP3 USEL UR10, UR8, URZ, UP0 ;  /* 0x0000003f080ab287 */ /* 0x000fe20008000000 */
[----:B------:R-:W-:Y:S01]  /*0db0*/  UMOV UR39, 0xffffffff ;  /* 0xffffffff00277882 */ /* 0x000fe20000000000 */
[----:B------:R-:W-:Y:S01]  /*0dc0*/  USHF.L.U32 UR33, UR17, 0x6, URZ ;  /* 0x0000000611217899 */ /* 0x000fe2000800063f */
[----:B------:R-:W-:Y:S01]  /*0dd0*/  ULDC UR9, c[0x0][0x2c8] ;  /* 0x0000b20000097ab9 */ /* 0x000fe20000000800 */
[----:B-1----:R-:W-:Y:S01]  /*0de0*/  USHF.L.U32 UR15, UR16, 0x6, URZ ;  /* 0x00000006100f7899 */ /* 0x002fe2000800063f */
[----:B--2---:R-:W-:Y:S02]  /*0df0*/  @P0 R2UR UR11, R8 ;  /* 0x00000000080b02ca */ /* 0x004fe400000e0000 */
[----:B------:R-:W-:-:S04]  /*0e00*/  ISETP.NE.U32.AND P0, PT, RZ, UR12, PT ;  /* 0x0000000cff007c0c */ /* 0x000fc8000bf05070 */
[----:B------:R-:W-:Y:S02]  /*0e10*/  ISETP.NE.AND.EX P0, PT, RZ, UR13, PT, P0 ;  /* 0x0000000dff007c0c */ /* 0x000fe4000bf05300 */
[----:B----4-:R-:W-:Y:S02]  /*0e20*/  @P1 R2UR UR19, R10 ;  /* 0x000000000a1312ca */ /* 0x010fe400000e0000 */
[----:B------:R-:W-:-:S11]  /*0e30*/  SHF.R.S32.HI R10, RZ, 0x1f, R12 ;  /* 0x0000001fff0a7819 */ /* 0x000fd6000001140c */
[----:B------:R-:W-:Y:S01]  /*0e40*/  @UP3 UIADD3 UR8, UR11, -UR19, URZ ;  /* 0x800000130b083290 */ /* 0x000fe2000fffe03f */
[----:B---3--:R-:W-:Y:S02]  /*0e50*/  @P3 R2UR UR5, R9 ;  /* 0x00000000090532ca */ /* 0x008fe400000e0000 */
[----:B------:R-:W-:Y:S02]  /*0e60*/  @P3 R2UR UR12, R6 ;  /* 0x00000000060c32ca */ /* 0x000fe400000e0000 */
[----:B-----5:R-:W-:Y:S01]  /*0e70*/  @!P2 R2UR UR39, R7 ;  /* 0x000000000727a2ca */ /* 0x020fe200000e0000 */
[----:B------:R-:W-:-:S14]  /*0e80*/  @!P0 BRA `(.L_x_209) ;  /* 0x0000000000188947 */ /* 0x000fdc0003800000 */
[----:B------:R-:W-:-:S13]  /*0e90*/  PLOP3.LUT P0, PT, PT, PT, UP4, 0x80, 0x0 ;  /* 0x000000000000781c */ /* 0x000fda0003f0f048 */
[----:B------:R-:W2:Y:S04]  /*0ea0*/  @P0 LDG.E R6, desc[UR6][R4.64+0x4] ;  /* 0x0000040604060981 */ /* 0x000ea8000c1e1900 */
[----:B------:R-:W3:Y:S01]  /*0eb0*/  @!P0 LDG.E R4, desc[UR6][R4.64] ;  /* 0x0000000604048981 */ /* 0x000ee2000c1e1900 */
[----:B--2---:R-:W-:-:S13]  /*0ec0*/  @P0 R2UR UR9, R6 ;  /* 0x00000000060902ca */ /* 0x004fda00000e0000 */
[----:B------:R-:W-:-:S07]  /*0ed0*/  @UP4 UIADD3 UR9, UR9, -UR39, URZ ;  /* 0x8000002709094290 */ /* 0x000fce000fffe03f */
[----:B---3--:R-:W-:-:S15]  /*0ee0*/  @!P0 R2UR UR9, R4 ;  /* 0x00000000040982ca */ /* 0x008fde00000e0000 */
.L_x_209:
[----:B------:R-:W-:Y:S01]  /*0ef0*/  @!UP3 UIADD3 UR8, UR10, UR9, -UR19 ;  /* 0x000000090a08b290 */ /* 0x000fe2000fffe813 */
[----:B------:R-:W-:Y:S01]  /*0f00*/  LEA.HI R4, R10, R12, RZ, 0x3 ;  /* 0x0000000c0a047211 */ /* 0x000fe200078f18ff */
[----:B------:R-:W-:Y:S02]  /*0f10*/  UIMAD UR9, UR14, UR61, UR15 ;  /* 0x0000003d0e0972a4 */ /* 0x000fe4000f8e020f */
[----:B------:R-:W-:Y:S01]  /*0f20*/  UISETP.GT.AND UP0, UPT, UR8, UR33, UPT ;  /* 0x000000210800728c */ /* 0x000fe2000bf04270 */
[----:B------:R-:W-:Y:S01]  /*0f30*/  SHF.R.S32.HI R4, RZ, 0x3, R4 ;  /* 0x00000003ff047819 */ /* 0x000fe20000011404 */
[----:B------:R-:W-:Y:S02]  /*0f40*/  @UP2 UIADD3 UR38, UR12, -UR5, URZ ;  /* 0x800000050c262290 */ /* 0x000fe4000fffe03f */
[----:B------:R-:W-:Y:S01]  /*0f50*/  IMAD.U32 R5, RZ, RZ, UR9 ;  /* 0x00000009ff057e24 */ /* 0x000fe2000f8e00ff */
[----:B------:R-:W-:Y:S02]  /*0f60*/  IADD3 R22, P1, R4, UR9, RZ ;  /* 0x0000000904167c10 */ /* 0x000fe4000ff3e0ff */
[----:B------:R-:W-:-:S02]  /*0f70*/  PLOP3.LUT P0, PT, PT, PT, UP0, 0x80, 0x0 ;  /* 0x000000000000781c */ /* 0x000fc40003f0f008 */
[----:B------:R-:W-:Y:S01]  /*0f80*/  SHF.R.S32.HI R27, RZ, 0x1f, R4 ;  /* 0x0000001fff1b7819 */ /* 0x000fe20000011404 */
[----:B------:R-:W-:-:S03]  /*0f90*/  @!UP2 ULDC UR38, c[0x0][0x2c4] ;  /* 0x0000b1000026aab9 */ /* 0x000fc60000000800 */
[----:B------:R-:W-:-:S07]  /*0fa0*/  LEA.HI.X.SX32 R24, R5, R27, 0x1, P1 ;  /* 0x0000001b05187211 */ /* 0x000fce00008f0eff */
[----:B------:R-:W-:Y:S05]  /*0fb0*/  @!P0 BRA `(.L_x_210) ;  /* 0x00000090004c8947 */ /* 0x000fea0003800000 */
[----:B------:R-:W1:Y:S01]  /*0fc0*/  LDC R11, c[0x0][0x278] ;  /* 0x00009e00ff0b7b82 */ /* 0x000e620000000800 */
[----:B------:R-:W-:Y:S01]  /*0fd0*/  UISETP.NE.AND UP1, UPT, UR5, -0x1, UPT ;  /* 0xffffffff0500788c */ /* 0x000fe2000bf25270 */
[----:B------:R-:W-:Y:S01]  /*0fe0*/  IABS R8, UR58 ;  /* 0x0000003a00087c13 */ /* 0x000fe20008000000 */
[----:B------:R-:W-:Y:S01]  /*0ff0*/  ULDC.64 UR10, c[0x0][0x228] ;  /* 0x00008a00000a7ab9 */ /* 0x000fe20000000a00 */
[----:B------:R-:W-:Y:S01]  /*1000*/  ULDC.64 UR12, c[0x0][0x488] ;  /* 0x00012200000c7ab9 */ /* 0x000fe20000000a00 */
[----:B------:R-:W-:Y:S02]  /*1010*/  UIMAD UR9, UR59, UR10, URZ ;  /* 0x0000000a3b0972a4 */ /* 0x000fe4000f8e023f */
[----:B------:R-:W-:Y:S02]  /*1020*/  UIMAD.WIDE.U32 UR24, UR50, UR10, URZ ;  /* 0x0000000a321872a5 */ /* 0x000fe4000f8e003f */
[----:B------:R-:W-:Y:S02]  /*1030*/  UIMAD UR36, UR50, UR11, UR9 ;  /* 0x0000000b322472a4 */ /* 0x000fe4000f8e0209 */
[----:B------:R-:W-:Y:S01]  /*1040*/  UIMAD.WIDE.U32 UR34, UR16, UR12, URZ ;  /* 0x0000000c102272a5 */ /* 0x000fe2000f8e003f */
[----:B------:R-:W-:Y:S01]  /*1050*/  @!UP1 ULDC.64 UR10, c[0x0][0x418] ;  /* 0x00010600000a9ab9 */ /* 0x000fe20000000a00 */
[----:B------:R-:W-:-:S02]  /*1060*/  USHF.L.U32 UR15, UR50, 0x7, URZ ;  /* 0x00000007320f7899 */ /* 0x000fc4000800063f */
[----:B------:R-:W-:Y:S02]  /*1070*/  @!UP1 UIMAD UR9, UR59, UR10, URZ ;  /* 0x0000000a3b0992a4 */ /* 0x000fe4000f8e023f */
[----:B------:R-:W-:Y:S02]  /*1080*/  UIMAD UR53, UR16, UR13, UR35 ;  /* 0x0000000d103572a4 */ /* 0x000fe4000f8e0223 */
[----:B------:R-:W-:Y:S02]  /*1090*/  @!UP1 UIMAD UR35, UR50, UR11, UR9 ;  /* 0x0000000b322392a4 */ /* 0x000fe4000f8e0209 */
[----:B------:R-:W-:Y:S01]  /*10a0*/  UIADD3 UR9, UR38, 0x3f, URZ ;  /* 0x0000003f26097890 */ /* 0x000fe2000fffe03f */
[----:B-1----:R-:W-:Y:S01]  /*10b0*/  IABS R9, R11 ;  /* 0x0000000b00097213 */ /* 0x002fe20000000000 */
[----:B------:R-:W-:Y:S01]  /*10c0*/  @UP1 ULDC.64 UR12, c[0x0][0x420] ;  /* 0x00010800000c1ab9 */ /* 0x000fe20000000a00 */
[----:B------:R-:W-:Y:S01]  /*10d0*/  UISETP.NE.AND UP0, UPT, UR39, -0x1, UPT ;  /* 0xffffffff2700788c */ /* 0x000fe2000bf05270 */
[----:B------:R-:W-:Y:S01]  /*10e0*/  ISETP.NE.AND P3, PT, R11, RZ, PT ;  /* 0x000000ff0b00720c */ /* 0x000fe20003f65270 */
[----:B------:R-:W1:Y:S01]  /*10f0*/  I2F.RP R6, R9 ;  /* 0x0000000900067306 */ /* 0x000e620000209400 */
[----:B------:R-:W-:Y:S01]  /*1100*/  @UP1 UIMAD.WIDE.U32 UR44, UR5, UR12, URZ ;  /* 0x0000000c052c12a5 */ /* 0x000fe2000f8e003f */
[----:B------:R-:W-:Y:S01]  /*1110*/  ULDC UR60, c[0x0][0x2d4] ;  /* 0x0000b500003c7ab9 */ /* 0x000fe20000000800 */
[----:B------:R-:W-:-:S02]  /*1120*/  USEL UR47, UR15, URZ, UP2 ;  /* 0x0000003f0f2f7287 */ /* 0x000fc40009000000 */
[----:B------:R-:W-:Y:S01]  /*1130*/  USHF.R.S32.HI UR18, URZ, 0x1f, UR9 ;  /* 0x0000001f3f127899 */ /* 0x000fe20008011409 */
[----:B------:R-:W-:Y:S01]  /*1140*/  ULDC.U8 UR15, c[0x0][0x3d8] ;  /* 0x0000f600000f7ab9 */ /* 0x000fe20000000000 */
[----:B------:R-:W-:Y:S01]  /*1150*/  ULDC.64 UR26, c[0x0][0x240] ;  /* 0x00009000001a7ab9 */ /* 0x000fe20000000a00 */
[----:B------:R-:W-:Y:S01]  /*1160*/  USHF.R.S32.HI UR40, URZ, 0x1f, UR60 ;  /* 0x0000001f3f287899 */ /* 0x000fe2000801143c */
[----:B------:R-:W-:Y:S01]  /*1170*/  ULDC UR21, c[0x0][0x2dc] ;  /* 0x0000b70000157ab9 */ /* 0x000fe20000000800 */
[----:B------:R-:W-:Y:S01]  /*1180*/  ULDC UR51, c[0x0][0x270] ;  /* 0x00009c0000337ab9 */ /* 0x000fe20000000800 */
[----:B------:R-:W-:Y:S01]  /*1190*/  UISETP.NE.AND UP3, UPT, UR15, URZ, UPT ;  /* 0x0000003f0f00728c */ /* 0x000fe2000bf65270 */
[----:B-1----:R-:W1:Y:S01]  /*11a0*/  MUFU.RCP R6, R6 ;  /* 0x0000000600067308 */ /* 0x002e620000001000 */
[----:B------:R-:W-:Y:S02]  /*11b0*/  @UP1 UIMAD UR41, UR5, UR13, UR45 ;  /* 0x0000000d052912a4 */ /* 0x000fe4000f8e022d */
[----:B------:R-:W-:-:S02]  /*11c0*/  @!UP1 UIMAD.WIDE.U32 UR42, UR50, UR10, URZ ;  /* 0x0000000a322a92a5 */ /* 0x000fc4000f8e003f */
[----:B------:R-:W-:Y:S02]  /*11d0*/  USHF.L.U64.HI UR14, UR50, 0x7, UR59 ;  /* 0x00000007320e7899 */ /* 0x000fe4000801023b */
[----:B------:R-:W-:Y:S02]  /*11e0*/  UIMAD.WIDE.U32 UR22, UR5, UR26, URZ ;  /* 0x0000001a051672a5 */ /* 0x000fe4000f8e003f */
[----:B------:R-:W-:Y:S02]  /*11f0*/  UIMAD.WIDE UR10, UR21, UR51, URZ ;  /* 0x00000033150a72a5 */ /* 0x000fe4000f8e023f */
[----:B------:R-:W-:Y:S02]  /*1200*/  UIMAD.WIDE.U32 UR12, UR50, UR60, URZ ;  /* 0x0000003c320c72a5 */ /* 0x000fe4000f8e003f */
[----:B------:R-:W-:Y:S02]  /*1210*/  ULEA.HI UR31, UR18, UR9, URZ, 0x6 ;  /* 0x00000009121f7291 */ /* 0x000fe4000f8f303f */
[----:B------:R-:W-:Y:S01]  /*1220*/  UIMAD UR9, UR40, UR50, URZ ;  /* 0x00000032280972a4 */ /* 0x000fe2000f8e023f */
[----:B-1----:R-:W-:Y:S01]  /*1230*/  VIADD R6, R6, 0xffffffe ;  /* 0x0ffffffe06067836 */ /* 0x002fe20000000000 */
[----:B------:R-:W-:-:S02]  /*1240*/  USEL UR46, UR24, UR22, !UP1 ;  /* 0x00000016182e7287 */ /* 0x000fc4000c800000 */
[----:B------:R-:W-:Y:S01]  /*1250*/  UIADD3 UR40, UR25, UR36, URZ ;  /* 0x0000002419287290 */ /* 0x000fe2000fffe03f */
[----:B------:R-:W1:Y:S01]  /*1260*/  F2I.FTZ.U32.TRUNC.NTZ R7, R6 ;  /* 0x0000000600077305 */ /* 0x000e62000021f000 */
[----:B------:R-:W-:Y:S02]  /*1270*/  @UP0 UIADD3 UR16, UR19, UR39, URZ ;  /* 0x0000002713100290 */ /* 0x000fe4000fffe03f */
[----:B------:R-:W-:Y:S02]  /*1280*/  UIMAD.WIDE.U32 UR24, UR10, UR12, URZ ;  /* 0x0000000c0a1872a5 */ /* 0x000fe4000f8e003f */
[----:B------:R-:W-:Y:S02]  /*1290*/  UIMAD UR18, UR11, UR12, URZ ;  /* 0x0000000c0b1272a4 */ /* 0x000fe4000f8e023f */
[----:B------:R-:W-:Y:S02]  /*12a0*/  USEL UR37, UR14, URZ, UP2 ;  /* 0x0000003f0e257287 */ /* 0x000fe40009000000 */
[----:B------:R-:W-:Y:S01]  /*12b0*/  UIMAD UR12, UR59, UR60, UR9 ;  /* 0x0000003c3b0c72a4 */ /* 0x000fe2000f8e0209 */
[----:B------:R-:W-:Y:S01]  /*12c0*/  @UP0 ULDC.64 UR14, c[0x0][0x248] ;  /* 0x00009200000e0ab9 */ /* 0x000fe20000000a00 */
[----:B------:R-:W-:Y:S01]  /*12d0*/  ULDC UR48, c[0x0][0x2c4] ;  /* 0x0000b10000307ab9 */ /* 0x000fe20000000800 */
[----:B------:R-:W-:Y:S01]  /*12e0*/  @UP0 UIMAD.WIDE.U32 UR28, UR16, UR14, URZ ;  /* 0x0000000e101c02a5 */ /* 0x000fe2000f8e003f */
[----:B-1----:R-:W-:Y:S01]  /*12f0*/  IMAD.MOV R5, RZ, RZ, -R7 ;  /* 0x000000ffff057224 */ /* 0x002fe200078e0a07 */
[----:B------:R-:W-:Y:S01]  /*1300*/  @UP0 UIMAD UR49, UR16, UR15, URZ ;  /* 0x0000000f103102a4 */ /* 0x000fe2000f8e023f */
[----:B------:R-:W-:Y:S01]  /*1310*/  IMAD.MOV.U32 R6, RZ, RZ, RZ ;  /* 0x000000ffff067224 */ /* 0x000fe200078e00ff */
[----:B------:R-:W-:Y:S01]  /*1320*/  @UP3 UIMAD UR16, UR50, UR48, URZ ;  /* 0x00000030321032a4 */ /* 0x000fe2000f8e023f */
[----:B------:R-:W-:Y:S01]  /*1330*/  IMAD R5, R5, R9, RZ ;  /* 0x0000000905057224 */ /* 0x000fe200078e02ff */
[----:B------:R-:W-:-:S02]  /*1340*/  UIADD3 UR12, UR13, UR12, URZ ;  /* 0x0000000c0d0c7290 */ /* 0x000fc4000fffe03f */
[----:B------:R-:W-:Y:S01]  /*1350*/  ULOP3.LUT UR9, UR31, 0xffffffc0, URZ, 0xc0, !UPT ;  /* 0xffffffc01f097892 */ /* 0x000fe2000f8ec03f */
[----:B------:R-:W-:Y:S01]  /*1360*/  IMAD.HI.U32 R5, R7, R5, R6 ;  /* 0x0000000507057227 */ /* 0x000fe200078e0006 */
[----:B------:R-:W-:Y:S01]  /*1370*/  MOV R6, R8 ;  /* 0x0000000800067202 */ /* 0x000fe20000000f00 */
[----:B------:R-:W-:Y:S02]  /*1380*/  @UP3 USEL UR16, UR16, UR5, !UP1 ;  /* 0x0000000510103287 */ /* 0x000fe4000c800000 */
[----:B------:R-:W-:Y:S02]  /*1390*/  UIMAD UR18, UR10, UR12, UR18 ;  /* 0x0000000c0a1272a4 */ /* 0x000fe4000f8e0212 */
[----:B------:R-:W-:Y:S01]  /*13a0*/  IMAD.HI.U32 R5, R5, R6, RZ ;  /* 0x0000000605057227 */ /* 0x000fe200078e00ff */
[----:B------:R-:W-:Y:S02]  /*13b0*/  UIMAD UR30, UR5, UR27, URZ ;  /* 0x0000001b051e72a4 */ /* 0x000fe4000f8e023f */
[----:B------:R-:W-:Y:S01]  /*13c0*/  @!UP3 UIMAD UR12, UR50, UR51, UR58 ;  /* 0x00000033320cb2a4 */ /* 0x000fe2000f8e023a */
[----:B------:R-:W-:Y:S01]  /*13d0*/  IMAD.MOV R7, RZ, RZ, -R5 ;  /* 0x000000ffff077224 */ /* 0x000fe200078e0a05 */
[----:B------:R-:W-:Y:S01]  /*13e0*/  @UP3 ULDC UR13, c[0x0][0x2e4] ;  /* 0x0000b900000d3ab9 */ /* 0x000fe20000000800 */
[----:B------:R-:W-:-:S02]  /*13f0*/  UIADD3 UR9, UR9, -0x40, URZ ;  /* 0xffffffc009097890 */ /* 0x000fc4000fffe03f */
[C---:B------:R-:W-:Y:S01]  /*1400*/  IMAD R6, R9.reuse, R7, R6 ;  /* 0x0000000709067224 */ /* 0x040fe200078e0206 */
[----:B------:R-:W-:Y:S02]  /*1410*/  @UP3 UIMAD UR51, UR58, UR13, UR16 ;  /* 0x0000000d3a3332a4 */ /* 0x000fe4000f8e0210 */
[----:B------:R-:W-:Y:S02]  /*1420*/  @UP1 UIADD3 UR40, UR23, UR30, URZ ;  /* 0x0000001e17281290 */ /* 0x000fe4000fffe03f */
[----:B------:R-:W-:Y:S01]  /*1430*/  ISETP.GT.U32.AND P1, PT, R9, R6, PT ;  /* 0x000000060900720c */ /* 0x000fe20003f24070 */
[----:B------:R-:W-:Y:S02]  /*1440*/  @!UP3 UIMAD UR51, UR12, UR48, URZ ;  /* 0x000000300c33b2a4 */ /* 0x000fe4000f8e023f */
[----:B------:R-:W-:Y:S02]  /*1450*/  USHF.R.S32.HI UR30, URZ, 0x1f, UR9 ;  /* 0x0000001f3f1e7899 */ /* 0x000fe40008011409 */
[----:B------:R-:W-:Y:S01]  /*1460*/  UIADD3 UR12, UP2, UR9, UR47, URZ ;  /* 0x0000002f090c7290 */ /* 0x000fe2000ff5e03f */
[----:B------:R-:W-:Y:S01]  /*1470*/  ULDC.U8 UR20, c[0x0][0x480] ;  /* 0x0001200000147ab9 */ /* 0x000fe20000000000 */
[----:B------:R-:W-:-:S02]  /*1480*/  @UP0 UIADD3 UR32, UR19, UR39, URZ ;  /* 0x0000002713200290 */ /* 0x000fc4000fffe03f */
[----:B------:R-:W-:Y:S02]  /*1490*/  UIADD3.X UR16, UR30, UR37, URZ, UP2, !UPT ;  /* 0x000000251e107290 */ /* 0x000fe400097fe43f */
[----:B------:R-:W-:Y:S02]  /*14a0*/  UIMAD UR13, UR11, UR12, URZ ;  /* 0x0000000c0b0d72a4 */ /* 0x000fe4000f8e023f */
[----:B------:R-:W-:Y:S01]  /*14b0*/  @!P1 IMAD.IADD R6, R6, 0x1, -R9 ;  /* 0x0000000106069824 */ /* 0x000fe200078e0a09 */
[----:B------:R-:W-:Y:S01]  /*14c0*/  @!P1 IADD3 R5, R5, 0x1, RZ ;  /* 0x0000000105059810 */ /* 0x000fe20007ffe0ff */
[----:B------:R-:W-:Y:S01]  /*14d0*/  UIMAD UR52, UR58, UR21, URZ ;  /* 0x000000153a3472a4 */ /* 0x000fe2000f8e023f */
[----:B------:R-:W-:Y:S01]  /*14e0*/  PLOP3.LUT P1, PT, PT, PT, UP0, 0x80, 0x0 ;  /* 0x000000000000781c */ /* 0x000fe20003f2f008 */
[----:B------:R-:W-:Y:S01]  /*14f0*/  UISETP.NE.AND UP4, UPT, UR20, URZ, UPT ;  /* 0x0000003f1400728c */ /* 0x000fe2000bf85270 */
[----:B------:R-:W-:Y:S01]  /*1500*/  ISETP.GE.U32.AND P0, PT, R6, R9, PT ;  /* 0x000000090600720c */ /* 0x000fe20003f06070 */
[----:B------:R-:W-:Y:S01]  /*1510*/  UIADD3 UR47, UR25, UR18, URZ ;  /* 0x00000012192f7290 */ /* 0x000fe2000fffe03f */
[----:B------:R-:W-:Y:S01]  /*1520*/  LOP3.LUT R6, R11, UR58, RZ, 0x3c, !PT ;  /* 0x0000003a0b067c12 */ /* 0x000fe2000f8e3cff */
[----:B------:R-:W-:Y:S01]  /*1530*/  @UP0 ULDC.64 UR20, c[0x0][0x250] ;  /* 0x0000940000140ab9 */ /* 0x000fe20000000a00 */
[----:B------:R-:W-:-:S02]  /*1540*/  UIMAD.WIDE.U32 UR36, UR10, UR12, URZ ;  /* 0x0000000c0a2472a5 */ /* 0x000fc4000f8e003f */
[----:B------:R-:W-:Y:S01]  /*1550*/  ISETP.GE.AND P2, PT, R6, RZ, PT ;  /* 0x000000ff0600720c */ /* 0x000fe20003f46270 */
[----:B------:R-:W-:Y:S02]  /*1560*/  UIMAD.WIDE.U32 UR22, UR10, UR5, URZ ;  /* 0x000000050a1672a5 */ /* 0x000fe4000f8e003f */
[----:B------:R-:W-:Y:S02]  /*1570*/  UIMAD UR18, UR11, UR5, URZ ;  /* 0x000000050b1272a4 */ /* 0x000fe4000f8e023f */
[----:B------:R-:W-:Y:S02]  /*1580*/  UIMAD UR12, UR10, UR16, UR13 ;  /* 0x000000100a0c72a4 */ /* 0x000fe4000f8e020d */
[----:B------:R-:W-:Y:S01]  /*1590*/  @UP0 UIMAD.WIDE.U32 UR10, UR32, UR20, URZ ;  /* 0x00000014200a02a5 */ /* 0x000fe2000f8e003f */
[----:B------:R-:W-:Y:S01]  /*15a0*/  @P0 VIADD R5, R5, 0x1 ;  /* 0x0000000105050836 */ /* 0x000fe20000000000 */
[----:B------:R-:W-:Y:S01]  /*15b0*/  @UP0 UIMAD UR13, UR32, UR21, URZ ;  /* 0x00000015200d02a4 */ /* 0x000fe2000f8e023f */
[----:B------:R-:W-:Y:S01]  /*15c0*/  PLOP3.LUT P0, PT, PT, PT, UP3, 0x80, 0x0 ;  /* 0x000000000000781c */ /* 0x000fe20003f0f038 */
[----:B------:R-:W-:Y:S01]  /*15d0*/  @!UP1 UIADD3 UR41, UR43, UR35, URZ ;  /* 0x000000232b299290 */ /* 0x000fe2000fffe03f */
[----:B------:R-:W-:Y:S01]  /*15e0*/  IMAD.MOV.U32 R18, RZ, RZ, R5 ;  /* 0x000000ffff127224 */ /* 0x000fe200078e0005 */
[----:B------:R-:W-:-:S02]  /*15f0*/  USEL UR55, UR34, URZ, UP4 ;  /* 0x0000003f22377287 */ /* 0x000fc4000a000000 */
[----:B------:R-:W-:Y:S02]  /*1600*/  USHF.R.S32.HI UR48, URZ, 0x6, UR31 ;  /* 0x000000063f307899 */ /* 0x000fe4000801141f */
[----:B------:R-:W-:Y:S01]  /*1610*/  USEL UR54, UR53, URZ, UP4 ;  /* 0x0000003f35367287 */ /* 0x000fe2000a000000 */
[----:B------:R-:W-:Y:S01]  /*1620*/  @!P2 IADD3 R18, -R18, RZ, RZ ;  /* 0x000000ff1212a210 */ /* 0x000fe20007ffe1ff */
[----:B------:R-:W-:Y:S01]  /*1630*/  USEL UR57, UR24, UR22, !UP1 ;  /* 0x0000001618397287 */ /* 0x000fe2000c800000 */
[----:B------:R-:W-:Y:S01]  /*1640*/  @!P3 LOP3.LUT R18, RZ, R11, RZ, 0x33, !PT ;  /* 0x0000000bff12b212 */ /* 0x000fe200078e33ff */
[----:B------:R-:W-:Y:S02]  /*1650*/  USHF.R.S32.HI UR56, URZ, 0x1f, UR52 ;  /* 0x0000001f3f387899 */ /* 0x000fe40008011434 */
[----:B------:R-:W-:Y:S02]  /*1660*/  @UP0 UIADD3 UR35, UR11, UR13, URZ ;  /* 0x0000000d0b230290 */ /* 0x000fe4000fffe03f */
[----:B------:R-:W-:-:S02]  /*1670*/  @UP1 UIADD3 UR47, UR23, UR18, URZ ;  /* 0x00000012172f1290 */ /* 0x000fc4000fffe03f */
[----:B------:R-:W-:Y:S02]  /*1680*/  UIADD3 UR53, UR37, UR12, URZ ;  /* 0x0000000c25357290 */ /* 0x000fe4000fffe03f */
[----:B------:R-:W-:Y:S01]  /*1690*/  @UP0 UIADD3 UR34, UR29, UR49, URZ ;  /* 0x000000311d220290 */ /* 0x000fe2000fffe03f */
[----:B------:R-:W-:Y:S01]  /*16a0*/  @UP0 UMOV UR31, UR28 ;  /* 0x0000001c001f0c82 */ /* 0x000fe20008000000 */
[----:B------:R-:W-:Y:S01]  /*16b0*/  @UP0 UMOV UR32, UR10 ;  /* 0x0000000a00200c82 */ /* 0x000fe20008000000 */
[----:B------:R-:W-:Y:S09]  /*16c0*/  @P1 BRA `(.L_x_211) ;  /* 0x0000000000301947 */ /* 0x000ff20003800000 */
[----:B------:R-:W-:Y:S01]  /*16d0*/  USHF.R.S32.HI UR10, URZ, 0x1f, UR19 ;  /* 0x0000001f3f0a7899 */ /* 0x000fe20008011413 */
[----:B------:R-:W-:-:S03]  /*16e0*/  ULDC.64 UR14, c[0x0][0x248] ;  /* 0x00009200000e7ab9 */ /* 0x000fc60000000a00 */
[----:B------:R-:W-:Y:S02]  /*16f0*/  UIMAD UR12, UR10, UR14, URZ ;  /* 0x0000000e0a0c72a4 */ /* 0x000fe4000f8e023f */
[----:B------:R-:W-:Y:S02]  /*1700*/  UIMAD.WIDE.U32 UR10, UR19, UR14, URZ ;  /* 0x0000000e130a72a5 */ /* 0x000fe4000f8e003f */
[----:B------:R-:W-:-:S03]  /*1710*/  UIMAD UR16, UR19, UR15, UR12 ;  /* 0x0000000f131072a4 */ /* 0x000fc6000f8e020c */
[----:B------:R-:W-:Y:S01]  /*1720*/  ULDC.64 UR12, c[0x0][0x230] ;  /* 0x00008c00000c7ab9 */ /* 0x000fe20000000a00 */
[----:B------:R-:W-:Y:S02]  /*1730*/  UIADD3 UR11, UR11, UR16, URZ ;  /* 0x000000100b0b7290 */ /* 0x000fe4000fffe03f */
[----:B------:R-:W-:Y:S02]  /*1740*/  UIMAD UR16, UR59, UR12, URZ ;  /* 0x0000000c3b1072a4 */ /* 0x000fe4000f8e023f */
[----:B------:R-:W-:Y:S02]  /*1750*/  UIMAD.WIDE.U32 UR10, UR50, UR12, UR10 ;  /* 0x0000000c320a72a5 */ /* 0x000fe4000f8e000a */
[----:B------:R-:W-:-:S04]  /*1760*/  UIMAD UR13, UR50, UR13, UR16 ;  /* 0x0000000d320d72a4 */ /* 0x000fc8000f8e0210 */
[----:B------:R-:W-:Y:S01]  /*1770*/  UIADD3 UR34, UR11, UR13, URZ ;  /* 0x0000000d0b227290 */ /* 0x000fe2000fffe03f */
[----:B------:R-:W-:-:S11]  /*1780*/  UMOV UR31, UR10 ;  /* 0x0000000a001f7c82 */ /* 0x000fd60008000000 */
.L_x_211:
[----:B------:R-:W-:Y:S05]  /*1790*/  @P1 BRA `(.L_x_212) ;  /* 0x0000000000301947 */ /* 0x000fea0003800000 */
        /* <DEDUP_REMOVED lines=11> */
[----:B------:R-:W-:Y:S02]  /*1850*/  UMOV UR32, UR10 ;  /* 0x0000000a00207c82 */ /* 0x000fe40008000000 */
.L_x_212:
        /* <DEDUP_REMOVED lines=11> */
.L_x_213:
[----:B------:R-:W-:Y:S02]  /*1910*/  ULDC UR5, c[0x0][0x270] ;  /* 0x00009c0000057ab9 */ /* 0x000fe40000000800 */
[----:B------:R-:W-:-:S04]  /*1920*/  UIMAD UR5, UR50, UR5, UR58 ;  /* 0x00000005320572a4 */ /* 0x000fc8000f8e023a */
[----:B------:R-:W-:-:S12]  /*1930*/  UIMAD UR5, UR5, UR60, URZ ;  /* 0x0000003c050572a4 */ /* 0x000fd8000f8e023f */
.L_x_214:
[----:B------:R-:W1:Y:S01]  /*1940*/  LDC.64 R6, c[0x0][0x420] ;  /* 0x00010800ff067b82 */ /* 0x000e620000000a00 */
[----:B------:R-:W-:Y:S01]  /*1950*/  ULDC UR10, c[0x0][0x2dc] ;  /* 0x0000b700000a7ab9 */ /* 0x000fe20000000800 */
[----:B------:R-:W-:Y:S01]  /*1960*/  ULDC UR11, c[0x0][0x270] ;  /* 0x00009c00000b7ab9 */ /* 0x000fe20000000800 */
[----:B------:R-:W-:Y:S01]  /*1970*/  UIADD3 UR12, -UR8, UR38, UR33 ;  /* 0x00000026080c7290 */ /* 0x000fe2000fffe121 */
[----:B------:R-:W-:Y:S01]  /*1980*/  LEA.HI R10, R10, R12, RZ, 0x5 ;  /* 0x0000000c0a0a7211 */ /* 0x000fe200078f28ff */
[----:B------:R-:W-:Y:S01]  /*1990*/  UIMAD UR11, UR10, UR11, URZ ;  /* 0x0000000b0a0b72a4 */ /* 0x000fe2000f8e023f */
[----:B------:R-:W-:Y:S01]  /*19a0*/  SHF.R.S32.HI R229, RZ, 0x1f, R228 ;  /* 0x0000001fffe57819 */ /* 0x000fe200000114e4 */
[----:B------:R-:W-:Y:S01]  /*19b0*/  USHF.R.S32.HI UR16, URZ, 0x1f, UR58 ;  /* 0x0000001f3f107899 */ /* 0x000fe2000801143a */
[----:B------:R-:W-:Y:S01]  /*19c0*/  LOP3.LUT R11, R10, 0xffffffe0, RZ, 0xc0, !PT ;  /* 0xffffffe00a0b7812 */ /* 0x000fe200078ec0ff */
[----:B------:R-:W-:Y:S01]  /*19d0*/  ULDC UR10, c[0x0][0x398] ;  /* 0x0000e600000a7ab9 */ /* 0x000fe20000000800 */
[----:B------:R-:W-:Y:S01]  /*19e0*/  ULDC.64 UR24, c[0x0][0x258] ;  /* 0x0000960000187ab9 */ /* 0x000fe20000000a00 */
[----:B------:R-:W-:Y:S01]  /*19f0*/  UIADD3 UR12, UR12, -UR10, URZ ;  /* 0x8000000a0c0c7290 */ /* 0x000fe2000fffe03f */
[----:B------:R-:W-:Y:S01]  /*1a00*/  SHF.R.S32.HI R10, RZ, 0x5, R10 ;  /* 0x00000005ff0a7819 */ /* 0x000fe2000001140a */
[----:B------:R-:W-:Y:S01]  /*1a10*/  ULDC.64 UR22, c[0x0][0x428] ;  /* 0x00010a0000167ab9 */ /* 0x000fe20000000a00 */
[----:B------:R-:W-:Y:S01]  /*1a20*/  USHF.L.U32 UR10, UR11, 0x6, URZ ;  /* 0x000000060b0a7899 */ /* 0x000fe2000800063f */
[----:B------:R-:W-:Y:S01]  /*1a30*/  IMAD.IADD R11, R12, 0x1, -R11 ;  /* 0x000000010c0b7824 */ /* 0x000fe200078e0a0b */
[----:B------:R-:W-:Y:S01]  /*1a40*/  UIMAD UR28, UR16, UR22, URZ ;  /* 0x00000016101c72a4 */ /* 0x000fe2000f8e023f */
[----:B------:R-:W-:Y:S01]  /*1a50*/  IADD3 R8, P0, R228, UR18, RZ ;  /* 0x00000012e4087c10 */ /* 0x000fe2000ff1e0ff */
[----:B------:R-:W-:Y:S01]  /*1a60*/  UIMAD UR29, UR16, UR24, URZ ;  /* 0x00000018101d72a4 */ /* 0x000fe2000f8e023f */
[----:B------:R-:W-:Y:S01]  /*1a70*/  IMAD.U32 R15, RZ, RZ, UR22 ;  /* 0x00000016ff0f7e24 */ /* 0x000fe2000f8e00ff */
[----:B------:R-:W-:Y:S01]  /*1a80*/  USHF.R.S32.HI UR16, URZ, 0x1f, UR12 ;  /* 0x0000001f3f107899 */ /* 0x000fe2000801140c */
[----:B------:R-:W-:Y:S01]  /*1a90*/  IADD3.X R9, R229, UR41, RZ, P0, !PT ;  /* 0x00000029e5097c10 */ /* 0x000fe200087fe4ff */
[----:B------:R-:W-:Y:S01]  /*1aa0*/  UIADD3 UR13, UP2, UP1, UR36, UR10, UR52 ;  /* 0x0000000a240d7290 */ /* 0x000fe2000f95e034 */
[----:B------:R-:W-:Y:S01]  /*1ab0*/  IADD3 R16, P0, R4, UR9, RZ ;  /* 0x0000000904107c10 */ /* 0x000fe2000ff1e0ff */
[C---:B-1----:R-:W-:Y:S01]  /*1ac0*/  IMAD R5, R6.reuse, UR30, RZ ;  /* 0x0000001e06057c24 */ /* 0x042fe2000f8e02ff */
[----:B------:R-:W-:Y:S01]  /*1ad0*/  USHF.R.S32.HI UR10, URZ, 0x1f, UR10 ;  /* 0x0000001f3f0a7899 */ /* 0x000fe2000801140a */
[----:B------:R-:W-:Y:S01]  /*1ae0*/  IMAD.WIDE.U32 R8, R6, UR9, R8 ;  /* 0x0000000906087c25 */ /* 0x000fe2000f8e0008 */
[----:B------:R-:W-:Y:S01]  /*1af0*/  ULEA.HI UR16, UR16, UR12, URZ, 0x6 ;  /* 0x0000000c10107291 */ /* 0x000fe2000f8f303f */
[----:B------:R-:W-:Y:S01]  /*1b00*/  IADD3.X R14, R27, UR30, RZ, P0, !PT ;  /* 0x0000001e1b0e7c10 */ /* 0x000fe200087fe4ff */
[----:B------:R-:W-:Y:S01]  /*1b10*/  UIADD3.X UR10, UR53, UR10, UR56, UP2, UP1 ;  /* 0x0000000a350a7290 */ /* 0x000fe200097e2438 */
[----:B------:R-:W-:Y:S01]  /*1b20*/  IMAD R12, R7, UR9, R5 ;  /* 0x00000009070c7c24 */ /* 0x000fe2000f8e0205 */
[----:B------:R-:W-:Y:S01]  /*1b30*/  USHF.R.S32.HI UR16, URZ, 0x6, UR16 ;  /* 0x000000063f107899 */ /* 0x000fe20008011410 */
[----:B------:R-:W-:Y:S01]  /*1b40*/  IMAD R5, R10, UR11, R11 ;  /* 0x0000000b0a057c24 */ /* 0x000fe2000f8e020b */
[----:B------:R-:W-:Y:S01]  /*1b50*/  UIADD3 UR11, UP2, UP1, UR55, UR13, UR57 ;  /* 0x0000000d370b7290 */ /* 0x000fe2000f95e039 */
[----:B------:R-:W-:Y:S01]  /*1b60*/  IMAD.IADD R9, R9, 0x1, R12 ;  /* 0x0000000109097824 */ /* 0x000fe200078e020c */
[----:B------:R-:W-:Y:S01]  /*1b70*/  ULDC.64 UR36, c[0x0][0x400] ;  /* 0x0001000000247ab9 */ /* 0x000fe20000000a00 */
[----:B------:R-:W-:Y:S01]  /*1b80*/  IMAD R11, R14, UR26, RZ ;  /* 0x0000001a0e0b7c24 */ /* 0x000fe2000f8e02ff */
[----:B------:R-:W-:Y:S01]  /*1b90*/  UIADD3.X UR10, UR54, UR10, UR47, UP2, UP1 ;  /* 0x0000000a360a7290 */ /* 0x000fe200097e242f */
[----:B------:R-:W-:Y:S01]  /*1ba0*/  IMAD.WIDE.U32 R12, R16, UR26, R228 ;  /* 0x0000001a100c7c25 */ /* 0x000fe2000f8e00e4 */
[----:B------:R-:W-:Y:S01]  /*1bb0*/  UISETP.LT.AND UP1, UPT, URZ, UR16, UPT ;  /* 0x000000103f00728c */ /* 0x000fe2000bf21270 */
[----:B------:R-:W-:Y:S01]  /*1bc0*/  IADD3 R10, P0, R5, UR11, RZ ;  /* 0x0000000b050a7c10 */ /* 0x000fe2000ff1e0ff */
[----:B------:R-:W-:Y:S01]  /*1bd0*/  UIMAD UR28, UR58, UR23, UR28 ;  /* 0x000000173a1c72a4 */ /* 0x000fe2000f8e021c */
[----:B------:R-:W-:Y:S01]  /*1be0*/  IMAD.WIDE.U32 R8, R15, UR58, R8 ;  /* 0x0000003a0f087c25 */ /* 0x000fe2000f8e0008 */
[----:B------:R-:W-:Y:S01]  /*1bf0*/  USEL UR16, URZ, UR16, !UP1 ;  /* 0x000000103f107287 */ /* 0x000fe2000c800000 */
[----:B------:R-:W-:Y:S01]  /*1c00*/  LEA.HI.X.SX32 R5, R5, UR10, 0x1, P0 ;  /* 0x0000000a05057c11 */ /* 0x000fe200080f0eff */
[----:B------:R-:W-:Y:S01]  /*1c10*/  UIADD3 UR42, UR9, UR5, URZ ;  /* 0x00000005092a7290 */ /* 0x000fe2000fffe03f */
[----:B------:R-:W-:Y:S01]  /*1c20*/  LEA R224, P0, R10, UR36, 0x2 ;  /* 0x000000240ae07c11 */ /* 0x000fe2000f8010ff */
[----:B------:R-:W-:Y:S01]  /*1c30*/  UISETP.GT.AND UP1, UPT, UR48, UR16, UPT ;  /* 0x000000103000728c */ /* 0x000fe2000bf24270 */
[----:B------:R-:W-:Y:S01]  /*1c40*/  IMAD R20, R16, UR27, R11 ;  /* 0x0000001b10147c24 */ /* 0x000fe2000f8e020b */
[----:B------:R-:W-:Y:S01]  /*1c50*/  IADD3 R12, P2, R12, UR46, RZ ;  /* 0x0000002e0c0c7c10 */ /* 0x000fe2000ff5e0ff */
[----:B------:R-:W-:Y:S01]  /*1c60*/  UIADD3 UR36, UR9, UR51, URZ ;  /* 0x0000003309247290 */ /* 0x000fe2000fffe03f */
[----:B------:R-:W-:Y:S01]  /*1c70*/  LEA.HI.X R225, R10, UR37, R5, 0x2, P0 ;  /* 0x000000250ae17c11 */ /* 0x000fe200080f1405 */
[----:B------:R-:W-:Y:S01]  /*1c80*/  IMAD.MOV.U32 R10, RZ, RZ, R8 ;  /* 0x000000ffff0a7224 */ /* 0x000fe200078e0008 */
[----:B------:R-:W-:Y:S01]  /*1c90*/  PLOP3.LUT P0, PT, PT, PT, UP1, 0x80, 0x0 ;  /* 0x000000000000781c */ /* 0x000fe20003f0f018 */
[----:B------:R-:W-:Y:S01]  /*1ca0*/  IMAD.U32 R19, RZ, RZ, UR24 ;  /* 0x00000018ff137e24 */ /* 0x000fe2000f8e00ff */
[----:B------:R-:W-:Y:S01]  /*1cb0*/  IADD3 R11, R9, UR28, RZ ;  /* 0x0000001c090b7c10 */ /* 0x000fe2000fffe0ff */
[----:B------:R-:W-:Y:S01]  /*1cc0*/  ULDC.64 UR52, c[0x0][0x478] ;  /* 0x00011e0000347ab9 */ /* 0x000fe20000000a00 */
[----:B------:R-:W-:Y:S01]  /*1cd0*/  IADD3.X R13, R13, UR40, R20, P2, !PT ;  /* 0x000000280d0d7c10 */ /* 0x000fe200097fe414 */
[-C--:B------:R-:W-:Y:S01]  /*1ce0*/  IMAD R5, R27, R6.reuse, RZ ;  /* 0x000000061b057224 */ /* 0x080fe200078e02ff */
[----:B------:R-:W-:Y:S01]  /*1cf0*/  ULDC.64 UR44, c[0x0][0x2b0] ;  /* 0x0000ac00002c7ab9 */ /* 0x000fe20000000a00 */
[----:B------:R-:W-:Y:S01]  /*1d00*/  UIMAD.WIDE UR10, UR42, 0x4, UR52 ;  /* 0x000000042a0a78a5 */ /* 0x000fe2000f8e0234 */
[C---:B------:R-:W-:Y:S01]  /*1d10*/  IMAD.WIDE.U32 R10, R4.reuse, R6, R10 ;  /* 0x00000006040a7225 */ /* 0x040fe200078e000a */
[----:B------:R-:W-:Y:S01]  /*1d20*/  UIMAD UR29, UR58, UR25, UR29 ;  /* 0x000000193a1d72a4 */ /* 0x000fe2000f8e021d */
[----:B------:R-:W-:Y:S01]  /*1d30*/  BSSY B1, `(.L_x_210) ;  /* 0x000083b000017945 */ /* 0x000fe20003800000 */
[----:B------:R-:W-:Y:S01]  /*1d40*/  UIMAD.WIDE UR36, UR36, 0x4, UR44 ;  /* 0x00000004242478a5 */ /* 0x000fe2000f8e022c */
[----:B------:R-:W-:Y:S01]  /*1d50*/  IMAD.WIDE.U32 R12, R19, UR58, R12 ;  /* 0x0000003a130c7c25 */ /* 0x000fe2000f8e000c */
[----:B------:R-:W-:Y:S01]  /*1d60*/  ULDC.64 UR24, c[0x0][0x210] ;  /* 0x0000840000187ab9 */ /* 0x000fe20000000a00 */
[----:B------:R-:W-:Y:S01]  /*1d70*/  ULDC.64 UR22, c[0x0][0x3e0] ;  /* 0x0000f80000167ab9 */ /* 0x000fe20000000a00 */
[----:B------:R-:W-:Y:S01]  /*1d80*/  UMOV UR12, UR10 ;  /* 0x0000000a000c7c82 */ /* 0x000fe20008000000 */
[----:B------:R-:W-:Y:S01]  /*1d90*/  IMAD R5, R4, R7, R5 ;  /* 0x0000000704057224 */ /* 0x000fe200078e0205 */
[----:B------:R-:W-:Y:S01]  /*1da0*/  LEA R230, P3, R12, UR24, 0x1 ;  /* 0x000000180ce67c11 */ /* 0x000fe2000f8608ff */
[----:B------:R-:W-:Y:S01]  /*1db0*/  UIADD3 UR5, UR48, -0x1, URZ ;  /* 0xffffffff30057890 */ /* 0x000fe2000fffe03f */
[----:B------:R-:W-:Y:S01]  /*1dc0*/  LEA R231, P2, R10, UR22, 0x1 ;  /* 0x000000160ae77c11 */ /* 0x000fe2000f8408ff */
[----:B------:R-:W-:Y:S01]  /*1dd0*/  IMAD.IADD R17, R11, 0x1, R5 ;  /* 0x000000010b117824 */ /* 0x000fe200078e0205 */
[----:B------:R-:W-:Y:S01]  /*1de0*/  IADD3 R21, R13, UR29, RZ ;  /* 0x0000001d0d157c10 */ /* 0x000fe2000fffe0ff */
[----:B------:R-:W-:Y:S01]  /*1df0*/  UMOV UR10, UR36 ;  /* 0x00000024000a7c82 */ /* 0x000fe20008000000 */
[----:B------:R-:W-:Y:S01]  /*1e00*/  UMOV UR9, UR37 ;  /* 0x0000002500097c82 */ /* 0x000fe20008000000 */
[C---:B------:R-:W-:Y:S01]  /*1e10*/  IADD3 R242, R228.reuse, 0x40, RZ ;  /* 0x00000040e4f27810 */ /* 0x040fe20007ffe0ff */
[----:B------:R-:W-:Y:S01]  /*1e20*/  VIADD R243, R228, 0x80 ;  /* 0x00000080e4f37836 */ /* 0x000fe20000000000 */
[----:B------:R-:W-:Y:S01]  /*1e30*/  LEA.HI.X R232, R12, UR25, R21, 0x1, P3 ;  /* 0x000000190ce87c11 */ /* 0x000fe200098f0c15 */
[----:B------:R-:W-:Y:S01]  /*1e40*/  VIADD R244, R228, 0xc0 ;  /* 0x000000c0e4f47836 */ /* 0x000fe20000000000 */
[----:B------:R-:W-:Y:S01]  /*1e50*/  LEA.HI.X R233, R10, UR23, R17, 0x1, P2 ;  /* 0x000000170ae97c11 */ /* 0x000fe200090f0c11 */
[----:B------:R-:W-:Y:S06]  /*1e60*/  @P0 BRA `(.L_x_215) ;  /* 0x0000000800780947 */ /* 0x000fec0003800000 */
        /* <DEDUP_REMOVED lines=19> */
.L_x_216:
[----:B------:R-:W-:Y:S01]  /*1fa0*/  @UP0 UIADD3 UR5, UR19, UR39, URZ ;  /* 0x0000002713050290 */ /* 0x000fe2000fffe03f */
[----:B------:R-:W-:Y:S01]  /*1fb0*/  @UP0 ULDC.64 UR10, c[0x0][0x458] ;  /* 0x00011600000a0ab9 */ /* 0x000fe20000000a00 */
[----:B------:R-:W-:Y:S02]  /*1fc0*/  USHF.R.S32.HI UR20, URZ, 0x1f, UR33 ;  /* 0x0000001f3f147899 */ /* 0x000fe40008011421 */
[----:B------:R-:W-:Y:S02]  /*1fd0*/  @UP0 UIMAD.WIDE.U32 UR14, UR5, UR10, URZ ;  /* 0x0000000a050e02a5 */ /* 0x000fe4000f8e003f */
[----:B------:R-:W-:-:S04]  /*1fe0*/  @UP0 UIMAD UR5, UR5, UR11, URZ ;  /* 0x0000000b050502a4 */ /* 0x000fc8000f8e023f */
[----:B------:R-:W-:Y:S01]  /*1ff0*/  @UP0 UIADD3 UR18, UR15, UR5, URZ ;  /* 0x000000050f120290 */ /* 0x000fe2000fffe03f */
[----:B------:R-:W-:Y:S01]  /*2000*/  @UP0 UMOV UR16, UR14 ;  /* 0x0000000e00100c82 */ /* 0x000fe20008000000 */
[----:B------:R-:W-:Y:S10]  /*2010*/  @P1 BRA `(.L_x_217) ;  /* 0x0000000000301947 */ /* 0x000ff40003800000 */
        /* <DEDUP_REMOVED lines=12> */
.L_x_217:
[----:B------:R-:W-:Y:S01]  /*20e0*/  UIMAD UR5, UR20, UR12, URZ ;  /* 0x0000000c140572a4 */ /* 0x000fe2000f8e023f */
[----:B------:R-:W-:Y:S01]  /*20f0*/  IMAD.U32 R6, RZ, RZ, UR12 ;  /* 0x0000000cff067e24 */ /* 0x000fe2000f8e00ff */
[----:B------:R-:W-:Y:S01]  /*2100*/  UIADD3 UR8, -UR33, UR8, URZ ;  /* 0x0000000821087290 */ /* 0x000fe2000fffe13f */
[----:B------:R-:W-:Y:S01]  /*2110*/  BSSY B0, `(.L_x_218) ;  /* 0x0000023000007945 */ /* 0x000fe20003800000 */
[----:B------:R-:W-:Y:S01]  /*2120*/  UIMAD UR5, UR33, UR13, UR5 ;  /* 0x0000000d210572a4 */ /* 0x000fe2000f8e0205 */
[----:B------:R-:W-:Y:S01]  /*2130*/  IMAD.WIDE.U32 R6, R6, UR33, R228 ;  /* 0x0000002106067c25 */ /* 0x000fe2000f8e00e4 */
[----:B------:R-:W-:Y:S01]  /*2140*/  USHF.R.S32.HI UR19, URZ, 0x1f, UR58 ;  /* 0x0000001f3f137899 */ /* 0x000fe2000801143a */
[----:B------:R-:W-:Y:S01]  /*2150*/  ULDC.64 UR14, c[0x0][0x468] ;  /* 0x00011a00000e7ab9 */ /* 0x000fe20000000a00 */
[----:B------:R-:W-:Y:S02]  /*2160*/  ISETP.GE.AND P5, PT, R4, UR8, PT ;  /* 0x0000000804007c0c */ /* 0x000fe4000bfa6270 */
[----:B------:R-:W-:Y:S01]  /*2170*/  MOV R5, UR5 ;  /* 0x0000000500057c02 */ /* 0x000fe20008000f00 */
[----:B------:R-:W-:Y:S01]  /*2180*/  UIMAD UR5, UR19, UR14, URZ ;  /* 0x0000000e130572a4 */ /* 0x000fe2000f8e023f */
[----:B------:R-:W-:Y:S01]  /*2190*/  IADD3 R8, P0, R6, UR9, RZ ;  /* 0x0000000906087c10 */ /* 0x000fe2000ff1e0ff */
[----:B------:R-:W-:-:S02]  /*21a0*/  VIADD R6, R4, 0x20 ;  /* 0x0000002004067836 */ /* 0x000fc40000000000 */
[----:B------:R-:W-:Y:S01]  /*21b0*/  UIMAD UR15, UR58, UR15, UR5 ;  /* 0x0000000f3a0f72a4 */ /* 0x000fe2000f8e0205 */
[----:B------:R-:W-:Y:S02]  /*21c0*/  IADD3.X R9, R7, UR21, R5, P0, !PT ;  /* 0x0000001507097c10 */ /* 0x000fe400087fe405 */
[----:B------:R-:W-:Y:S02]  /*21d0*/  MOV R5, UR14 ;  /* 0x0000000e00057c02 */ /* 0x000fe40008000f00 */
[----:B------:R-:W-:-:S03]  /*21e0*/  ISETP.GE.AND P4, PT, R6, UR8, PT ;  /* 0x0000000806007c0c */ /* 0x000fc6000bf86270 */
[----:B------:R-:W-:-:S04]  /*21f0*/  IMAD.WIDE.U32 R8, R5, UR58, R8 ;  /* 0x0000003a05087c25 */ /* 0x000fc8000f8e0008 */
[----:B------:R-:W-:Y:S01]  /*2200*/  VIADD R12, R9, UR15 ;  /* 0x0000000f090c7c36 */ /* 0x000fe20008000000 */
[----:B------:R-:W-:Y:S06]  /*2210*/  @P5 BRA `(.L_x_219) ;  /* 0x0000000000485947 */ /* 0x000fec0003800000 */
[----:B------:R-:W-:Y:S01]  /*2220*/  IMAD R5, R27, UR12, RZ ;  /* 0x0000000c1b057c24 */ /* 0x000fe2000f8e02ff */
[----:B------:R-:W-:Y:S01]  /*2230*/  ULDC UR5, c[0x0][0x2d0] ;  /* 0x0000b40000057ab9 */ /* 0x000fe20000000800 */
[----:B------:R-:W-:Y:S01]  /*2240*/  IMAD.MOV.U32 R6, RZ, RZ, R8 ;  /* 0x000000ffff067224 */ /* 0x000fe200078e0008 */
[----:B------:R-:W-:Y:S01]  /*2250*/  ISETP.GE.AND P6, PT, R228, UR5, PT ;  /* 0x00000005e4007c0c */ /* 0x000fe2000bfc6270 */
[----:B------:R-:W-:Y:S01]  /*2260*/  IMAD.MOV.U32 R7, RZ, RZ, R12 ;  /* 0x000000ffff077224 */ /* 0x000fe200078e000c */
[----:B------:R-:W-:Y:S01]  /*2270*/  ISETP.GE.AND P3, PT, R242, UR5, PT ;  /* 0x00000005f2007c0c */ /* 0x000fe2000bf66270 */
[C---:B------:R-:W-:Y:S01]  /*2280*/  IMAD R5, R4.reuse, UR13, R5 ;  /* 0x0000000d04057c24 */ /* 0x040fe2000f8e0205 */
[----:B------:R-:W-:Y:S01]  /*2290*/  ISETP.GE.AND P2, PT, R243, UR5, PT ;  /* 0x00000005f3007c0c */ /* 0x000fe2000bf46270 */
[----:B------:R-:W-:Y:S01]  /*22a0*/  IMAD.WIDE.U32 R10, R4, UR12, R6 ;  /* 0x0000000c040a7c25 */ /* 0x000fe2000f8e0006 */
[----:B------:R-:W-:Y:S01]  /*22b0*/  ISETP.GE.AND P1, PT, R244, UR5, PT ;  /* 0x00000005f4007c0c */ /* 0x000fe2000bf26270 */
[----:B------:R-:W-:-:S02]  /*22c0*/  ULDC.64 UR14, c[0x0][0x3f0] ;  /* 0x0000fc00000e7ab9 */ /* 0x000fc40000000a00 */
[----:B------:R-:W-:Y:S01]  /*22d0*/  IMAD.IADD R5, R11, 0x1, R5 ;  /* 0x000000010b057824 */ /* 0x000fe200078e0205 */
[----:B------:R-:W-:-:S04]  /*22e0*/  LEA R6, P0, R10, UR14, 0x1 ;  /* 0x0000000e0a067c11 */ /* 0x000fc8000f8008ff */
[----:B------:R-:W-:-:S05]  /*22f0*/  LEA.HI.X R7, R10, UR15, R5, 0x1, P0 ;  /* 0x0000000f0a077c11 */ /* 0x000fca00080f0c05 */
[----:B------:R1:W-:Y:S04]  /*2300*/  @!P6 STG.E.128 desc[UR6][R6.64], RZ ;  /* 0x000000ff0600e986 */ /* 0x0003e8000c101d06 */
[----:B------:R1:W-:Y:S04]  /*2310*/  @!P3 STG.E.128 desc[UR6][R6.64+0x80], RZ ;  /* 0x000080ff0600b986 */ /* 0x0003e8000c101d06 */
[----:B------:R1:W-:Y:S04]  /*2320*/  @!P2 STG.E.128 desc[UR6][R6.64+0x100], RZ ;  /* 0x000100ff0600a986 */ /* 0x0003e8000c101d06 */
[----:B------:R1:W-:Y:S02]  /*2330*/  @!P1 STG.E.128 desc[UR6][R6.64+0x180], RZ ;  /* 0x000180ff06009986 */ /* 0x0003e4000c101d06 */
.L_x_219:
[----:B------:R-:W-:Y:S05]  /*2340*/  BSYNC B0 ;  /* 0x0000000000007941 */ /* 0x000fea0003800000 */
.L_x_218:
[----:B------:R-:W-:Y:S04]  /*2350*/  BSSY B0, `(.L_x_220) ;  /* 0x0000015000007945 */ /* 0x000fe80003800000 */
[----:B------:R-:W-:Y:S05]  /*2360*/  @P4 BRA `(.L_x_221) ;  /* 0x00000000004c4947 */ /* 0x000fea0003800000 */
[----:B------:R-:W-:Y:S01]  /*2370*/  IADD3 R5, P0, R4, 0x20, RZ ;  /* 0x0000002004057810 */ /* 0x000fe20007f1e0ff */
[----:B------:R-:W-:Y:S01]  /*2380*/  IMAD.MOV.U32 R9, RZ, RZ, R12 ;  /* 0x000000ffff097224 */ /* 0x000fe200078e000c */
[----:B------:R-:W-:Y:S01]  /*2390*/  ULDC UR5, c[0x0][0x2d0] ;  /* 0x0000b40000057ab9 */ /* 0x000fe20000000800 */
[----:B------:R-:W-:Y:S01]  /*23a0*/  ULDC.64 UR8, c[0x0][0x3f0] ;  /* 0x0000fc0000087ab9 */ /* 0x000fe20000000a00 */
[----:B------:R-:W-:Y:S01]  /*23b0*/  ISETP.GE.AND P3, PT, R228, UR5, PT ;  /* 0x00000005e4007c0c */ /* 0x000fe2000bf66270 */
[----:B-1----:R-:W-:Y:S01]  /*23c0*/  IMAD.X R6, RZ, RZ, R27, P0 ;  /* 0x000000ffff067224 */ /* 0x002fe200000e061b */
[----:B------:R-:W-:Y:S01]  /*23d0*/  ISETP.GE.AND P2, PT, R242, UR5, PT ;  /* 0x00000005f2007c0c */ /* 0x000fe2000bf46270 */
[----:B------:R-:W-:Y:S01]  /*23e0*/  IMAD.WIDE.U32 R8, R5, UR12, R8 ;  /* 0x0000000c05087c25 */ /* 0x000fe2000f8e0008 */
[----:B------:R-:W-:Y:S02]  /*23f0*/  ISETP.GE.AND P1, PT, R243, UR5, PT ;  /* 0x00000005f3007c0c */ /* 0x000fe4000bf26270 */
[----:B------:R-:W-:Y:S01]  /*2400*/  ISETP.GE.AND P0, PT, R244, UR5, PT ;  /* 0x00000005f4007c0c */ /* 0x000fe2000bf06270 */
[----:B------:R-:W-:-:S04]  /*2410*/  IMAD R6, R6, UR12, RZ ;  /* 0x0000000c06067c24 */ /* 0x000fc8000f8e02ff */
[----:B------:R-:W-:Y:S01]  /*2420*/  IMAD R5, R5, UR13, R6 ;  /* 0x0000000d05057c24 */ /* 0x000fe2000f8e0206 */
[----:B------:R-:W-:-:S03]  /*2430*/  LEA R6, P6, R8, UR8, 0x1 ;  /* 0x0000000808067c11 */ /* 0x000fc6000f8c08ff */
[----:B------:R-:W-:-:S05]  /*2440*/  IMAD.IADD R5, R9, 0x1, R5 ;  /* 0x0000000109057824 */ /* 0x000fca00078e0205 */
[----:B------:R-:W-:-:S05]  /*2450*/  LEA.HI.X R7, R8, UR9, R5, 0x1, P6 ;  /* 0x0000000908077c11 */ /* 0x000fca000b0f0c05 */
[----:B------:R2:W-:Y:S04]  /*2460*/  @!P3 STG.E.128 desc[UR6][R6.64], RZ ;  /* 0x000000ff0600b986 */ /* 0x0005e8000c101d06 */
[----:B------:R2:W-:Y:S04]  /*2470*/  @!P2 STG.E.128 desc[UR6][R6.64+0x80], RZ ;  /* 0x000080ff0600a986 */ /* 0x0005e8000c101d06 */
[----:B------:R2:W-:Y:S04]  /*2480*/  @!P1 STG.E.128 desc[UR6][R6.64+0x100], RZ ;  /* 0x000100ff06009986 */ /* 0x0005e8000c101d06 */
[----:B------:R2:W-:Y:S02]  /*2490*/  @!P0 STG.E.128 desc[UR6][R6.64+0x180], RZ ;  /* 0x000180ff06008986 */ /* 0x0005e4000c101d06 */
.L_x_221:
[----:B------:R-:W-:Y:S05]  /*24a0*/  BSYNC B0 ;  /* 0x0000000000007941 */ /* 0x000fea0003800000 */
.L_x_220:
[----:B------:R-:W-:Y:S01]  /*24b0*/  UIMAD UR5, UR20, UR10, URZ ;  /* 0x0000000a140572a4 */ /* 0x000fe2000f8e023f */
[----:B-12---:R-:W-:Y:S01]  /*24c0*/  IMAD.U32 R6, RZ, RZ, UR10 ;  /* 0x0000000aff067e24 */ /* 0x006fe2000f8e00ff */
[----:B------:R-:W-:Y:S01]  /*24d0*/  USHF.R.S32.HI UR12, URZ, 0x1f, UR58 ;  /* 0x0000001f3f0c7899 */ /* 0x000fe2000801143a */
[----:B------:R-:W-:Y:S01]  /*24e0*/  BSSY B0, `(.L_x_222) ;  /* 0x000001f000007945 */ /* 0x000fe20003800000 */
[----:B------:R-:W-:Y:S01]  /*24f0*/  UIMAD UR5, UR33, UR11, UR5 ;  /* 0x0000000b210572a4 */ /* 0x000fe2000f8e0205 */
[----:B------:R-:W-:Y:S01]  /*2500*/  IMAD.WIDE.U32 R6, R6, UR33, R228 ;  /* 0x0000002106067c25 */ /* 0x000fe2000f8e00e4 */
[----:B------:R-:W-:-:S04]  /*2510*/  ULDC.64 UR8, c[0x0][0x470] ;  /* 0x00011c0000087ab9 */ /* 0x000fc80000000a00 */
[----:B------:R-:W-:Y:S01]  /*2520*/  IMAD.U32 R5, RZ, RZ, UR5 ;  /* 0x00000005ff057e24 */ /* 0x000fe2000f8e00ff */
[----:B------:R-:W-:Y:S01]  /*2530*/  IADD3 R8, P0, R6, UR16, RZ ;  /* 0x0000001006087c10 */ /* 0x000fe2000ff1e0ff */
[----:B------:R-:W-:-:S03]  /*2540*/  UIMAD UR5, UR12, UR8, URZ ;  /* 0x000000080c0572a4 */ /* 0x000fc6000f8e023f */
[----:B------:R-:W-:Y:S01]  /*2550*/  IADD3.X R9, R7, UR18, R5, P0, !PT ;  /* 0x0000001207097c10 */ /* 0x000fe200087fe405 */
[----:B------:R-:W-:Y:S01]  /*2560*/  UIMAD UR9, UR58, UR9, UR5 ;  /* 0x000000093a0972a4 */ /* 0x000fe2000f8e0205 */
[----:B------:R-:W-:-:S05]  /*2570*/  MOV R5, UR8 ;  /* 0x0000000800057c02 */ /* 0x000fca0008000f00 */
[----:B------:R-:W-:-:S05]  /*2580*/  IMAD.WIDE.U32 R8, R5, UR58, R8 ;  /* 0x0000003a05087c25 */ /* 0x000fca000f8e0008 */
[----:B------:R-:W-:Y:S01]  /*2590*/  IADD3 R5, R9, UR9, RZ ;  /* 0x0000000909057c10 */ /* 0x000fe2000fffe0ff */
[----:B------:R-:W-:Y:S06]  /*25a0*/  @P5 BRA `(.L_x_223) ;  /* 0x0000000000485947 */ /* 0x000fec0003800000 */
[----:B------:R-:W-:Y:S01]  /*25b0*/  IMAD.MOV.U32 R6, RZ, RZ, R8 ;  /* 0x000000ffff067224 */ /* 0x000fe200078e0008 */
[----:B------:R-:W-:Y:S01]  /*25c0*/  ULDC UR5, c[0x0][0x2d0] ;  /* 0x0000b40000057ab9 */ /* 0x000fe20000000800 */
[----:B------:R-:W-:Y:S01]  /*25d0*/  IMAD.MOV.U32 R7, RZ, RZ, R5 ;  /* 0x000000ffff077224 */ /* 0x000fe200078e0005 */
[----:B------:R-:W-:Y:S01]  /*25e0*/  ISETP.GE.AND P3, PT, R228, UR5, PT ;  /* 0x00000005e4007c0c */ /* 0x000fe2000bf66270 */
[----:B------:R-:W-:Y:S01]  /*25f0*/  IMAD R12, R27, UR10, RZ ;  /* 0x0000000a1b0c7c24 */ /* 0x000fe2000f8e02ff */
[----:B------:R-:W-:Y:S01]  /*2600*/  ISETP.GE.AND P2, PT, R242, UR5, PT ;  /* 0x00000005f2007c0c */ /* 0x000fe2000bf46270 */
[----:B------:R-:W-:Y:S01]  /*2610*/  IMAD.WIDE.U32 R10, R4, UR10, R6 ;  /* 0x0000000a040a7c25 */ /* 0x000fe2000f8e0006 */
[----:B------:R-:W-:Y:S01]  /*2620*/  ISETP.GE.AND P1, PT, R243, UR5, PT ;  /* 0x00000005f3007c0c */ /* 0x000fe2000bf26270 */
[----:B------:R-:W-:Y:S01]  /*2630*/  ULDC.64 UR8, c[0x0][0x3f8] ;  /* 0x0000fe0000087ab9 */ /* 0x000fe20000000a00 */
[----:B------:R-:W-:Y:S01]  /*2640*/  ISETP.GE.AND P0, PT, R244, UR5, PT ;  /* 0x00000005f4007c0c */ /* 0x000fe2000bf06270 */
[----:B------:R-:W-:-:S04]  /*2650*/  IMAD R6, R4, UR11, R12 ;  /* 0x0000000b04067c24 */ /* 0x000fc8000f8e020c */
[----:B------:R-:W-:Y:S01]  /*2660*/  IMAD.IADD R7, R11, 0x1, R6 ;  /* 0x000000010b077824 */ /* 0x000fe200078e0206 */
[----:B------:R-:W-:-:S04]  /*2670*/  LEA R6, P5, R10, UR8, 0x1 ;  /* 0x000000080a067c11 */ /* 0x000fc8000f8a08ff */
[----:B------:R-:W-:-:S05]  /*2680*/  LEA.HI.X R7, R10, UR9, R7, 0x1, P5 ;  /* 0x000000090a077c11 */ /* 0x000fca000a8f0c07 */
[----:B------:R1:W-:Y:S04]  /*2690*/  @!P3 STG.E.128 desc[UR6][R6.64], RZ ;  /* 0x000000ff0600b986 */ /* 0x0003e8000c101d06 */
[----:B------:R1:W-:Y:S04]  /*26a0*/  @!P2 STG.E.128 desc[UR6][R6.64+0x80], RZ ;  /* 0x000080ff0600a986 */ /* 0x0003e8000c101d06 */
[----:B------:R1:W-:Y:S04]  /*26b0*/  @!P1 STG.E.128 desc[UR6][R6.64+0x100], RZ ;  /* 0x000100ff06009986 */ /* 0x0003e8000c101d06 */
[----:B------:R1:W-:Y:S02]  /*26c0*/  @!P0 STG.E.128 desc[UR6][R6.64+0x180], RZ ;  /* 0x000180ff06008986 */ /* 0x0003e4000c101d06 */
.L_x_223:
[----:B------:R-:W-:Y:S05]  /*26d0*/  BSYNC B0 ;  /* 0x0000000000007941 */ /* 0x000fea0003800000 */
.L_x_222:
[----:B------:R-:W-:Y:S05]  /*26e0*/  @P4 BRA `(.L_x_224) ;  /* 0x00000078007c4947 */ /* 0x000fea0003800000 */
[----:B------:R-:W-:Y:S01]  /*26f0*/  IADD3 R4, P0, R4, 0x20, RZ ;  /* 0x0000002004047810 */ /* 0x000fe20007f1e0ff */
[----:B-1----:R-:W-:Y:S01]  /*2700*/  IMAD.MOV.U32 R7, RZ, RZ, R5 ;  /* 0x000000ffff077224 */ /* 0x002fe200078e0005 */
[----:B------:R-:W-:Y:S01]  /*2710*/  ULDC UR5, c[0x0][0x2d0] ;  /* 0x0000b40000057ab9 */ /* 0x000fe20000000800 */
[----:B------:R-:W-:Y:S01]  /*2720*/  ULDC.64 UR8, c[0x0][0x3f8] ;  /* 0x0000fe0000087ab9 */ /* 0x000fe20000000a00 */
[----:B------:R-:W-:Y:S01]  /*2730*/  ISETP.GE.AND P1, PT, R242, UR5, PT ;  /* 0x00000005f2007c0c */ /* 0x000fe2000bf26270 */
[----:B------:R-:W-:Y:S01]  /*2740*/  IMAD.X R6, RZ, RZ, R27, P0 ;  /* 0x000000ffff067224 */ /* 0x000fe200000e061b */
[----:B------:R-:W-:Y:S02]  /*2750*/  ISETP.GE.AND P2, PT, R228, UR5, PT ;  /* 0x00000005e4007c0c */ /* 0x000fe4000bf46270 */
[----:B------:R-:W-:Y:S01]  /*2760*/  ISETP.GE.AND P0, PT, R243, UR5, PT ;  /* 0x00000005f3007c0c */ /* 0x000fe2000bf06270 */
[----:B------:R-:W-:Y:S02]  /*2770*/  IMAD R9, R6, UR10, RZ ;  /* 0x0000000a06097c24 */ /* 0x000fe4000f8e02ff */
[----:B------:R-:W-:-:S02]  /*2780*/  IMAD.MOV.U32 R6, RZ, RZ, R8 ;  /* 0x000000ffff067224 */ /* 0x000fc400078e0008 */
[C---:B------:R-:W-:Y:S02]  /*2790*/  IMAD R5, R4.reuse, UR11, R9 ;  /* 0x0000000b04057c24 */ /* 0x040fe4000f8e0209 */
[----:B------:R-:W-:-:S04]  /*27a0*/  IMAD.WIDE.U32 R6, R4, UR10, R6 ;  /* 0x0000000a04067c25 */ /* 0x000fc8000f8e0006 */
[----:B------:R-:W-:Y:S01]  /*27b0*/  IMAD.IADD R5, R7, 0x1, R5 ;  /* 0x0000000107057824 */ /* 0x000fe200078e0205 */
        /* <DEDUP_REMOVED lines=9> */
.L_x_215:
[----:B------:R-:W-:Y:S01]  /*2850*/  PLOP3.LUT P0, PT, PT, PT, UP4, 0x80, 0x0 ;  /* 0x000000000000781c */ /* 0x000fe20003f0f048 */
[----:B------:R-:W-:Y:S01]  /*2860*/  UIMAD UR13, UR5, -0x40, UR38 ;  /* 0xffffffc0050d78a4 */ /* 0x000fe2000f8e0226 */
[C---:B------:R-:W-:Y:S01]  /*2870*/  VIADD R26, R4.reuse, 0x20 ;  /* 0x00000020041a7836 */ /* 0x040fe20000000000 */
[----:B------:R-:W-:Y:S01]  /*2880*/  USHF.R.S32.HI UR30, URZ, 0x1f, UR33 ;  /* 0x0000001f3f1e7899 */ /* 0x000fe20008011421 */
[----:B------:R-:W-:Y:S09]  /*2890*/  BSSY B0, `(.L_x_225) ;  /* 0x0000031000007945 */ /* 0x000ff20003800000 */
[----:B------:R-:W-:Y:S01]  /*28a0*/  @P0 BAR.SYNC.DEFER_BLOCKING 0x0 ;  /* 0x0000000000000b1d */ /* 0x000fe20000010000 */
[----:B------:R-:W-:-:S02]  /*28b0*/  ISETP.GE.AND P6, PT, R4, UR13, PT ;  /* 0x0000000d04007c0c */ /* 0x000fc4000bfc6270 */
[----:B------:R-:W-:-:S11]  /*28c0*/  ISETP.GE.AND P5, PT, R26, UR13, PT ;  /* 0x0000000d1a007c0c */ /* 0x000fd6000bfa6270 */
[----:B------:R1:W-:Y:S04]  /*28d0*/  @P6 STS.128 [R226+0x8000], RZ ;  /* 0x008000ffe2006388 */ /* 0x0003e80000000c00 */
[----:B------:R1:W-:Y:S04]  /*28e0*/  @P6 STS.128 [R226+0xa000], RZ ;  /* 0x00a000ffe2006388 */ /* 0x0003e80000000c00 */
[----:B------:R1:W-:Y:S04]  /*28f0*/  @P6 STS.128 [R226+0xc000], RZ ;  /* 0x00c000ffe2006388 */ /* 0x0003e80000000c00 */
[----:B------:R1:W-:Y:S01]  /*2900*/  @P6 STS.128 [R226+0xe000], RZ ;  /* 0x00e000ffe2006388 */ /* 0x0003e20000000c00 */
[----:B------:R-:W-:Y:S05]  /*2910*/  @P6 BRA `(.L_x_226) ;  /* 0x0000000000a06947 */ /* 0x000fea0003800000 */
[----:B------:R-:W2:Y:S01]  /*2920*/  LDC.64 R28, c[0x0][0x3e0] ;  /* 0x0000f800ff1c7b82 */ /* 0x000ea20000000a00 */
[----:B------:R-:W-:Y:S01]  /*2930*/  IMAD R14, R14, R6, RZ ;  /* 0x000000060e0e7224 */ /* 0x000fe200078e02ff */
[----:B------:R-:W-:Y:S01]  /*2940*/  UMOV UR36, UR18 ;  /* 0x0000001200247c82 */ /* 0x000fe20008000000 */
[----:B------:R-:W-:Y:S02]  /*2950*/  UMOV UR37, UR41 ;  /* 0x0000002900257c82 */ /* 0x000fe40008000000 */
[-C--:B------:R-:W-:Y:S02]  /*2960*/  IMAD R14, R7, R16.reuse, R14 ;  /* 0x00000010070e7224 */ /* 0x080fe400078e020e */
[----:B------:R-:W-:Y:S01]  /*2970*/  IMAD.WIDE.U32 R8, R6, R16, UR36 ;  /* 0x0000002406087e25 */ /* 0x000fe2000f8e0010 */
[----:B------:R-:W-:Y:S02]  /*2980*/  ULDC UR36, c[0x0][0x2d0] ;  /* 0x0000b40000247ab9 */ /* 0x000fe40000000800 */
[----:B------:R-:W-:Y:S01]  /*2990*/  ISETP.GE.AND P4, PT, R228, UR36, PT ;  /* 0x00000024e4007c0c */ /* 0x000fe2000bf86270 */
[----:B------:R-:W-:Y:S01]  /*29a0*/  IMAD.IADD R9, R9, 0x1, R14 ;  /* 0x0000000109097824 */ /* 0x000fe200078e020e */
[----:B------:R-:W-:-:S02]  /*29b0*/  ISETP.GE.AND P3, PT, R242, UR36, PT ;  /* 0x00000024f2007c0c */ /* 0x000fc4000bf66270 */
[----:B------:R-:W-:Y:S01]  /*29c0*/  ISETP.GE.AND P2, PT, R243, UR36, PT ;  /* 0x00000024f3007c0c */ /* 0x000fe2000bf46270 */
[----:B------:R-:W-:Y:S01]  /*29d0*/  IMAD.WIDE.U32 R14, R15, UR58, R8 ;  /* 0x0000003a0f0e7c25 */ /* 0x000fe2000f8e0008 */
[----:B------:R-:W-:-:S03]  /*29e0*/  ISETP.GE.AND P1, PT, R244, UR36, PT ;  /* 0x00000024f4007c0c */ /* 0x000fc6000bf26270 */
[----:B------:R-:W-:-:S04]  /*29f0*/  VIADD R5, R15, UR28 ;  /* 0x0000001c0f057c36 */ /* 0x000fc80008000000 */
[----:B------:R-:W-:Y:S01]  /*2a00*/  @!P4 MOV R15, R233 ;  /* 0x000000e9000fc202 */ /* 0x000fe20000000f00 */
[----:B--2---:R-:W-:Y:S01]  /*2a10*/  IMAD.WIDE R8, R228, 0x2, R28 ;  /* 0x00000002e4087825 */ /* 0x004fe200078e021c */
[----:B------:R2:W-:Y:S02]  /*2a20*/  @P4 STS.128 [R226+0x8000], RZ ;  /* 0x008000ffe2004388 */ /* 0x0005e40000000c00 */
[----:B------:R-:W-:-:S04]  /*2a30*/  LEA R8, P0, R14, R8, 0x1 ;  /* 0x000000080e087211 */ /* 0x000fc800078008ff */
[----:B------:R-:W-:Y:S02]  /*2a40*/  LEA.HI.X R9, R14, R9, R5, 0x1, P0 ;  /* 0x000000090e097211 */ /* 0x000fe400000f0c05 */
        /* <DEDUP_REMOVED lines=21> */
.L_x_226:
[----:B------:R-:W-:Y:S05]  /*2ba0*/  BSYNC B0 ;  /* 0x0000000000007941 */ /* 0x000fea0003800000 */
.L_x_225:
[----:B------:R4:W-:Y:S01]  /*2bb0*/  @P5 STS.128 [R226+0x9000], RZ ;  /* 0x009000ffe2005388 */ /* 0x0009e20000000c00 */
[----:B------:R-:W-:Y:S01]  /*2bc0*/  BSSY B0, `(.L_x_227) ;  /* 0x000002c000007945 */ /* 0x000fe20003800000 */
[----:B------:R-:W-:Y:S02]  /*2bd0*/  MOV R23, UR14 ;  /* 0x0000000e00177c02 */ /* 0x000fe40008000f00 */
[----:B------:R4:W-:Y:S04]  /*2be0*/  @P5 STS.128 [R226+0xb000], RZ ;  /* 0x00b000ffe2005388 */ /* 0x0009e80000000c00 */
[----:B------:R4:W-:Y:S04]  /*2bf0*/  @P5 STS.128 [R226+0xd000], RZ ;  /* 0x00d000ffe2005388 */ /* 0x0009e80000000c00 */
[----:B------:R4:W-:Y:S01]  /*2c00*/  @P5 STS.128 [R226+0xf000], RZ ;  /* 0x00f000ffe2005388 */ /* 0x0009e20000000c00 */
[----:B------:R-:W-:Y:S05]  /*2c10*/  @P5 BRA `(.L_x_228) ;  /* 0x0000000000985947 */ /* 0x000fea0003800000 */
[----:B------:R-:W-:Y:S01]  /*2c20*/  ULDC UR18, c[0x0][0x2d0] ;  /* 0x0000b40000127ab9 */ /* 0x000fe20000000800 */
[----:B--2---:R-:W-:Y:S01]  /*2c30*/  IMAD.WIDE.U32 R14, R6, 0x20, RZ ;  /* 0x00000020060e7825 */ /* 0x004fe200078e00ff */
[----:B------:R-:W-:Y:S02]  /*2c40*/  ISETP.GE.AND P3, PT, R242, UR18, PT ;  /* 0x00000012f2007c0c */ /* 0x000fe4000bf66270 */
[----:B------:R-:W-:Y:S02]  /*2c50*/  ISETP.GE.AND P4, PT, R228, UR18, PT ;  /* 0x00000012e4007c0c */ /* 0x000fe4000bf86270 */
[----:B------:R-:W-:Y:S01]  /*2c60*/  IADD3 R5, P0, R10, R14, RZ ;  /* 0x0000000e0a057210 */ /* 0x000fe20007f1e0ff */
[----:B------:R-:W-:Y:S01]  /*2c70*/  IMAD.SHL.U32 R14, R7, 0x20, RZ ;  /* 0x00000020070e7824 */ /* 0x000fe200078e00ff */
[----:B------:R-:W-:-:S04]  /*2c80*/  ISETP.GE.AND P2, PT, R243, UR18, PT ;  /* 0x00000012f3007c0c */ /* 0x000fc8000bf46270 */
[----:B------:R-:W-:-:S03]  /*2c90*/  IADD3.X R14, R17, R15, R14, P0, !PT ;  /* 0x0000000f110e7210 */ /* 0x000fc600007fe40e */
[C---:B---3--:R-:W-:Y:S02]  /*2ca0*/  @!P3 LEA R8, P0, R5.reuse, UR22, 0x1 ;  /* 0x000000160508bc11 */ /* 0x048fe4000f8008ff */
[----:B------:R-:W-:Y:S01]  /*2cb0*/  @!P4 LEA R10, P1, R6, R231, 0x6 ;  /* 0x000000e7060ac211 */ /* 0x000fe200078230ff */
[----:B------:R2:W-:Y:S01]  /*2cc0*/  @P4 STS.128 [R226+0x9000], RZ ;  /* 0x009000ffe2004388 */ /* 0x0005e20000000c00 */
[C---:B------:R-:W-:Y:S02]  /*2cd0*/  @!P3 LEA.HI.X R9, R5.reuse, UR23, R14, 0x1, P0 ;  /* 0x000000170509bc11 */ /* 0x040fe400080f0c0e */
[----:B------:R-:W-:Y:S02]  /*2ce0*/  ISETP.GE.AND P0, PT, R244, UR18, PT ;  /* 0x00000012f4007c0c */ /* 0x000fe4000bf06270 */
[----:B------:R-:W-:Y:S02]  /*2cf0*/  @!P4 LEA.HI.X R11, R6, R233, R7, 0x6, P1 ;  /* 0x000000e9060bc211 */ /* 0x000fe400008f3407 */
[----:B------:R-:W-:-:S03]  /*2d00*/  @!P2 LEA R6, P1, R5, UR22, 0x1 ;  /* 0x000000160506ac11 */ /* 0x000fc6000f8208ff */
[----:B------:R-:W-:Y:S01]  /*2d10*/  @!PT LDS RZ, [RZ] ;  /* 0x00000000fffff984 */ /* 0x000fe20000000800 */
[----:B------:R-:W-:Y:S01]  /*2d20*/  @!PT LDS RZ, [RZ] ;  /* 0x00000000fffff984 */ /* 0x000fe20000000800 */
[----:B------:R-:W-:Y:S01]  /*2d30*/  @!PT LDS RZ, [RZ] ;  /* 0x00000000fffff984 */ /* 0x000fe20000000800 */
[----:B------:R2:W-:Y:S01]  /*2d40*/  @!P4 LDGSTS.E.BYPASS.LTC128B.128 [R226+0x9000], desc[UR6][R10.64] ;  /* 0x090000000ae2cfae */ /* 0x0005e2000b901d46 */
[----:B------:R-:W-:-:S03]  /*2d50*/  @!P2 LEA.HI.X R7, R5, UR23, R14, 0x1, P1 ;  /* 0x000000170507ac11 */ /* 0x000fc600088f0c0e */
        /* <DEDUP_REMOVED lines=12> */
[----:B--2---:R-:W-:-:S04]  /*2e20*/  LEA R6, P0, R5, UR22, 0x1 ;  /* 0x0000001605067c11 */ /* 0x004fc8000f8008ff */
[----:B------:R-:W-:-:S05]  /*2e30*/  LEA.HI.X R7, R5, UR23, R14, 0x1, P0 ;  /* 0x0000001705077c11 */ /* 0x000fca00080f0c0e */
[----:B------:R-:W-:Y:S01]  /*2e40*/  @!PT LDS RZ, [RZ] ;  /* 0x00000000fffff984 */ /* 0x000fe20000000800 */
[----:B------:R-:W-:Y:S01]  /*2e50*/  @!PT LDS RZ, [RZ] ;  /* 0x00000000fffff984 */ /* 0x000fe20000000800 */
[----:B------:R-:W-:Y:S01]  /*2e60*/  @!PT LDS RZ, [RZ] ;  /* 0x00000000fffff984 */ /* 0x000fe20000000800 */
[----:B------:R2:W-:Y:S04]  /*2e70*/  LDGSTS.E.BYPASS.LTC128B.128 [R226+0xf000], desc[UR6][R6.64+0x180] ;  /* 0x0f00018006e27fae */ /* 0x0005e8000b901d46 */
.L_x_228:
[----:B------:R-:W-:Y:S05]  /*2e80*/  BSYNC B0 ;  /* 0x0000000000007941 */ /* 0x000fea0003800000 */
.L_x_227:
[----:B------:R1:W-:Y:S01]  /*2e90*/  @P6 STS.128 [R226], RZ ;  /* 0x000000ffe2006388 */ /* 0x0003e20000000c00 */
[----:B------:R-:W-:Y:S03]  /*2ea0*/  BSSY B0, `(.L_x_229) ;  /* 0x000002b000007945 */ /* 0x000fe60003800000 */
[----:B------:R1:W-:Y:S04]  /*2eb0*/  @P6 STS.128 [R226+0x2000], RZ ;  /* 0x002000ffe2006388 */ /* 0x0003e80000000c00 */
[----:B------:R1:W-:Y:S04]  /*2ec0*/  @P6 STS.128 [R226+0x4000], RZ ;  /* 0x004000ffe2006388 */ /* 0x0003e80000000c00 */
[----:B------:R1:W-:Y:S01]  /*2ed0*/  @P6 STS.128 [R226+0x6000], RZ ;  /* 0x006000ffe2006388 */ /* 0x0003e20000000c00 */
[----:B------:R-:W-:Y:S05]  /*2ee0*/  @P6 BRA `(.L_x_230) ;  /* 0x0000000000986947 */ /* 0x000fea0003800000 */
[----:B--2---:R-:W2:Y:S01]  /*2ef0*/  LDC.64 R10, c[0x0][0x210] ;  /* 0x00008400ff0a7b82 */ /* 0x004ea20000000a00 */
[----:B------:R-:W-:Y:S01]  /*2f00*/  IMAD.U32 R6, RZ, RZ, UR46 ;  /* 0x0000002eff067e24 */ /* 0x000fe2000f8e00ff */
[----:B------:R-:W-:Y:S01]  /*2f10*/  ULDC UR18, c[0x0][0x2d0] ;  /* 0x0000b40000127ab9 */ /* 0x000fe20000000800 */
[----:B------:R-:W-:Y:S01]  /*2f20*/  IMAD.U32 R7, RZ, RZ, UR40 ;  /* 0x00000028ff077e24 */ /* 0x000fe2000f8e00ff */
[----:B------:R-:W-:Y:S02]  /*2f30*/  ISETP.GE.AND P3, PT, R228, UR18, PT ;  /* 0x00000012e4007c0c */ /* 0x000fe4000bf66270 */
[----:B------:R-:W-:Y:S01]  /*2f40*/  ISETP.GE.AND P2, PT, R242, UR18, PT ;  /* 0x00000012f2007c0c */ /* 0x000fe2000bf46270 */
[----:B------:R-:W-:Y:S01]  /*2f50*/  IMAD.WIDE.U32 R6, R16, UR26, R6 ;  /* 0x0000001a10067c25 */ /* 0x000fe2000f8e0006 */
[----:B------:R-:W-:Y:S02]  /*2f60*/  ISETP.GE.AND P1, PT, R243, UR18, PT ;  /* 0x00000012f3007c0c */ /* 0x000fe4000bf26270 */
[----:B------:R-:W-:-:S02]  /*2f70*/  ISETP.GE.AND P0, PT, R244, UR18, PT ;  /* 0x00000012f4007c0c */ /* 0x000fc4000bf06270 */
[----:B------:R-:W-:-:S03]  /*2f80*/  IADD3 R7, R20, R7, RZ ;  /* 0x0000000714077210 */ /* 0x000fc60007ffe0ff */
[----:B---3--:R-:W-:Y:S02]  /*2f90*/  IMAD.WIDE.U32 R8, R19, UR58, R6 ;  /* 0x0000003a13087c25 */ /* 0x008fe4000f8e0006 */
[----:B------:R3:W-:Y:S02]  /*2fa0*/  @P3 STS.128 [R226], RZ ;  /* 0x000000ffe2003388 */ /* 0x0007e40000000c00 */
[----:B------:R-:W-:Y:S02]  /*2fb0*/  VIADD R5, R9, UR29 ;  /* 0x0000001d09057c36 */ /* 0x000fe40008000000 */
[----:B------:R-:W-:Y:S02]  /*2fc0*/  @!P3 IMAD.MOV.U32 R9, RZ, RZ, R232 ;  /* 0x000000ffff09b224 */ /* 0x000fe400078e00e8 */
[----:B--2---:R-:W-:-:S03]  /*2fd0*/  IMAD.WIDE R6, R228, 0x2, R10 ;  /* 0x00000002e4067825 */ /* 0x004fc600078e020a */
[----:B------:R-:W-:-:S04]  /*2fe0*/  LEA R6, P4, R8, R6, 0x1 ;  /* 0x0000000608067211 */ /* 0x000fc800078808ff */
[----:B------:R-:W-:Y:S02]  /*2ff0*/  LEA.HI.X R7, R8, R7, R5, 0x1, P4 ;  /* 0x0000000708077211 */ /* 0x000fe400020f0c05 */
        /* <DEDUP_REMOVED lines=21> */
.L_x_230:
[----:B------:R-:W-:Y:S05]  /*3150*/  BSYNC B0 ;  /* 0x0000000000007941 */ /* 0x000fea0003800000 */
.L_x_229:
[----:B------:R1:W-:Y:S01]  /*3160*/  @P5 STS.128 [R226+0x1000], RZ ;  /* 0x001000ffe2005388 */ /* 0x0003e20000000c00 */
[----:B------:R-:W-:Y:S03]  /*3170*/  BSSY B0, `(.L_x_231) ;  /* 0x000002e000007945 */ /* 0x000fe60003800000 */
[----:B------:R1:W-:Y:S04]  /*3180*/  @P5 STS.128 [R226+0x3000], RZ ;  /* 0x003000ffe2005388 */ /* 0x0003e80000000c00 */
[----:B------:R1:W-:Y:S04]  /*3190*/  @P5 STS.128 [R226+0x5000], RZ ;  /* 0x005000ffe2005388 */ /* 0x0003e80000000c00 */
[----:B------:R1:W-:Y:S01]  /*31a0*/  @P5 STS.128 [R226+0x7000], RZ ;  /* 0x007000ffe2005388 */ /* 0x0003e20000000c00 */
[----:B------:R-:W-:Y:S05]  /*31b0*/  @P5 BRA `(.L_x_232) ;  /* 0x0000000000a45947 */ /* 0x000fea0003800000 */
[----:B------:R-:W-:Y:S01]  /*31c0*/  ULDC UR28, c[0x0][0x2d0] ;  /* 0x0000b400001c7ab9 */ /* 0x000fe20000000800 */
[----:B------:R-:W-:Y:S01]  /*31d0*/  UIMAD.WIDE.U32 UR22, UR26, 0x20, URZ ;  /* 0x000000201a1678a5 */ /* 0x000fe2000f8e003f */
[----:B------:R-:W-:Y:S01]  /*31e0*/  ISETP.GE.AND P4, PT, R228, UR28, PT ;  /* 0x0000001ce4007c0c */ /* 0x000fe2000bf86270 */
[----:B------:R-:W-:Y:S01]  /*31f0*/  USHF.L.U32 UR18, UR27, 0x5, URZ ;  /* 0x000000051b127899 */ /* 0x000fe2000800063f */
[----:B------:R-:W-:Y:S01]  /*3200*/  ISETP.GE.AND P3, PT, R242, UR28, PT ;  /* 0x0000001cf2007c0c */ /* 0x000fe2000bf66270 */
[----:B--23--:R-:W-:Y:S01]  /*3210*/  IMAD.U32 R8, RZ, RZ, UR26 ;  /* 0x0000001aff087e24 */ /* 0x00cfe2000f8e00ff */
[----:B------:R-:W-:Y:S01]  /*3220*/  ISETP.GE.AND P2, PT, R243, UR28, PT ;  /* 0x0000001cf3007c0c */ /* 0x000fe2000bf46270 */
[----:B------:R-:W-:Y:S01]  /*3230*/  IMAD.U32 R7, RZ, RZ, UR27 ;  /* 0x0000001bff077e24 */ /* 0x000fe2000f8e00ff */
[----:B------:R-:W-:Y:S01]  /*3240*/  IADD3 R5, P1, R12, UR22, RZ ;  /* 0x000000160c057c10 */ /* 0x000fe2000ff3e0ff */
[----:B------:R-:W-:-:S05]  /*3250*/  IMAD.U32 R6, RZ, RZ, UR18 ;  /* 0x00000012ff067e24 */ /* 0x000fca000f8e00ff */
[----:B------:R-:W-:Y:S01]  /*3260*/  IADD3.X R6, R21, UR23, R6, P1, !PT ;  /* 0x0000001715067c10 */ /* 0x000fe20008ffe406 */
[----:B------:R2:W-:Y:S01]  /*3270*/  @P4 STS.128 [R226+0x1000], RZ ;  /* 0x001000ffe2004388 */ /* 0x0005e20000000c00 */
[C---:B------:R-:W-:Y:S02]  /*3280*/  @!P4 LEA R12, P0, R8.reuse, R230, 0x6 ;  /* 0x000000e6080cc211 */ /* 0x040fe400078030ff */
[C---:B------:R-:W-:Y:S02]  /*3290*/  @!P3 LEA R10, P5, R5.reuse, UR24, 0x1 ;  /* 0x00000018050abc11 */ /* 0x040fe4000f8a08ff */
[----:B------:R-:W-:Y:S02]  /*32a0*/  @!P4 LEA.HI.X R13, R8, R232, R7, 0x6, P0 ;  /* 0x000000e8080dc211 */ /* 0x000fe400000f3407 */
[----:B------:R-:W-:Y:S02]  /*32b0*/  ISETP.GE.AND P0, PT, R244, UR28, PT ;  /* 0x0000001cf4007c0c */ /* 0x000fe4000bf06270 */
[C---:B------:R-:W-:Y:S01]  /*32c0*/  @!P2 LEA R8, P1, R5.reuse, UR24, 0x1 ;  /* 0x000000180508ac11 */ /* 0x040fe2000f8208ff */
[----:B------:R-:W-:Y:S01]  /*32d0*/  @!PT LDS RZ, [RZ] ;  /* 0x00000000fffff984 */ /* 0x000fe20000000800 */
[----:B------:R-:W-:Y:S01]  /*32e0*/  @!PT LDS RZ, [RZ] ;  /* 0x00000000fffff984 */ /* 0x000fe20000000800 */
[----:B------:R-:W-:Y:S01]  /*32f0*/  @!PT LDS RZ, [RZ] ;  /* 0x00000000fffff984 */ /* 0x000fe20000000800 */
[----:B------:R2:W-:Y:S01]  /*3300*/  @!P4 LDGSTS.E.BYPASS.LTC128B.128 [R226+0x1000], desc[UR6][R12.64] ;  /* 0x010000000ce2cfae */ /* 0x0005e2000b901d46 */
[----:B------:R-:W-:-:S02]  /*3310*/  @!P3 LEA.HI.X R11, R5, UR25, R6, 0x1, P5 ;  /* 0x00000019050bbc11 */ /* 0x000fc4000a8f0c06 */
[----:B------:R-:W-:Y:S01]  /*3320*/  @!P2 LEA.HI.X R9, R5, UR25, R6, 0x1, P1 ;  /* 0x000000190509ac11 */ /* 0x000fe200088f0c06 */
        /* <DEDUP_REMOVED lines=18> */
.L_x_232:
[----:B------:R-:W-:Y:S05]  /*3450*/  BSYNC B0 ;  /* 0x0000000000007941 */ /* 0x000fea0003800000 */
.L_x_231:
[----:B------:R-:W-:Y:S01]  /*3460*/  UIADD3 UR18, -UR33, UR8, URZ ;  /* 0x0000000821127290 */ /* 0x000fe2000fffe13f */
[----:B--23--:R-:W-:Y:S01]  /*3470*/  IMAD.WIDE.U32 R6, R23, UR33, R228 ;  /* 0x0000002117067c25 */ /* 0x00cfe2000f8e00e4 */
[----:B------:R-:W-:Y:S01]  /*3480*/  UIMAD UR22, UR30, UR14, URZ ;  /* 0x0000000e1e1672a4 */ /* 0x000fe2000f8e023f */
[----:B------:R-:W-:Y:S01]  /*3490*/  BSSY B0, `(.L_x_233) ;  /* 0x0000042000007945 */ /* 0x000fe20003800000 */
[----:B------:R-:W-:Y:S02]  /*34a0*/  ISETP.GE.AND P6, PT, R250, UR13, PT ;  /* 0x0000000dfa007c0c */ /* 0x000fe4000bfc6270 */
[----:B------:R-:W-:Y:S01]  /*34b0*/  ISETP.GE.AND P4, PT, R4, UR18, PT ;  /* 0x0000001204007c0c */ /* 0x000fe2000bf86270 */
[----:B------:R-:W-:Y:S01]  /*34c0*/  UIMAD UR22, UR33, UR15, UR22 ;  /* 0x0000000f211672a4 */ /* 0x000fe2000f8e0216 */
[----:B------:R-:W-:Y:S02]  /*34d0*/  IADD3 R10, P0, R6, UR31, RZ ;  /* 0x0000001f060a7c10 */ /* 0x000fe4000ff1e0ff */
[----:B------:R-:W-:-:S03]  /*34e0*/  IADD3 R6, R250, 0x8, RZ ;  /* 0x00000008fa067810 */ /* 0x000fc60007ffe0ff */
[----:B------:R-:W-:Y:S01]  /*34f0*/  IMAD.U32 R5, RZ, RZ, UR22 ;  /* 0x00000016ff057e24 */ /* 0x000fe2000f8e00ff */
[----:B------:R-:W-:Y:S01]  /*3500*/  ULDC.64 UR22, c[0x0][0x260] ;  /* 0x0000980000167ab9 */ /* 0x000fe20000000a00 */
[----:B------:R-:W-:-:S03]  /*3510*/  ISETP.GE.AND P5, PT, R6, UR13, PT ;  /* 0x0000000d06007c0c */ /* 0x000fc6000bfa6270 */
[----:B------:R-:W-:Y:S01]  /*3520*/  IADD3.X R11, R7, UR34, R5, P0, !PT ;  /* 0x00000022070b7c10 */ /* 0x000fe200087fe405 */
[----:B------:R2:W-:Y:S01]  /*3530*/  @P4 STS.128 [R226+0x10000], RZ ;  /* 0x010000ffe2004388 */ /* 0x0005e20000000c00 */
[----:B------:R-:W-:-:S03]  /*3540*/  IMAD R5, R25, UR22, RZ ;  /* 0x0000001619057c24 */ /* 0x000fc6000f8e02ff */
[----:B------:R2:W-:Y:S01]  /*3550*/  @P4 STS.128 [R226+0x12000], RZ ;  /* 0x012000ffe2004388 */ /* 0x0005e20000000c00 */
[C---:B------:R-:W-:Y:S02]  /*3560*/  IMAD R16, R18.reuse, UR23, R5 ;  /* 0x0000001712107c24 */ /* 0x040fe4000f8e0205 */
[----:B------:R-:W-:Y:S01]  /*3570*/  IMAD.WIDE.U32 R10, R18, UR22, R10 ;  /* 0x00000016120a7c25 */ /* 0x000fe2000f8e000a */
[----:B------:R2:W-:Y:S03]  /*3580*/  @P4 STS.128 [R226+0x14000], RZ ;  /* 0x014000ffe2004388 */ /* 0x0005e60000000c00 */
[----:B------:R-:W-:Y:S01]  /*3590*/  IMAD.IADD R17, R11, 0x1, R16 ;  /* 0x000000010b117824 */ /* 0x000fe200078e0210 */
[----:B------:R2:W-:Y:S01]  /*35a0*/  @P4 STS.128 [R226+0x16000], RZ ;  /* 0x016000ffe2004388 */ /* 0x0005e20000000c00 */
[----:B------:R-:W-:Y:S05]  /*35b0*/  @P4 BRA `(.L_x_234) ;  /* 0x0000000000bc4947 */ /* 0x000fea0003800000 */
[----:B------:R-:W-:Y:S01]  /*35c0*/  ULDC UR13, c[0x0][0x2d0] ;  /* 0x0000b400000d7ab9 */ /* 0x000fe20000000800 */
[----:B------:R-:W3:Y:S01]  /*35d0*/  LDC.64 R20, c[0x0][0x218] ;  /* 0x00008600ff147b82 */ /* 0x000ee20000000a00 */
[----:B------:R-:W-:Y:S01]  /*35e0*/  ISETP.GE.AND P0, PT, R228, UR13, PT ;  /* 0x0000000de4007c0c */ /* 0x000fe2000bf06270 */
[----:B------:R-:W-:Y:S01]  /*35f0*/  IMAD R5, R24, UR14, RZ ;  /* 0x0000000e18057c24 */ /* 0x000fe2000f8e02ff */
[----:B------:R-:W-:Y:S02]  /*3600*/  MOV R6, UR31 ;  /* 0x0000001f00067c02 */ /* 0x000fe40008000f00 */
[----:B------:R-:W-:Y:S01]  /*3610*/  MOV R7, UR34 ;  /* 0x0000002200077c02 */ /* 0x000fe20008000f00 */
[----:B------:R-:W-:Y:S01]  /*3620*/  IMAD R12, R22, UR15, R5 ;  /* 0x0000000f160c7c24 */ /* 0x000fe2000f8e0205 */
[----:B------:R-:W-:Y:S01]  /*3630*/  ISETP.GE.AND P2, PT, R242, UR13, PT ;  /* 0x0000000df2007c0c */ /* 0x000fe2000bf46270 */
[----:B------:R-:W-:-:S06]  /*3640*/  IMAD.WIDE.U32 R6, R22, UR14, R6 ;  /* 0x0000000e16067c25 */ /* 0x000fcc000f8e0006 */
[----:B------:R-:W5:Y:S01]  /*3650*/  @!P0 LDC.64 R14, c[0x0][0x218] ;  /* 0x00008600ff0e8b82 */ /* 0x000f620000000a00 */
[----:B------:R-:W-:Y:S01]  /*3660*/  @!P0 MOV R9, R17 ;  /* 0x0000001100098202 */ /* 0x000fe20000000f00 */
[----:B------:R-:W-:Y:S01]  /*3670*/  @!P0 IMAD R5, R27, UR14, RZ ;  /* 0x0000000e1b058c24 */ /* 0x000fe2000f8e02ff */
[----:B------:R1:W-:Y:S01]  /*3680*/  @P0 STS.128 [R226+0x10000], RZ ;  /* 0x010000ffe2000388 */ /* 0x0003e20000000c00 */
[----:B------:R-:W-:Y:S02]  /*3690*/  @!P0 IMAD.MOV.U32 R8, RZ, RZ, R10 ;  /* 0x000000ffff088224 */ /* 0x000fe400078e000a */
[C---:B------:R-:W-:Y:S02]  /*36a0*/  @!P0 IMAD R5, R4.reuse, UR15, R5 ;  /* 0x0000000f04058c24 */ /* 0x040fe4000f8e0205 */
[----:B------:R-:W-:-:S04]  /*36b0*/  @!P0 IMAD.WIDE.U32 R8, R4, UR14, R8 ;  /* 0x0000000e04088c25 */ /* 0x000fc8000f8e0008 */
[----:B------:R-:W-:Y:S01]  /*36c0*/  IMAD.IADD R7, R7, 0x1, R12 ;  /* 0x0000000107077824 */ /* 0x000fe200078e020c */
[----:B------:R-:W-:Y:S01]  /*36d0*/  @!P0 IADD3 R5, R9, R5, RZ ;  /* 0x0000000509058210 */ /* 0x000fe20007ffe0ff */
[----:B---3--:R-:W-:Y:S01]  /*36e0*/  IMAD.WIDE R12, R228, 0x2, R20 ;  /* 0x00000002e40c7825 */ /* 0x008fe200078e0214 */
[----:B-----5:R-:W-:-:S04]  /*36f0*/  @!P0 LEA R14, P1, R8, R14, 0x1 ;  /* 0x0000000e080e8211 */ /* 0x020fc800078208ff */
[----:B------:R-:W-:Y:S01]  /*3700*/  @!P0 LEA.HI.X R15, R8, R15, R5, 0x1, P1 ;  /* 0x0000000f080f8211 */ /* 0x000fe200008f0c05 */
[----:B------:R-:W-:Y:S01]  /*3710*/  IMAD.WIDE.U32 R8, R18, UR22, R6 ;  /* 0x0000001612087c25 */ /* 0x000fe2000f8e0006 */
[----:B------:R-:W-:-:S03]  /*3720*/  ISETP.GE.AND P1, PT, R243, UR13, PT ;  /* 0x0000000df3007c0c */ /* 0x000fc6000bf26270 */
[----:B------:R-:W-:Y:S01]  /*3730*/  @!PT LDS RZ, [RZ] ;  /* 0x00000000fffff984 */ /* 0x000fe20000000800 */
[----:B------:R-:W-:Y:S01]  /*3740*/  @!PT LDS RZ, [RZ] ;  /* 0x00000000fffff984 */ /* 0x000fe20000000800 */
[----:B------:R-:W-:Y:S01]  /*3750*/  @!PT LDS RZ, [RZ] ;  /* 0x00000000fffff984 */ /* 0x000fe20000000800 */
[----:B------:R1:W-:Y:S01]  /*3760*/  @!P0 LDGSTS.E.BYPASS.LTC128B.128 [R226+0x10000], desc[UR6][R14.64] ;  /* 0x100000000ee28fae */ /* 0x0003e2000b901d46 */
[----:B------:R-:W-:Y:S01]  /*3770*/  ISETP.GE.AND P0, PT, R244, UR13, PT ;  /* 0x0000000df4007c0c */ /* 0x000fe2000bf06270 */
[----:B------:R-:W-:Y:S01]  /*3780*/  IMAD.IADD R5, R16, 0x1, R9 ;  /* 0x0000000110057824 */ /* 0x000fe200078e0209 */
[C---:B------:R-:W-:Y:S01]  /*3790*/  LEA R6, P3, R8.reuse, R12, 0x1 ;  /* 0x0000000c08067211 */ /* 0x040fe200078608ff */
[----:B------:R1:W-:Y:S03]  /*37a0*/  @P2 STS.128 [R226+0x12000], RZ ;  /* 0x012000ffe2002388 */ /* 0x0003e60000000c00 */
[----:B------:R-:W-:-:S05]  /*37b0*/  LEA.HI.X R7, R8, R13, R5, 0x1, P3 ;  /* 0x0000000d08077211 */ /* 0x000fca00018f0c05 */
        /* <DEDUP_REMOVED lines=15> */
.L_x_234:
[----:B------:R-:W-:Y:S05]  /*38b0*/  BSYNC B0 ;  /* 0x0000000000007941 */ /* 0x000fea0003800000 */
.L_x_233:
[----:B------:R-:W-:Y:S01]  /*38c0*/  ISETP.GE.AND P3, PT, R26, UR18, PT ;  /* 0x000000121a007c0c */ /* 0x000fe2000bf66270 */
[----:B------:R-:W-:Y:S01]  /*38d0*/  BSSY B0, `(.L_x_235) ;  /* 0x000003a000007945 */ /* 0x000fe20003800000 */
[----:B------:R-:W-:-:S11]  /*38e0*/  MOV R19, UR20 ;  /* 0x0000001400137c02 */ /* 0x000fd60008000f00 */
[----:B------:R1:W-:Y:S04]  /*38f0*/  @P3 STS.128 [R226+0x11000], RZ ;  /* 0x011000ffe2003388 */ /* 0x0003e80000000c00 */
[----:B------:R1:W-:Y:S04]  /*3900*/  @P3 STS.128 [R226+0x13000], RZ ;  /* 0x013000ffe2003388 */ /* 0x0003e80000000c00 */
[----:B------:R1:W-:Y:S04]  /*3910*/  @P3 STS.128 [R226+0x15000], RZ ;  /* 0x015000ffe2003388 */ /* 0x0003e80000000c00 */
[----:B------:R1:W-:Y:S01]  /*3920*/  @P3 STS.128 [R226+0x17000], RZ ;  /* 0x017000ffe2003388 */ /* 0x0003e20000000c00 */
[----:B------:R-:W-:Y:S05]  /*3930*/  @P3 BRA `(.L_x_236) ;  /* 0x0000000000cc3947 */ /* 0x000fea0003800000 */
[----:B------:R-:W-:Y:S01]  /*3940*/  ULDC UR13, c[0x0][0x2d0] ;  /* 0x0000b400000d7ab9 */ /* 0x000fe20000000800 */
[----:B------:R-:W5:Y:S01]  /*3950*/  LDC.64 R20, c[0x0][0x218] ;  /* 0x00008600ff147b82 */ /* 0x000f620000000a00 */
[----:B------:R-:W-:Y:S01]  /*3960*/  ISETP.GE.AND P0, PT, R228, UR13, PT ;  /* 0x0000000de4007c0c */ /* 0x000fe2000bf06270 */
[----:B-1-3--:R-:W-:Y:S01]  /*3970*/  IMAD.U32 R6, RZ, RZ, UR31 ;  /* 0x0000001fff067e24 */ /* 0x00afe2000f8e00ff */
[----:B------:R-:W-:Y:S01]  /*3980*/  IADD3 R5, P1, R22, 0x20, RZ ;  /* 0x0000002016057810 */ /* 0x000fe20007f3e0ff */
[----:B------:R-:W-:Y:S01]  /*3990*/  IMAD.U32 R7, RZ, RZ, UR34 ;  /* 0x00000022ff077e24 */ /* 0x000fe2000f8e00ff */
[----:B------:R-:W-:Y:S01]  /*39a0*/  MOV R12, R10 ;  /* 0x0000000a000c7202 */ /* 0x000fe20000000f00 */
[----:B------:R-:W-:Y:S01]  /*39b0*/  IMAD.MOV.U32 R13, RZ, RZ, R17 ;  /* 0x000000ffff0d7224 */ /* 0x000fe200078e0011 */
[----:B------:R-:W-:Y:S01]  /*39c0*/  IADD3.X R9, RZ, R24, RZ, P1, !PT ;  /* 0x00000018ff097210 */ /* 0x000fe20000ffe4ff */
[----:B------:R-:W-:Y:S01]  /*39d0*/  IMAD.WIDE.U32 R6, R5, UR14, R6 ;  /* 0x0000000e05067c25 */ /* 0x000fe2000f8e0006 */
[----:B------:R-:W-:-:S03]  /*39e0*/  IADD3 R8, P1, R4, 0x20, RZ ;  /* 0x0000002004087810 */ /* 0x000fc60007f3e0ff */
[----:B------:R-:W-:Y:S01]  /*39f0*/  IMAD R9, R9, UR14, RZ ;  /* 0x0000000e09097c24 */ /* 0x000fe2000f8e02ff */
[----:B------:R-:W-:Y:S01]  /*3a00*/  IADD3.X R11, RZ, R27, RZ, P1, !PT ;  /* 0x0000001bff0b7210 */ /* 0x000fe20000ffe4ff */
[----:B------:R-:W1:Y:S01]  /*3a10*/  @!P0 LDC.64 R14, c[0x0][0x218] ;  /* 0x00008600ff0e8b82 */ /* 0x000e620000000a00 */
[----:B------:R-:W-:Y:S01]  /*3a20*/  IMAD.WIDE.U32 R12, R8, UR14, R12 ;  /* 0x0000000e080c7c25 */ /* 0x000fe2000f8e000c */
[----:B------:R3:W-:Y:S03]  /*3a30*/  @P0 STS.128 [R226+0x11000], RZ ;  /* 0x011000ffe2000388 */ /* 0x0007e60000000c00 */
[----:B------:R-:W-:Y:S02]  /*3a40*/  IMAD R5, R5, UR15, R9 ;  /* 0x0000000f05057c24 */ /* 0x000fe4000f8e0209 */
[----:B------:R-:W-:Y:S02]  /*3a50*/  IMAD R11, R11, UR14, RZ ;  /* 0x0000000e0b0b7c24 */ /* 0x000fe4000f8e02ff */
[----:B------:R-:W-:-:S02]  /*3a60*/  IMAD.IADD R7, R7, 0x1, R5 ;  /* 0x0000000107077824 */ /* 0x000fc400078e0205 */
[----:B------:R-:W-:Y:S02]  /*3a70*/  IMAD R5, R8, UR15, R11 ;  /* 0x0000000f08057c24 */ /* 0x000fe4000f8e020b */
[----:B------:R-:W-:-:S03]  /*3a80*/  IMAD.WIDE.U32 R8, R18, UR22, R6 ;  /* 0x0000001612087c25 */ /* 0x000fc6000f8e0006 */
[----:B------:R-:W-:Y:S01]  /*3a90*/  IADD3 R11, R13, R5, RZ ;  /* 0x000000050d0b7210 */ /* 0x000fe20007ffe0ff */
[----:B-----5:R-:W-:-:S04]  /*3aa0*/  IMAD.WIDE R6, R228, 0x2, R20 ;  /* 0x00000002e4067825 */ /* 0x020fc800078e0214 */
[----:B------:R-:W-:Y:S01]  /*3ab0*/  IMAD.IADD R5, R16, 0x1, R9 ;  /* 0x0000000110057824 */ /* 0x000fe200078e0209 */
[----:B------:R-:W-:Y:S02]  /*3ac0*/  LEA R6, P1, R8, R6, 0x1 ;  /* 0x0000000608067211 */ /* 0x000fe400078208ff */
[----:B-1----:R-:W-:Y:S02]  /*3ad0*/  @!P0 LEA R10, P2, R12, R14, 0x1 ;  /* 0x0000000e0c0a8211 */ /* 0x002fe400078408ff */
[----:B------:R-:W-:Y:S02]  /*3ae0*/  LEA.HI.X R7, R8, R7, R5, 0x1, P1 ;  /* 0x0000000708077211 */ /* 0x000fe400008f0c05 */
[----:B------:R-:W-:Y:S02]  /*3af0*/  @!P0 LEA.HI.X R11, R12, R15, R11, 0x1, P2 ;  /* 0x0000000f0c0b8211 */ /* 0x000fe400010f0c0b */
[----:B------:R-:W-:Y:S02]  /*3b00*/  ISETP.GE.AND P2, PT, R242, UR13, PT ;  /* 0x0000000df2007c0c */ /* 0x000fe4000bf46270 */
[----:B------:R-:W-:Y:S01]  /*3b10*/  ISETP.GE.AND P1, PT, R243, UR13, PT ;  /* 0x0000000df3007c0c */ /* 0x000fe2000bf26270 */
[----:B------:R-:W-:Y:S01]  /*3b20*/  @!PT LDS RZ, [RZ] ;  /* 0x00000000fffff984 */ /* 0x000fe20000000800 */
[----:B------:R-:W-:Y:S01]  /*3b30*/  @!PT LDS RZ, [RZ] ;  /* 0x00000000fffff984 */ /* 0x000fe20000000800 */
[----:B------:R-:W-:Y:S01]  /*3b40*/  @!PT LDS RZ, [RZ] ;  /* 0x00000000fffff984 */ /* 0x000fe20000000800 */
[----:B------:R3:W-:Y:S01]  /*3b50*/  @!P0 LDGSTS.E.BYPASS.LTC128B.128 [R226+0x11000], desc[UR6][R10.64] ;  /* 0x110000000ae28fae */ /* 0x0007e2000b901d46 */
[----:B------:R-:W-:-:S09]  /*3b60*/  ISETP.GE.AND P0, PT, R244, UR13, PT ;  /* 0x0000000df4007c0c */ /* 0x000fd2000bf06270 */
        /* <DEDUP_REMOVED lines=16> */
.L_x_236:
[----:B------:R-:W-:Y:S05]  /*3c70*/  BSYNC B0 ;  /* 0x0000000000007941 */ /* 0x000fea0003800000 */
.L_x_235:
[----:B------:R-:W-:Y:S01]  /*3c80*/  UIMAD UR13, UR30, UR20, URZ ;  /* 0x000000141e0d72a4 */ /* 0x000fe2000f8e023f */
[----:B------:R2:W-:Y:S01]  /*3c90*/  @P4 STS.128 [R226+0x18000], RZ ;  /* 0x018000ffe2004388 */ /* 0x0005e20000000c00 */
[----:B-1-3--:R-:W-:Y:S01]  /*3ca0*/  IMAD.WIDE.U32 R6, R19, UR33, R228 ;  /* 0x0000002113067c25 */ /* 0x00afe2000f8e00e4 */
[----:B------:R-:W-:Y:S01]  /*3cb0*/  ULDC.64 UR14, c[0x0][0x268] ;  /* 0x00009a00000e7ab9 */ /* 0x000fe20000000a00 */
[----:B------:R-:W-:Y:S01]  /*3cc0*/  UIMAD UR13, UR33, UR21, UR13 ;  /* 0x00000015210d72a4 */ /* 0x000fe2000f8e020d */
[----:B------:R2:W-:Y:S01]  /*3cd0*/  @P4 STS.128 [R226+0x1a000], RZ ;  /* 0x01a000ffe2004388 */ /* 0x0005e20000000c00 */
[----:B------:R-:W-:Y:S01]  /*3ce0*/  IMAD.SHL.U32 R16, R250, 0x4, RZ ;  /* 0x00000004fa107824 */ /* 0x000fe200078e00ff */
[----:B------:R-:W-:Y:S01]  /*3cf0*/  IADD3 R10, P0, R6, UR32, RZ ;  /* 0x00000020060a7c10 */ /* 0x000fe2000ff1e0ff */
[----:B------:R-:W-:Y:S01]  /*3d00*/  BSSY B0, `(.L_x_237) ;  /* 0x000003f000007945 */ /* 0x000fe20003800000 */
[----:B------:R2:W-:Y:S01]  /*3d10*/  @P4 STS.128 [R226+0x1c000], RZ ;  /* 0x01c000ffe2004388 */ /* 0x0005e20000000c00 */
[----:B------:R-:W-:Y:S01]  /*3d20*/  MOV R5, UR13 ;  /* 0x0000000d00057c02 */ /* 0x000fe20008000f00 */
[----:B------:R-:W-:Y:S01]  /*3d30*/  IMAD.MOV.U32 R238, RZ, RZ, 0x7f800000 ;  /* 0x7f800000ffee7424 */ /* 0x000fe200078e00ff */
[----:B------:R-:W-:Y:S01]  /*3d40*/  SHF.R.S32.HI R241, RZ, 0x1f, R250 ;  /* 0x0000001ffff17819 */ /* 0x000fe200000114fa */
[----:B------:R2:W-:Y:S01]  /*3d50*/  @P4 STS.128 [R226+0x1e000], RZ ;  /* 0x01e000ffe2004388 */ /* 0x0005e20000000c00 */
[----:B------:R-:W-:Y:S01]  /*3d60*/  IADD3.X R11, R7, UR35, R5, P0, !PT ;  /* 0x00000023070b7c10 */ /* 0x000fe200087fe405 */
[----:B------:R-:W-:Y:S01]  /*3d70*/  IMAD R5, R25, UR14, RZ ;  /* 0x0000000e19057c24 */ /* 0x000fe2000f8e02ff */
[----:B------:R-:W-:-:S02]  /*3d80*/  IADD3 R16, P1, R16, UR10, RZ ;  /* 0x0000000a10107c10 */ /* 0x000fc4000ff3e0ff */
[----:B------:R-:W-:Y:S01]  /*3d90*/  SHF.L.U64.HI R6, R250, 0x2, R241 ;  /* 0x00000002fa067819 */ /* 0x000fe200000102f1 */
[C---:B------:R-:W-:Y:S01]  /*3da0*/  IMAD R19, R18.reuse, UR15, R5 ;  /* 0x0000000f12137c24 */ /* 0x040fe2000f8e0205 */
[----:B------:R-:W-:Y:S01]  /*3db0*/  MOV R239, 0x7f800000 ;  /* 0x7f80000000ef7802 */ /* 0x000fe20000000f00 */
[----:B------:R-:W-:Y:S01]  /*3dc0*/  IMAD.WIDE.U32 R10, R18, UR14, R10 ;  /* 0x0000000e120a7c25 */ /* 0x000fe2000f8e000a */
[----:B------:R-:W-:-:S03]  /*3dd0*/  IADD3.X R17, R6, UR9, RZ, P1, !PT ;  /* 0x0000000906117c10 */ /* 0x000fc60008ffe4ff */
[----:B------:R-:W-:Y:S01]  /*3de0*/  IMAD.IADD R20, R11, 0x1, R19 ;  /* 0x000000010b147824 */ /* 0x000fe200078e0213 */
[----:B------:R-:W-:Y:S06]  /*3df0*/  @P4 BRA `(.L_x_238) ;  /* 0x0000000000bc4947 */ /* 0x000fec0003800000 */
[----:B------:R-:W-:Y:S01]  /*3e00*/  ULDC UR13, c[0x0][0x2d0] ;  /* 0x0000b400000d7ab9 */ /* 0x000fe20000000800 */
[----:B------:R-:W1:Y:S01]  /*3e10*/  LDC.64 R28, c[0x0][0x220] ;  /* 0x00008800ff1c7b82 */ /* 0x000e620000000a00 */
[----:B------:R-:W-:Y:S01]  /*3e20*/  ISETP.GE.AND P0, PT, R228, UR13, PT ;  /* 0x0000000de4007c0c */ /* 0x000fe2000bf06270 */
[----:B------:R-:W-:Y:S01]  /*3e30*/  IMAD R5, R24, UR20, RZ ;  /* 0x0000001418057c24 */ /* 0x000fe2000f8e02ff */
[----:B------:R-:W-:Y:S02]  /*3e40*/  MOV R6, UR32 ;  /* 0x0000002000067c02 */ /* 0x000fe40008000f00 */
[----:B------:R-:W-:Y:S01]  /*3e50*/  MOV R7, UR35 ;  /* 0x0000002300077c02 */ /* 0x000fe20008000f00 */
[----:B------:R-:W-:Y:S01]  /*3e60*/  IMAD R12, R22, UR21, R5 ;  /* 0x00000015160c7c24 */ /* 0x000fe2000f8e0205 */
[----:B------:R-:W-:Y:S01]  /*3e70*/  ISETP.GE.AND P2, PT, R242, UR13, PT ;  /* 0x0000000df2007c0c */ /* 0x000fe2000bf46270 */
[----:B------:R-:W-:-:S06]  /*3e80*/  IMAD.WIDE.U32 R6, R22, UR20, R6 ;  /* 0x0000001416067c25 */ /* 0x000fcc000f8e0006 */
[----:B------:R-:W3:Y:S01]  /*3e90*/  @!P0 LDC.64 R14, c[0x0][0x220] ;  /* 0x00008800ff0e8b82 */ /* 0x000ee20000000a00 */
        /* <DEDUP_REMOVED lines=8> */
[----:B-1----:R-:W-:Y:S01]  /*3f20*/  IMAD.WIDE R12, R228, 0x2, R28 ;  /* 0x00000002e40c7825 */ /* 0x002fe200078e021c */
[----:B---3--:R-:W-:-:S04]  /*3f30*/  @!P0 LEA R14, P1, R8, R14, 0x1 ;  /* 0x0000000e080e8211 */ /* 0x008fc800078208ff */
        /* <DEDUP_REMOVED lines=27> */
.L_x_238:
[----:B------:R-:W-:Y:S05]  /*40f0*/  BSYNC B0 ;  /* 0x0000000000007941 */ /* 0x000fea0003800000 */
.L_x_237:
[----:B------:R1:W-:Y:S01]  /*4100*/  @P3 STS.128 [R226+0x19000], RZ ;  /* 0x019000ffe2003388 */ /* 0x0003e20000000c00 */
[----:B------:R-:W-:Y:S03]  /*4110*/  BSSY B0, `(.L_x_239) ;  /* 0x0000038000007945 */ /* 0x000fe60003800000 */
[----:B------:R1:W-:Y:S04]  /*4120*/  @P3 STS.128 [R226+0x1b000], RZ ;  /* 0x01b000ffe2003388 */ /* 0x0003e80000000c00 */
[----:B------:R1:W-:Y:S04]  /*4130*/  @P3 STS.128 [R226+0x1d000], RZ ;  /* 0x01d000ffe2003388 */ /* 0x0003e80000000c00 */
[----:B------:R1:W-:Y:S01]  /*4140*/  @P3 STS.128 [R226+0x1f000], RZ ;  /* 0x01f000ffe2003388 */ /* 0x0003e20000000c00 */
[----:B------:R-:W-:Y:S05]  /*4150*/  @P3 BRA `(.L_x_240) ;  /* 0x0000000000cc3947 */ /* 0x000fea0003800000 */
[----:B------:R-:W-:Y:S01]  /*4160*/  ULDC UR13, c[0x0][0x2d0] ;  /* 0x0000b400000d7ab9 */ /* 0x000fe20000000800 */
[----:B-1-3--:R-:W-:Y:S01]  /*4170*/  IADD3 R6, P0, R22, 0x20, RZ ;  /* 0x0000002016067810 */ /* 0x00afe20007f1e0ff */
[----:B------:R-:W1:Y:S01]  /*4180*/  LDC.64 R14, c[0x0][0x220] ;  /* 0x00008800ff0e7b82 */ /* 0x000e620000000a00 */
[----:B------:R-:W-:Y:S01]  /*4190*/  ISETP.GE.AND P3, PT, R228, UR13, PT ;  /* 0x0000000de4007c0c */ /* 0x000fe2000bf66270 */
[----:B------:R-:W-:Y:S01]  /*41a0*/  IMAD.U32 R5, RZ, RZ, UR35 ;  /* 0x00000023ff057e24 */ /* 0x000fe2000f8e00ff */
[----:B------:R-:W-:Y:S01]  /*41b0*/  IADD3 R7, P1, R4, 0x20, RZ ;  /* 0x0000002004077810 */ /* 0x000fe20007f3e0ff */
[----:B------:R-:W-:Y:S01]  /*41c0*/  IMAD.X R8, RZ, RZ, R24, P0 ;  /* 0x000000ffff087224 */ /* 0x000fe200000e0618 */
[----:B------:R-:W-:Y:S02]  /*41d0*/  MOV R4, UR32 ;  /* 0x0000002000047c02 */ /* 0x000fe40008000f00 */
[----:B------:R-:W-:Y:S01]  /*41e0*/  IADD3.X R9, RZ, R27, RZ, P1, !PT ;  /* 0x0000001bff097210 */ /* 0x000fe20000ffe4ff */
[----:B------:R-:W-:Y:S01]  /*41f0*/  IMAD R8, R8, UR20, RZ ;  /* 0x0000001408087c24 */ /* 0x000fe2000f8e02ff */
[----:B------:R-:W-:Y:S01]  /*4200*/  ISETP.GE.AND P2, PT, R242, UR13, PT ;  /* 0x0000000df2007c0c */ /* 0x000fe2000bf46270 */
[----:B------:R-:W-:Y:S01]  /*4210*/  IMAD.WIDE.U32 R4, R6, UR20, R4 ;  /* 0x0000001406047c25 */ /* 0x000fe2000f8e0004 */
[----:B------:R-:W-:-:S03]  /*4220*/  ISETP.GE.AND P1, PT, R243, UR13, PT ;  /* 0x0000000df3007c0c */ /* 0x000fc6000bf26270 */
[----:B------:R-:W3:Y:S01]  /*4230*/  @!P3 LDC.64 R12, c[0x0][0x220] ;  /* 0x00008800ff0cbb82 */ /* 0x000ee20000000a00 */
[----:B------:R-:W-:Y:S01]  /*4240*/  IMAD R11, R9, UR20, RZ ;  /* 0x00000014090b7c24 */ /* 0x000fe2000f8e02ff */
[----:B------:R-:W-:Y:S01]  /*4250*/  MOV R9, R20 ;  /* 0x0000001400097202 */ /* 0x000fe20000000f00 */
[----:B------:R-:W-:Y:S01]  /*4260*/  IMAD R6, R6, UR21, R8 ;  /* 0x0000001506067c24 */ /* 0x000fe2000f8e0208 */
[----:B------:R1:W-:Y:S01]  /*4270*/  @P3 STS.128 [R226+0x19000], RZ ;  /* 0x019000ffe2003388 */ /* 0x0003e20000000c00 */
[----:B------:R-:W-:Y:S02]  /*4280*/  IMAD.MOV.U32 R8, RZ, RZ, R10 ;  /* 0x000000ffff087224 */ /* 0x000fe400078e000a */
[----:B------:R-:W-:Y:S02]  /*4290*/  IMAD.IADD R5, R5, 0x1, R6 ;  /* 0x0000000105057824 */ /* 0x000fe400078e0206 */
[----:B------:R-:W-:-:S04]  /*42a0*/  IMAD.WIDE.U32 R8, R7, UR20, R8 ;  /* 0x0000001407087c25 */ /* 0x000fc8000f8e0008 */
[----:B------:R-:W-:-:S05]  /*42b0*/  IMAD R7, R7, UR21, R11 ;  /* 0x0000001507077c24 */ /* 0x000fca000f8e020b */
[----:B------:R-:W-:Y:S01]  /*42c0*/  IADD3 R9, R9, R7, RZ ;  /* 0x0000000709097210 */ /* 0x000fe20007ffe0ff */
[----:B------:R-:W-:-:S04]  /*42d0*/  IMAD.WIDE.U32 R6, R18, UR14, R4 ;  /* 0x0000000e12067c25 */ /* 0x000fc8000f8e0004 */
[----:B-1----:R-:W-:Y:S01]  /*42e0*/  IMAD.WIDE R4, R228, 0x2, R14 ;  /* 0x00000002e4047825 */ /* 0x002fe200078e020e */
[----:B---3--:R-:W-:-:S03]  /*42f0*/  @!P3 LEA R10, P0, R8, R12, 0x1 ;  /* 0x0000000c080ab211 */ /* 0x008fc600078008ff */
[----:B------:R-:W-:Y:S01]  /*4300*/  IMAD.IADD R7, R19, 0x1, R7 ;  /* 0x0000000113077824 */ /* 0x000fe200078e0207 */
[----:B------:R-:W-:Y:S02]  /*4310*/  @!P3 LEA.HI.X R11, R8, R13, R9, 0x1, P0 ;  /* 0x0000000d080bb211 */ /* 0x000fe400000f0c09 */
[----:B------:R-:W-:Y:S02]  /*4320*/  ISETP.GE.AND P0, PT, R244, UR13, PT ;  /* 0x0000000df4007c0c */ /* 0x000fe4000bf06270 */
[C---:B------:R-:W-:Y:S01]  /*4330*/  LEA R4, P4, R6.reuse, R4, 0x1 ;  /* 0x0000000406047211 */ /* 0x040fe200078808ff */
[----:B------:R-:W-:Y:S01]  /*4340*/  @!PT LDS RZ, [RZ] ;  /* 0x00000000fffff984 */ /* 0x000fe20000000800 */
[----:B------:R-:W-:Y:S01]  /*4350*/  @!PT LDS RZ, [RZ] ;  /* 0x00000000fffff984 */ /* 0x000fe20000000800 */
[----:B------:R-:W-:Y:S01]  /*4360*/  @!PT LDS RZ, [RZ] ;  /* 0x00000000fffff984 */ /* 0x000fe20000000800 */
[----:B------:R1:W-:Y:S03]  /*4370*/  @!P3 LDGSTS.E.BYPASS.LTC128B.128 [R226+0x19000], desc[UR6][R10.64] ;  /* 0x190000000ae2bfae */ /* 0x0003e6000b901d46 */
[----:B------:R-:W-:Y:S01]  /*4380*/  LEA.HI.X R5, R6, R5, R7, 0x1, P4 ;  /* 0x0000000506057211 */ /* 0x000fe200020f0c07 */
        /* <DEDUP_REMOVED lines=16> */
.L_x_240:
[----:B------:R-:W-:Y:S05]  /*4490*/  BSYNC B0 ;  /* 0x0000000000007941 */ /* 0x000fea0003800000 */
.L_x_239:
[----:B------:R-:W2:Y:S01]  /*44a0*/  LDC R248, c[0x0][0x270] ;  /* 0x00009c00fff87b82 */ /* 0x000ea20000000800 */
[C---:B-1-3--:R-:W-:Y:S01]  /*44b0*/  VIADD R5, R250.reuse, 0x1 ;  /* 0x00000001fa057836 */ /* 0x04afe20000000000 */
[----:B------:R1:W5:Y:S01]  /*44c0*/  @!P6 LDG.E R238, desc[UR6][R16.64] ;  /* 0x0000000610eee981 */ /* 0x000362000c1e1900 */
[----:B------:R-:W-:Y:S01]  /*44d0*/  IMAD.U32 R4, RZ, RZ, UR38 ;  /* 0x00000026ff047e24 */ /* 0x000fe2000f8e00ff */
[----:B------:R-:W-:Y:S01]  /*44e0*/  UIADD3 UR20, UR38, 0x40, UR33 ;  /* 0x0000004026147890 */ /* 0x000fe2000fffe021 */
[----:B------:R-:W-:Y:S01]  /*44f0*/  IMAD.SHL.U32 R240, R250, 0x4, RZ ;  /* 0x00000004faf07824 */ /* 0x000fe200078e00ff */
[----:B------:R-:W-:Y:S01]  /*4500*/  CS2R R190, SRZ ;  /* 0x0000000000be7805 */ /* 0x000fe2000001ff00 */
[----:B------:R-:W-:Y:S01]  /*4510*/  IMAD.MOV.U32 R252, RZ, RZ, 0x8 ;  /* 0x00000008fffc7424 */ /* 0x000fe200078e00ff */
[----:B------:R-:W-:Y:S02]  /*4520*/  IADD3 R247, R5, UR8, -R4 ;  /* 0x0000000805f77c10 */ /* 0x000fe4000fffe804 */
        /* <DEDUP_REMOVED lines=63> */
[----:B------:R-:W-:Y:S01]  /*4920*/  SHF.L.U64.HI R241, R250, 0x2, R241 ;  /* 0x00000002faf17819 */ /* 0x000fe200000102f1 */
[----:B------:R-:W-:Y:S01]  /*4930*/  ULDC UR18, c[0x0][0x2d0] ;  /* 0x0000b40000127ab9 */ /* 0x000fe20000000800 */
[----:B------:R-:W-:Y:S01]  /*4940*/  UIADD3 UR20, UR20, -UR8, URZ ;  /* 0x8000000814147290 */ /* 0x000fe2000fffe03f */
[----:B------:R1:W5:Y:S01]  /*4950*/  @!P5 LDG.E R239, desc[UR6][R16.64+0x20] ;  /* 0x0000200610efd981 */ /* 0x000362000c1e1900 */
[----:B------:R-:W-:Y:S01]  /*4960*/  ULDC UR21, c[0x0][0x2dc] ;  /* 0x0000b70000157ab9 */ /* 0x000fe20000000800 */
[----:B------:R-:W-:Y:S02]  /*4970*/  ULDC UR15, c[0x0][0x2ec] ;  /* 0x0000bb00000f7ab9 */ /* 0x000fe40000000800 */
[----:B--2---:R-:W0:Y:S07]  /*4980*/  LDGDEPBAR ;  /* 0x00000000000079af */ /* 0x004e2e0000000000 */
.L_x_243:
[----:B------:R-:W0:Y:S01]  /*4990*/  LDGDEPBAR ;  /* 0x00000000000079af */ /* 0x000e220000000000 */
[----:B------:R-:W-:Y:S01]  /*49a0*/  USHF.L.U32 UR13, UR5, 0x6, URZ ;  /* 0x00000006050d7899 */ /* 0x000fe2000800063f */
[----:B-----5:R-:W-:Y:S01]  /*49b0*/  FSETP.NEU.FTZ.AND P1, PT, R238, -INF , PT ;  /* 0xff800000ee00780b */ /* 0x020fe20003f3d000 */
[----:B------:R-:W-:Y:S02]  /*49c0*/  USHF.L.U32 UR14, UR17, 0x6, URZ ;  /* 0x00000006110e7899 */ /* 0x000fe4000800063f */
[----:B------:R-:W-:Y:S02]  /*49d0*/  UISETP.GE.AND UP0, UPT, UR13, UR20, UPT ;  /* 0x000000140d00728c */ /* 0x000fe4000bf06270 */
[----:B------:R-:W-:Y:S02]  /*49e0*/  UIADD3 UR14, UR14, 0x40, URZ ;  /* 0x000000400e0e7890 */ /* 0x000fe4000fffe03f */
[----:B------:R-:W-:Y:S02]  /*49f0*/  UISETP.GT.AND UP2, UPT, UR5, UR16, UPT ;  /* 0x000000100500728c */ /* 0x000fe4000bf44270 */
[----:B------:R-:W-:Y:S06]  /*4a00*/  UISETP.LT.AND UP0, UPT, UR14, UR8, UP0 ;  /* 0x000000080e00728c */ /* 0x000fec0008701270 */
[----:B------:R-:W-:Y:S01]  /*4a10*/  PLOP3.LUT P0, PT, PT, PT, UP0, 0x80, 0x0 ;  /* 0x000000000000781c */ /* 0x000fe20003f0f008 */
[----:B------:R-:W-:Y:S04]  /*4a20*/  DEPBAR.LE SB0, 0x0 ;  /* 0x000080000000791a */ /* 0x000fe80000000000 */
[----:B------:R-:W-:Y:S06]  /*4a30*/  BAR.SYNC.DEFER_BLOCKING 0x0 ;  /* 0x0000000000007b1d */ /* 0x000fec0000010000 */
[----:B-1----:R-:W-:Y:S04]  /*4a40*/  LDSM.16.M88.4 R16, [R214] ;  /* 0x00000000d610783b */ /* 0x002fe80000000200 */
[----:B------:R-:W1:Y:S04]  /*4a50*/  LDSM.16.M88.4 R8, [R3+UR4+0x10000] ;  /* 0x010000040308783b */ /* 0x000e680008000200 */
[----:B------:R-:W2:Y:S04]  /*4a60*/  LDSM.16.M88.4 R84, [R3+UR4+0x10800] ;  /* 0x010800040354783b */ /* 0x000ea80008000200 */
[----:B------:R-:W-:Y:S04]  /*4a70*/  LDSM.16.M88.4 R88, [R216] ;  /* 0x00000000d858783b */ /* 0x000fe80000000200 */
[----:B------:R-:W3:Y:S04]  /*4a80*/  LDSM.16.M88.4 R92, [R2] ;  /* 0x00000000025c783b */ /* 0x000ee80000000200 */
[----:B------:R-:W4:Y:S04]  /*4a90*/  LDSM.16.M88.4 R96, [R2+0x800] ;  /* 0x000800000260783b */ /* 0x000f280000000200 */
[----:B------:R-:W-:Y:S04]  /*4aa0*/  LDSM.16.M88.4 R100, [R219] ;  /* 0x00000000db64783b */ /* 0x000fe80000000200 */
[----:B------:R-:W4:Y:S04]  /*4ab0*/  LDSM.16.M88.4 R104, [R213] ;  /* 0x00000000d568783b */ /* 0x000f280000000200 */
[----:B------:R-:W-:Y:S04]  /*4ac0*/  LDSM.16.M88.4 R108, [R218] ;  /* 0x00000000da6c783b */ /* 0x000fe80000000200 */
[----:B------:R-:W-:Y:S01]  /*4ad0*/  LDSM.16.M88.4 R112, [R212] ;  /* 0x00000000d470783b */ /* 0x000fe20000000200 */
[C---:B-1----:R-:W-:Y:S06]  /*4ae0*/  HMMA.16816.F32.BF16 R4, R16.reuse, R8, RZ ;  /* 0x000000081004723c */ /* 0x042fec00000418ff */
[C---:B------:R-:W-:Y:S06]  /*4af0*/  HMMA.16816.F32.BF16 R8, R16.reuse, R10, RZ ;  /* 0x0000000a1008723c */ /* 0x040fec00000418ff */
[C---:B--2---:R-:W-:Y:S06]  /*4b00*/  HMMA.16816.F32.BF16 R12, R16.reuse, R84, RZ ;  /* 0x00000054100c723c */ /* 0x044fec00000418ff */
[----:B------:R-:W-:Y:S01]  /*4b10*/  HMMA.16816.F32.BF16 R16, R16, R86, RZ ;  /* 0x000000561010723c */ /* 0x000fe200000418ff */
[----:B------:R-:W1:Y:S05]  /*4b20*/  LDSM.16.M88.4 R84, [R213+0x800] ;  /* 0x00080000d554783b */ /* 0x000e6a0000000200 */
[C---:B---3--:R-:W-:Y:S06]  /*4b30*/  HMMA.16816.F32.BF16 R4, R88.reuse, R92, R4 ;  /* 0x0000005c5804723c */ /* 0x048fec0000041804 */
[C---:B------:R-:W-:Y:S01]  /*4b40*/  HMMA.16816.F32.BF16 R8, R88.reuse, R94, R8 ;  /* 0x0000005e5808723c */ /* 0x040fe20000041808 */
[----:B------:R-:W-:Y:S05]  /*4b50*/  LDSM.16.M88.4 R92, [R214+0x2000] ;  /* 0x00200000d65c783b */ /* 0x000fea0000000200 */
[C---:B----4-:R-:W-:Y:S06]  /*4b60*/  HMMA.16816.F32.BF16 R12, R88.reuse, R96, R12 ;  /* 0x00000060580c723c */ /* 0x050fec000004180c */
[----:B------:R-:W-:Y:S01]  /*4b70*/  HMMA.16816.F32.BF16 R16, R88, R98, R16 ;  /* 0x000000625810723c */ /* 0x000fe20000041810 */
[----:B------:R-:W2:Y:S04]  /*4b80*/  LDSM.16.M88.4 R88, [R212+0x800] ;  /* 0x00080000d458783b */ /* 0x000ea80000000200 */
[----:B------:R-:W3:Y:S01]  /*4b90*/  LDSM.16.M88.4 R96, [R3+UR4+0x12000] ;  /* 0x012000040360783b */ /* 0x000ee20008000200 */
[C---:B------:R-:W-:Y:S06]  /*4ba0*/  HMMA.16816.F32.BF16 R4, R100.reuse, R104, R4 ;  /* 0x000000686404723c */ /* 0x040fec0000041804 */
[C---:B------:R-:W-:Y:S01]  /*4bb0*/  HMMA.16816.F32.BF16 R8, R100.reuse, R106, R8 ;  /* 0x0000006a6408723c */ /* 0x040fe20000041808 */
[----:B------:R-:W-:Y:S05]  /*4bc0*/  LDSM.16.M88.4 R104, [R2+0x2000] ;  /* 0x002000000268783b */ /* 0x000fea0000000200 */
[C---:B-1----:R-:W-:Y:S06]  /*4bd0*/  HMMA.16816.F32.BF16 R12, R100.reuse, R84, R12 ;  /* 0x00000054640c723c */ /* 0x042fec000004180c */
[----:B------:R-:W-:Y:S01]  /*4be0*/  HMMA.16816.F32.BF16 R16, R100, R86, R16 ;  /* 0x000000566410723c */ /* 0x000fe20000041810 */
[----:B------:R-:W1:Y:S04]  /*4bf0*/  LDSM.16.M88.4 R84, [R3+UR4+0x12800] ;  /* 0x012800040354783b */ /* 0x000e680008000200 */
[----:B------:R-:W4:Y:S01]  /*4c00*/  LDSM.16.M88.4 R100, [R216+0x2000] ;  /* 0x00200000d864783b */ /* 0x000f220000000200 */
[C---:B------:R-:W-:Y:S06]  /*4c10*/  HMMA.16816.F32.BF16 R4, R108.reuse, R112, R4 ;  /* 0x000000706c04723c */ /* 0x040fec0000041804 */
[C---:B------:R-:W-:Y:S01]  /*4c20*/  HMMA.16816.F32.BF16 R8, R108.reuse, R114, R8 ;  /* 0x000000726c08723c */ /* 0x040fe20000041808 */
[----:B------:R-:W-:Y:S05]  /*4c30*/  LDSM.16.M88.4 R112, [R213+0x2000] ;  /* 0x00200000d570783b */ /* 0x000fea0000000200 */
[C---:B--2---:R-:W-:Y:S06]  /*4c40*/  HMMA.16816.F32.BF16 R12, R108.reuse, R88, R12 ;  /* 0x000000586c0c723c */ /* 0x044fec000004180c */
[----:B------:R-:W-:Y:S01]  /*4c50*/  HMMA.16816.F32.BF16 R16, R108, R90, R16 ;  /* 0x0000005a6c10723c */ /* 0x000fe20000041810 */
[----:B------:R-:W2:Y:S04]  /*4c60*/  LDSM.16.M88.4 R88, [R2+0x2800] ;  /* 0x002800000258783b */ /* 0x000ea80000000200 */
[----:B------:R-:W2:Y:S01]  /*4c70*/  LDSM.16.M88.4 R108, [R219+0x2000] ;  /* 0x00200000db6c783b */ /* 0x000ea20000000200 */
[C---:B---3--:R-:W-:Y:S06]  /*4c80*/  HMMA.16816.F32.BF16 R4, R92.reuse, R96, R4 ;  /* 0x000000605c04723c */ /* 0x048fec0000041804 */
[C---:B------:R-:W-:Y:S01]  /*4c90*/  HMMA.16816.F32.BF16 R8, R92.reuse, R98, R8 ;  /* 0x000000625c08723c */ /* 0x040fe20000041808 */
[----:B------:R-:W-:Y:S05]  /*4ca0*/  LDSM.16.M88.4 R96, [R212+0x2000] ;  /* 0x00200000d460783b */ /* 0x000fea0000000200 */
[C---:B-1----:R-:W-:Y:S06]  /*4cb0*/  HMMA.16816.F32.BF16 R12, R92.reuse, R84, R12 ;  /* 0x000000545c0c723c */ /* 0x042fec000004180c */
[----:B------:R-:W-:Y:S01]  /*4cc0*/  HMMA.16816.F32.BF16 R16, R92, R86, R16 ;  /* 0x000000565c10723c */ /* 0x000fe20000041810 */
[----:B------:R-:W1:Y:S04]  /*4cd0*/  LDSM.16.M88.4 R84, [R213+0x2800] ;  /* 0x00280000d554783b */ /* 0x000e680000000200 */
[----:B------:R-:W3:Y:S01]  /*4ce0*/  LDSM.16.M88.4 R92, [R218+0x2000] ;  /* 0x00200000da5c783b */ /* 0x000ee20000000200 */
[C---:B----4-:R-:W-:Y:S06]  /*4cf0*/  HMMA.16816.F32.BF16 R4, R100.reuse, R104, R4 ;  /* 0x000000686404723c */ /* 0x050fec0000041804 */
[C---:B------:R-:W-:Y:S01]  /*4d00*/  HMMA.16816.F32.BF16 R8, R100.reuse, R106, R8 ;  /* 0x0000006a6408723c */ /* 0x040fe20000041808 */
[----:B------:R-:W-:Y:S05]  /*4d10*/  LDSM.16.M88.4 R104, [R3+UR4+0x14000] ;  /* 0x014000040368783b */ /* 0x000fea0008000200 */
[C---:B--2---:R-:W-:Y:S06]  /*4d20*/  HMMA.16816.F32.BF16 R12, R100.reuse, R88, R12 ;  /* 0x00000058640c723c */ /* 0x044fec000004180c */
[----:B------:R-:W-:Y:S01]  /*4d30*/  HMMA.16816.F32.BF16 R16, R100, R90, R16 ;  /* 0x0000005a6410723c */ /* 0x000fe20000041810 */
[----:B------:R-:W2:Y:S04]  /*4d40*/  LDSM.16.M88.4 R88, [R212+0x2800] ;  /* 0x00280000d458783b */ /* 0x000ea80000000200 */
[----:B------:R-:W4:Y:S01]  /*4d50*/  LDSM.16.M88.4 R100, [R214+0x4000] ;  /* 0x00400000d664783b */ /* 0x000f220000000200 */
[C---:B------:R-:W-:Y:S06]  /*4d60*/  HMMA.16816.F32.BF16 R4, R108.reuse, R112, R4 ;  /* 0x000000706c04723c */ /* 0x040fec0000041804 */
[C---:B------:R-:W-:Y:S01]  /*4d70*/  HMMA.16816.F32.BF16 R8, R108.reuse, R114, R8 ;  /* 0x000000726c08723c */ /* 0x040fe20000041808 */
[----:B------:R-:W-:Y:S05]  /*4d80*/  LDSM.16.M88.4 R112, [R2+0x4000] ;  /* 0x004000000270783b */ /* 0x000fea0000000200 */
[C---:B-1----:R-:W-:Y:S06]  /*4d90*/  HMMA.16816.F32.BF16 R12, R108.reuse, R84, R12 ;  /* 0x000000546c0c723c */ /* 0x042fec000004180c */
[----:B------:R-:W-:Y:S01]  /*4da0*/  HMMA.16816.F32.BF16 R16, R108, R86, R16 ;  /* 0x000000566c10723c */ /* 0x000fe20000041810 */
[----:B------:R-:W1:Y:S04]  /*4db0*/  LDSM.16.M88.4 R84, [R3+UR4+0x14800] ;  /* 0x014800040354783b */ /* 0x000e680008000200 */
[----:B------:R-:W1:Y:S01]  /*4dc0*/  LDSM.16.M88.4 R108, [R216+0x4000] ;  /* 0x00400000d86c783b */ /* 0x000e620000000200 */
[C---:B---3--:R-:W-:Y:S06]  /*4dd0*/  HMMA.16816.F32.BF16 R4, R92.reuse, R96, R4 ;  /* 0x000000605c04723c */ /* 0x048fec0000041804 */
[C---:B------:R-:W-:Y:S01]  /*4de0*/  HMMA.16816.F32.BF16 R8, R92.reuse, R98, R8 ;  /* 0x000000625c08723c */ /* 0x040fe20000041808 */
[----:B------:R-:W-:Y:S05]  /*4df0*/  LDSM.16.M88.4 R96, [R213+0x4000] ;  /* 0x00400000d560783b */ /* 0x000fea0000000200 */
[C---:B--2---:R-:W-:Y:S06]  /*4e00*/  HMMA.16816.F32.BF16 R12, R92.reuse, R88, R12 ;  /* 0x000000585c0c723c */ /* 0x044fec000004180c */
[----:B------:R-:W-:Y:S01]  /*4e10*/  HMMA.16816.F32.BF16 R16, R92, R90, R16 ;  /* 0x0000005a5c10723c */ /* 0x000fe20000041810 */
[----:B------:R-:W2:Y:S04]  /*4e20*/  LDSM.16.M88.4 R88, [R2+0x4800] ;  /* 0x004800000258783b */ /* 0x000ea80000000200 */
[----:B------:R-:W3:Y:S01]  /*4e30*/  LDSM.16.M88.4 R92, [R219+0x4000] ;  /* 0x00400000db5c783b */ /* 0x000ee20000000200 */
[C---:B----4-:R-:W-:Y:S06]  /*4e40*/  HMMA.16816.F32.BF16 R4, R100.reuse, R104, R4 ;  /* 0x000000686404723c */ /* 0x050fec0000041804 */
[C---:B------:R-:W-:Y:S01]  /*4e50*/  HMMA.16816.F32.BF16 R8, R100.reuse, R106, R8 ;  /* 0x0000006a6408723c */ /* 0x040fe20000041808 */
[----:B------:R-:W-:Y:S05]  /*4e60*/  LDSM.16.M88.4 R104, [R212+0x4000] ;  /* 0x00400000d468783b */ /* 0x000fea0000000200 */
[C---:B-1----:R-:W-:Y:S06]  /*4e70*/  HMMA.16816.F32.BF16 R12, R100.reuse, R84, R12 ;  /* 0x00000054640c723c */ /* 0x042fec000004180c */
[----:B------:R-:W-:Y:S01]  /*4e80*/  HMMA.16816.F32.BF16 R16, R100, R86, R16 ;  /* 0x000000566410723c */ /* 0x000fe20000041810 */
[----:B------:R-:W1:Y:S04]  /*4e90*/  LDSM.16.M88.4 R84, [R213+0x4800] ;  /* 0x00480000d554783b */ /* 0x000e680000000200 */
[----:B------:R-:W4:Y:S01]  /*4ea0*/  LDSM.16.M88.4 R100, [R218+0x4000] ;  /* 0x00400000da64783b */ /* 0x000f220000000200 */
[C---:B------:R-:W-:Y:S06]  /*4eb0*/  HMMA.16816.F32.BF16 R4, R108.reuse, R112, R4 ;  /* 0x000000706c04723c */ /* 0x040fec0000041804 */
[C---:B------:R-:W-:Y:S01]  /*4ec0*/  HMMA.16816.F32.BF16 R8, R108.reuse, R114, R8 ;  /* 0x000000726c08723c */ /* 0x040fe20000041808 */
[----:B------:R-:W-:Y:S05]  /*4ed0*/  LDSM.16.M88.4 R112, [R3+UR4+0x16000] ;  /* 0x016000040370783b */ /* 0x000fea0008000200 */
        /* <DEDUP_REMOVED lines=9> */
[----:B------:R-:W1:Y:S04]  /*4f70*/  LDSM.16.M88.4 R84, [R3+UR4+0x16800] ;  /* 0x016800040354783b */ /* 0x000e680008000200 */
[----:B------:R-:W3:Y:S01]  /*4f80*/  LDSM.16.M88.4 R92, [R216+0x6000] ;  /* 0x00600000d85c783b */ /* 0x000ee20000000200 */
[C---:B----4-:R-:W-:Y:S06]  /*4f90*/  HMMA.16816.F32.BF16 R4, R100.reuse, R104, R4 ;  /* 0x000000686404723c */ /* 0x050fec0000041804 */
[C---:B------:R-:W-:Y:S01]  /*4fa0*/  HMMA.16816.F32.BF16 R8, R100.reuse, R106, R8 ;  /* 0x0000006a6408723c */ /* 0x040fe20000041808 */
[----:B------:R-:W-:Y:S05]  /*4fb0*/  LDSM.16.M88.4 R104, [R213+0x6000] ;  /* 0x00600000d568783b */ /* 0x000fea0000000200 */
        /* <DEDUP_REMOVED lines=9> */
[----:B------:R-:W1:Y:S04]  /*5050*/  LDSM.16.M88.4 R84, [R213+0x6800] ;  /* 0x00680000d554783b */ /* 0x000e680000000200 */
[----:B------:R-:W1:Y:S01]  /*5060*/  LDSM.16.M88.4 R108, [R218+0x6000] ;  /* 0x00600000da6c783b */ /* 0x000e620000000200 */
[C---:B---3--:R-:W-:Y:S06]  /*5070*/  HMMA.16816.F32.BF16 R4, R92.reuse, R96, R4 ;  /* 0x000000605c04723c */ /* 0x048fec0000041804 */
[C---:B------:R-:W-:Y:S06]  /*5080*/  HMMA.16816.F32.BF16 R8, R92.reuse, R98, R8 ;  /* 0x000000625c08723c */ /* 0x040fec0000041808 */
[C---:B--2---:R-:W-:Y:S06]  /*5090*/  HMMA.16816.F32.BF16 R12, R92.reuse, R88, R12 ;  /* 0x000000585c0c723c */ /* 0x044fec000004180c */
[----:B------:R-:W-:Y:S01]  /*50a0*/  HMMA.16816.F32.BF16 R16, R92, R90, R16 ;  /* 0x0000005a5c10723c */ /* 0x000fe20000041810 */
[----:B------:R-:W-:Y:S04]  /*50b0*/  IMAD.U32 R88, RZ, RZ, UR17 ;  /* 0x00000011ff587e24 */ /* 0x000fe8000f8e00ff */
[----:B------:R-:W-:Y:S01]  /*50c0*/  @!P0 VIADD R89, R247, UR13 ;  /* 0x0000000df7598c36 */ /* 0x000fe20008000000 */
[C---:B----4-:R-:W-:Y:S05]  /*50d0*/  HMMA.16816.F32.BF16 R4, R100.reuse, R104, R4 ;  /* 0x000000686404723c */ /* 0x050fea0000041804 */
[C---:B------:R-:W-:Y:S01]  /*50e0*/  @!P0 VIMNMX R91, R89.reuse, UR8, PT ;  /* 0x00000008595b8c48 */ /* 0x040fe2000bfe0100 */
[C---:B------:R-:W-:Y:S05]  /*50f0*/  HMMA.16816.F32.BF16 R8, R100.reuse, R106, R8 ;  /* 0x0000006a6408723c */ /* 0x040fea0000041808 */
[----:B------:R-:W-:Y:S01]  /*5100*/  @!P0 VIADDMNMX R89, R89, R252, UR8, PT ;  /* 0x0000000859598e46 */ /* 0x000fe2000b8001fc */
[C---:B-1----:R-:W-:Y:S05]  /*5110*/  HMMA.16816.F32.BF16 R12, R100.reuse, R84, R12 ;  /* 0x00000054640c723c */ /* 0x042fea000004180c */
[----:B------:R-:W-:Y:S01]  /*5120*/  FMUL.FTZ R93, R239, 1.4426950216293334961 ;  /* 0x3fb8aa3bef5d7820 */ /* 0x000fe20000410000 */
[----:B------:R-:W-:Y:S01]  /*5130*/  HMMA.16816.F32.BF16 R16, R100, R86, R16 ;  /* 0x000000566410723c */ /* 0x000fe20000041810 */
[----:B------:R-:W1:Y:S04]  /*5140*/  LDSM.16.M88.4 R84, [R212+0x6800] ;  /* 0x00680000d454783b */ /* 0x000e680000000200 */
[----:B------:R-:W-:Y:S01]  /*5150*/  @!P0 IMAD R88, R88, 0x40, R249 ;  /* 0x0000004058588824 */ /* 0x000fe200078e02f9 */
[C---:B------:R-:W-:Y:S05]  /*5160*/  HMMA.16816.F32.BF16 R4, R108.reuse, R112, R4 ;  /* 0x000000706c04723c */ /* 0x040fea0000041804 */
[----:B------:R-:W-:Y:S01]  /*5170*/  FMUL.FTZ R90, R238, 1.4426950216293334961 ;  /* 0x3fb8aa3bee5a7820 */ /* 0x000fe20000410000 */
[C---:B------:R-:W-:Y:S03]  /*5180*/  HMMA.16816.F32.BF16 R8, R108.reuse, R114, R8 ;  /* 0x000000726c08723c */ /* 0x040fe60000041808 */
[CC--:B------:R-:W-:Y:S02]  /*5190*/  @!P0 ISETP.GE.AND P2, PT, R88.reuse, R91.reuse, PT ;  /* 0x0000005b5800820c */ /* 0x0c0fe40003f46270 */
[----:B------:R-:W-:Y:S01]  /*51a0*/  @!P0 VIADD R92, R88, 0x1 ;  /* 0x00000001585c8836 */ /* 0x000fe20000000000 */
[----:B------:R-:W-:Y:S04]  /*51b0*/  FSEL R90, R90, RZ, P1 ;  /* 0x000000ff5a5a7208 */ /* 0x000fe80000800000 */
[----:B------:R-:W-:Y:S08]  /*51c0*/  @!P0 ISETP.GE.AND P1, PT, R92, R91, PT ;  /* 0x0000005b5c00820c */ /* 0x000ff00003f26270 */
[----:B------:R-:W-:Y:S02]  /*51d0*/  @!P0 FSEL R4, R4, -INF , !P2 ;  /* 0xff80000004048808 */ /* 0x000fe40005000000 */
[----:B------:R-:W-:Y:S02]  /*51e0*/  @!P0 FSEL R5, R5, -INF , !P1 ;  /* 0xff80000005058808 */ /* 0x000fe40004800000 */
[-C--:B------:R-:W-:Y:S01]  /*51f0*/  @!P0 ISETP.GE.AND P2, PT, R88, R89.reuse, PT ;  /* 0x000000595800820c */ /* 0x080fe20003f46270 */
[--C-:B------:R-:W-:Y:S01]  /*5200*/  FFMA.FTZ R4, R4, UR15, -R90.reuse ;  /* 0x0000000f04047c23 */ /* 0x100fe2000801085a */
[----:B------:R-:W-:Y:S01]  /*5210*/  FSETP.NEU.FTZ.AND P1, PT, R239, -INF , PT ;  /* 0xff800000ef00780b */ /* 0x000fe20003f3d000 */
[----:B------:R-:W-:Y:S01]  /*5220*/  FFMA.FTZ R5, R5, UR15, -R90 ;  /* 0x0000000f05057c23 */ /* 0x000fe2000801085a */
[----:B------:R-:W-:Y:S01]  /*5230*/  @!P0 FSEL R6, R6, -INF , !P2 ;  /* 0xff80000006068808 */ /* 0x000fe20005000000 */
[----:B------:R2:W-:Y:S01]  /*5240*/  MUFU.EX2 R126, R4 ;  /* 0x00000004007e7308 */ /* 0x0005e20000000800 */
[C---:B-1----:R-:W-:Y:S06]  /*5250*/  HMMA.16816.F32.BF16 R12, R108.reuse, R84, R12 ;  /* 0x000000546c0c723c */ /* 0x042fec000004180c */
[----:B------:R-:W-:Y:S03]  /*5260*/  HMMA.16816.F32.BF16 R16, R108, R86, R16 ;  /* 0x000000566c10723c */ /* 0x000fe60000041810 */
[----:B------:R1:W3:Y:S02]  /*5270*/  MUFU.EX2 R125, R5 ;  /* 0x00000005007d7308 */ /* 0x0002e40000000800 */
[----:B--2---:R-:W-:Y:S02]  /*5280*/  FSEL R4, R93, RZ, P1 ;  /* 0x000000ff5d047208 */ /* 0x004fe40000800000 */
[----:B------:R-:W-:Y:S04]  /*5290*/  @!P0 ISETP.GE.AND P1, PT, R92, R89, PT ;  /* 0x000000595c00820c */ /* 0x000fe80003f26270 */
[----:B------:R-:W-:Y:S01]  /*52a0*/  @!P0 FSEL R7, R7, -INF , !P1 ;  /* 0xff80000007078808 */ /* 0x000fe20004800000 */
[--C-:B-1----:R-:W-:Y:S01]  /*52b0*/  FFMA.FTZ R5, R6, UR15, -R4.reuse ;  /* 0x0000000f06057c23 */ /* 0x102fe20008010804 */
[----:B------:R-:W-:Y:S03]  /*52c0*/  @!P0 VIADD R6, R88, 0x8 ;  /* 0x0000000858068836 */ /* 0x000fe60000000000 */
[----:B------:R1:W-:Y:S01]  /*52d0*/  MUFU.EX2 R130, R5 ;  /* 0x0000000500827308 */ /* 0x0003e20000000800 */
[----:B------:R-:W-:Y:S01]  /*52e0*/  FFMA.FTZ R7, R7, UR15, -R4 ;  /* 0x0000000f07077c23 */ /* 0x000fe20008010804 */
[-C--:B------:R-:W-:Y:S04]  /*52f0*/  @!P0 ISETP.GE.AND P1, PT, R6, R91.reuse, PT ;  /* 0x0000005b0600820c */ /* 0x080fe80003f26270 */
[----:B------:R-:W-:Y:S04]  /*5300*/  @!P0 FSEL R8, R8, -INF , !P1 ;  /* 0xff80000008088808 */ /* 0x000fe80004800000 */
[----:B------:R-:W2:Y:S01]  /*5310*/  MUFU.EX2 R129, R7 ;  /* 0x0000000700817308 */ /* 0x000ea20000000800 */
[--C-:B------:R-:W-:Y:S09]  /*5320*/  FFMA.FTZ R8, R8, UR15, -R90.reuse ;  /* 0x0000000f08087c23 */ /* 0x100ff2000801085a */
[----:B------:R-:W-:Y:S01]  /*5330*/  MUFU.EX2 R123, R8 ;  /* 0x00000008007b7308 */ /* 0x000fe20000000800 */
[----:B-1----:R-:W-:Y:S04]  /*5340*/  @!P0 IADD3 R5, R88, 0x9, RZ ;  /* 0x0000000958058810 */ /* 0x002fe80007ffe0ff */
[----:B------:R-:W-:Y:S04]  /*5350*/  @!P0 ISETP.GE.AND P1, PT, R5, R91, PT ;  /* 0x0000005b0500820c */ /* 0x000fe80003f26270 */
[----:B------:R-:W-:Y:S02]  /*5360*/  @!P0 FSEL R9, R9, -INF , !P1 ;  /* 0xff80000009098808 */ /* 0x000fe40004800000 */
[-C--:B------:R-:W-:Y:S01]  /*5370*/  @!P0 ISETP.GE.AND P1, PT, R6, R89.reuse, PT ;  /* 0x000000590600820c */ /* 0x080fe20003f26270 */
[----:B------:R-:W-:Y:S02]  /*5380*/  @!P0 VIADD R6, R88, 0x10 ;  /* 0x0000001058068836 */ /* 0x000fe40000000000 */
[----:B------:R-:W-:Y:S01]  /*5390*/  FFMA.FTZ R9, R9, UR15, -R90 ;  /* 0x0000000f09097c23 */ /* 0x000fe2000801085a */
[----:B------:R-:W-:Y:S02]  /*53a0*/  @!P0 FSEL R10, R10, -INF , !P1 ;  /* 0xff8000000a0a8808 */ /* 0x000fe40004800000 */
[----:B------:R-:W-:Y:S01]  /*53b0*/  @!P0 ISETP.GE.AND P1, PT, R5, R89, PT ;  /* 0x000000590500820c */ /* 0x000fe20003f26270 */
[----:B------:R-:W-:Y:S01]  /*53c0*/  @!P0 VIADD R5, R88, 0x11 ;  /* 0x0000001158058836 */ /* 0x000fe20000000000 */
[----:B------:R-:W-:Y:S01]  /*53d0*/  MUFU.EX2 R121, R9 ;  /* 0x0000000900797308 */ /* 0x000fe20000000800 */
[--C-:B------:R-:W-:Y:S01]  /*53e0*/  FFMA.FTZ R10, R10, UR15, -R4.reuse ;  /* 0x0000000f0a0a7c23 */ /* 0x100fe20008010804 */
[----:B------:R-:W-:Y:S02]  /*53f0*/  @!P0 FSEL R11, R11, -INF , !P1 ;  /* 0xff8000000b0b8808 */ /* 0x000fe40004800000 */
[-C--:B------:R-:W-:Y:S03]  /*5400*/  @!P0 ISETP.GE.AND P1, PT, R6, R91.reuse, PT ;  /* 0x0000005b0600820c */ /* 0x080fe60003f26270 */
[----:B------:R-:W-:Y:S01]  /*5410*/  FFMA.FTZ R11, R11, UR15, -R4 ;  /* 0x0000000f0b0b7c23 */ /* 0x000fe20008010804 */
[----:B------:R-:W-:Y:S02]  /*5420*/  @!P0 FSEL R12, R12, -INF , !P1 ;  /* 0xff8000000c0c8808 */ /* 0x000fe40004800000 */
[----:B------:R-:W-:Y:S01]  /*5430*/  MUFU.EX2 R128, R10 ;  /* 0x0000000a00807308 */ /* 0x000fe20000000800 */
[----:B------:R-:W-:Y:S02]  /*5440*/  @!P0 ISETP.GE.AND P1, PT, R5, R91, PT ;  /* 0x0000005b0500820c */ /* 0x000fe40003f26270 */
[--C-:B------:R-:W-:Y:S02]  /*5450*/  FFMA.FTZ R12, R12, UR15, -R90.reuse ;  /* 0x0000000f0c0c7c23 */ /* 0x100fe4000801085a */
[----:B------:R-:W-:Y:S02]  /*5460*/  @!P0 FSEL R13, R13, -INF , !P1 ;  /* 0xff8000000d0d8808 */ /* 0x000fe40004800000 */
[-C--:B------:R-:W-:Y:S03]  /*5470*/  @!P0 ISETP.GE.AND P1, PT, R6, R89.reuse, PT ;  /* 0x000000590600820c */ /* 0x080fe60003f26270 */
[----:B------:R-:W1:Y:S01]  /*5480*/  MUFU.EX2 R127, R11 ;  /* 0x0000000b007f7308 */ /* 0x000e620000000800 */
[----:B---3--:R-:W-:Y:S01]  /*5490*/  F2FP.BF16.F32.PACK_AB R6, R125, R126 ;  /* 0x0000007e7d06723e */ /* 0x008fe200000010ff */
[----:B------:R-:W-:Y:S01]  /*54a0*/  FFMA.FTZ R13, R13, UR15, -R90 ;  /* 0x0000000f0d0d7c23 */ /* 0x000fe2000801085a */
[----:B------:R-:W-:Y:S02]  /*54b0*/  @!P0 FSEL R14, R14, -INF , !P1 ;  /* 0xff8000000e0e8808 */ /* 0x000fe40004800000 */
[----:B------:R-:W-:Y:S01]  /*54c0*/  @!P0 ISETP.GE.AND P1, PT, R5, R89, PT ;  /* 0x000000590500820c */ /* 0x000fe20003f26270 */
[----:B------:R3:W-:Y:S01]  /*54d0*/  STS [R235+0x22000], R6 ;  /* 0x02200006eb007388 */ /* 0x0007e20000000800 */
[C---:B------:R-:W-:Y:S01]  /*54e0*/  @!P0 IADD3 R5, R88.reuse, 0x18, RZ ;  /* 0x0000001858058810 */ /* 0x040fe20007ffe0ff */
[----:B------:R-:W-:Y:S01]  /*54f0*/  @!P0 VIADD R88, R88, 0x19 ;  /* 0x0000001958588836 */ /* 0x000fe20000000000 */
[----:B------:R-:W-:Y:S01]  /*5500*/  @!P0 FSEL R15, R15, -INF , !P1 ;  /* 0xff8000000f0f8808 */ /* 0x000fe20004800000 */
[--C-:B------:R-:W-:Y:S01]  /*5510*/  FFMA.FTZ R14, R14, UR15, -R4.reuse ;  /* 0x0000000f0e0e7c23 */ /* 0x100fe20008010804 */
[C---:B------:R-:W-:Y:S01]  /*5520*/  @!P0 ISETP.GE.AND P1, PT, R5.reuse, R91, PT ;  /* 0x0000005b0500820c */ /* 0x040fe20003f26270 */
[----:B------:R-:W-:Y:S01]  /*5530*/  MUFU.EX2 R119, R12 ;  /* 0x0000000c00777308 */ /* 0x000fe20000000800 */
[----:B------:R-:W-:Y:S01]  /*5540*/  @!P0 ISETP.GE.AND P2, PT, R5, R89, PT ;  /* 0x000000590500820c */ /* 0x000fe20003f46270 */
[----:B------:R-:W-:Y:S01]  /*5550*/  FFMA.FTZ R15, R15, UR15, -R4 ;  /* 0x0000000f0f0f7c23 */ /* 0x000fe20008010804 */
[----:B------:R-:W-:Y:S02]  /*5560*/  @!P0 FSEL R16, R16, -INF , !P1 ;  /* 0xff80000010108808 */ /* 0x000fe40004800000 */
[----:B------:R-:W-:Y:S02]  /*5570*/  @!P0 ISETP.GE.AND P1, PT, R88, R91, PT ;  /* 0x0000005b5800820c */ /* 0x000fe40003f26270 */
[----:B------:R-:W-:Y:S01]  /*5580*/  @!P0 FSEL R18, R18, -INF , !P2 ;  /* 0xff80000012128808 */ /* 0x000fe20005000000 */
[----:B------:R-:W-:Y:S01]  /*5590*/  FFMA.FTZ R16, R16, UR15, -R90 ;  /* 0x0000000f10107c23 */ /* 0x000fe2000801085a */
[----:B------:R-:W-:Y:S01]  /*55a0*/  @!P0 FSEL R17, R17, -INF , !P1 ;  /* 0xff80000011118808 */ /* 0x000fe20004800000 */
[----:B------:R-:W4:Y:S01]  /*55b0*/  MUFU.EX2 R117, R13 ;  /* 0x0000000d00757308 */ /* 0x000f220000000800 */
[----:B------:R-:W-:Y:S01]  /*55c0*/  @!P0 ISETP.GE.AND P1, PT, R88, R89, PT ;  /* 0x000000595800820c */ /* 0x000fe20003f26270 */
[----:B------:R-:W-:Y:S01]  /*55d0*/  FFMA.FTZ R18, R18, UR15, -R4 ;  /* 0x0000000f12127c23 */ /* 0x000fe20008010804 */
[----:B--2---:R-:W-:Y:S01]  /*55e0*/  F2FP.BF16.F32.PACK_AB R5, R129, R130 ;  /* 0x000000828105723e */ /* 0x004fe200000010ff */
[----:B------:R-:W-:Y:S01]  /*55f0*/  FFMA.FTZ R90, R17, UR15, -R90 ;  /* 0x0000000f115a7c23 */ /* 0x000fe2000801085a */
[----:B------:R-:W-:Y:S02]  /*5600*/  @!P0 FSEL R19, R19, -INF , !P1 ;  /* 0xff80000013138808 */ /* 0x000fe40004800000 */
[----:B-1----:R-:W-:Y:S01]  /*5610*/  F2FP.BF16.F32.PACK_AB R8, R127, R128 ;  /* 0x000000807f08723e */ /* 0x002fe200000010ff */
[----:B------:R1:W-:Y:S02]  /*5620*/  STS [R235+0x22400], R5 ;  /* 0x02240005eb007388 */ /* 0x0003e40000000800 */
[----:B------:R-:W-:Y:S01]  /*5630*/  MUFU.EX2 R124, R14 ;  /* 0x0000000e007c7308 */ /* 0x000fe20000000800 */
[----:B------:R-:W-:Y:S01]  /*5640*/  FFMA.FTZ R4, R19, UR15, -R4 ;  /* 0x0000000f13047c23 */ /* 0x000fe20008010804 */
[----:B------:R-:W-:Y:S01]  /*5650*/  IADD3 R112, P0, R240, UR12, RZ ;  /* 0x0000000cf0707c10 */ /* 0x000fe2000ff1e0ff */
[----:B------:R-:W-:Y:S03]  /*5660*/  STS [R237+0x22400], R8 ;  /* 0x02240008ed007388 */ /* 0x000fe60000000800 */
[----:B------:R-:W-:Y:S04]  /*5670*/  IADD3.X R113, R241, UR11, RZ, P0, !PT ;  /* 0x0000000bf1717c10 */ /* 0x000fe800087fe4ff */
[----:B------:R2:W-:Y:S01]  /*5680*/  MUFU.EX2 R118, R4 ;  /* 0x0000000400767308 */ /* 0x0005e20000000800 */
[----:B----4-:R-:W-:Y:S01]  /*5690*/  F2FP.BF16.F32.PACK_AB R7, R117, R119 ;  /* 0x000000777507723e */ /* 0x010fe200000010ff */
[----:B------:R-:W4:Y:S01]  /*56a0*/  LDG.E R114, desc[UR6][R112.64] ;  /* 0x0000000670727981 */ /* 0x000f22000c1e1900 */
[----:B------:R-:W-:Y:S07]  /*56b0*/  PLOP3.LUT P0, PT, PT, PT, UP2, 0x80, 0x0 ;  /* 0x000000000000781c */ /* 0x000fee0003f0f028 */
[----:B------:R-:W3:Y:S10]  /*56c0*/  MUFU.EX2 R122, R15 ;  /* 0x0000000f007a7308 */ /* 0x000ef40000000800 */
[----:B------:R-:W-:Y:S01]  /*56d0*/  MUFU.EX2 R116, R16 ;  /* 0x0000001000747308 */ /* 0x000fe20000000800 */
[----:B--2---:R-:W-:Y:S05]  /*56e0*/  F2FP.BF16.F32.PACK_AB R4, R121, R123 ;  /* 0x0000007b7904723e */ /* 0x004fea00000010ff */
[----:B------:R2:W-:Y:S04]  /*56f0*/  STS [R237+0x22000], R4 ;  /* 0x02200004ed007388 */ /* 0x0005e80000000800 */
[----:B------:R-:W1:Y:S01]  /*5700*/  MUFU.EX2 R115, R90 ;  /* 0x0000005a00737308 */ /* 0x000e620000000800 */
[----:B---3--:R-:W-:Y:S01]  /*5710*/  F2FP.BF16.F32.PACK_AB R6, R122, R124 ;  /* 0x0000007c7a06723e */ /* 0x008fe200000010ff */
[----:B------:R-:W-:Y:S04]  /*5720*/  STS [R234+0x22000], R7 ;  /* 0x02200007ea007388 */ /* 0x000fe80000000800 */
[----:B------:R-:W-:Y:S04]  /*5730*/  STS [R234+0x22400], R6 ;  /* 0x02240006ea007388 */ /* 0x000fe80000000800 */
[----:B------:R-:W2:Y:S01]  /*5740*/  MUFU.EX2 R120, R18 ;  /* 0x0000001200787308 */ /* 0x000ea20000000800 */
[----:B------:R-:W3:Y:S01]  /*5750*/  LDG.E R112, desc[UR6][R112.64+0x20] ;  /* 0x0000200670707981 */ /* 0x000ee2000c1e1900 */
[----:B-1----:R-:W-:Y:S05]  /*5760*/  F2FP.BF16.F32.PACK_AB R5, R115, R116 ;  /* 0x000000747305723e */ /* 0x002fea00000010ff */
[----:B------:R-:W-:Y:S01]  /*5770*/  STS [R236+0x22000], R5 ;  /* 0x02200005ec007388 */ /* 0x000fe20000000800 */
[----:B--2---:R-:W-:Y:S05]  /*5780*/  F2FP.BF16.F32.PACK_AB R4, R118, R120 ;  /* 0x000000787604723e */ /* 0x004fea00000010ff */
[----:B------:R-:W-:Y:S04]  /*5790*/  STS [R236+0x22400], R4 ;  /* 0x02240004ec007388 */ /* 0x000fe80000000800 */
[----:B------:R-:W-:Y:S04]  /*57a0*/  LDSM.16.M88.4 R16, [R214+0x8000] ;  /* 0x00800000d610783b */ /* 0x000fe80000000200 */
[----:B------:R-:W1:Y:S04]  /*57b0*/  LDSM.16.M88.4 R8, [R3+UR4+0x18000] ;  /* 0x018000040308783b */ /* 0x000e680008000200 */
[----:B------:R-:W2:Y:S04]  /*57c0*/  LDSM.16.M88.4 R84, [R3+UR4+0x18800] ;  /* 0x018800040354783b */ /* 0x000ea80008000200 */
[----:B------:R-:W-:Y:S04]  /*57d0*/  LDSM.16.M88.4 R88, [R216+0x8000] ;  /* 0x00800000d858783b */ /* 0x000fe80000000200 */
[----:B------:R-:W2:Y:S04]  /*57e0*/  LDSM.16.M88.4 R92, [R2+0x8000] ;  /* 0x00800000025c783b */ /* 0x000ea80000000200 */
[----:B------:R-:W2:Y:S04]  /*57f0*/  LDSM.16.M88.4 R96, [R2+0x8800] ;  /* 0x008800000260783b */ /* 0x000ea80000000200 */
[----:B------:R-:W-:Y:S04]  /*5800*/  LDSM.16.M88.4 R100, [R219+0x8000] ;  /* 0x00800000db64783b */ /* 0x000fe80000000200 */
[----:B------:R-:W2:Y:S04]  /*5810*/  LDSM.16.M88.4 R104, [R213+0x8000] ;  /* 0x00800000d568783b */ /* 0x000ea80000000200 */
[----:B------:R-:W-:Y:S01]  /*5820*/  LDSM.16.M88.4 R108, [R212+0x8000] ;  /* 0x00800000d46c783b */ /* 0x000fe20000000200 */
[C---:B-1----:R-:W-:Y:S06]  /*5830*/  HMMA.16816.F32.BF16 R4, R16.reuse, R8, RZ ;  /* 0x000000081004723c */ /* 0x042fec00000418ff */
[C---:B------:R-:W-:Y:S06]  /*5840*/  HMMA.16816.F32.BF16 R8, R16.reuse, R10, RZ ;  /* 0x0000000a1008723c */ /* 0x040fec00000418ff */
[C---:B--2---:R-:W-:Y:S06]  /*5850*/  HMMA.16816.F32.BF16 R12, R16.reuse, R84, RZ ;  /* 0x00000054100c723c */ /* 0x044fec00000418ff */
[----:B------:R-:W-:Y:S01]  /*5860*/  HMMA.16816.F32.BF16 R16, R16, R86, RZ ;  /* 0x000000561010723c */ /* 0x000fe200000418ff */
[----:B------:R-:W1:Y:S05]  /*5870*/  LDSM.16.M88.4 R84, [R213+0x8800] ;  /* 0x00880000d554783b */ /* 0x000e6a0000000200 */
[C---:B------:R-:W-:Y:S06]  /*5880*/  HMMA.16816.F32.BF16 R4, R88.reuse, R92, R4 ;  /* 0x0000005c5804723c */ /* 0x040fec0000041804 */
[C---:B------:R-:W-:Y:S01]  /*5890*/  HMMA.16816.F32.BF16 R8, R88.reuse, R94, R8 ;  /* 0x0000005e5808723c */ /* 0x040fe20000041808 */
[----:B------:R-:W2:Y:S05]  /*58a0*/  LDSM.16.M88.4 R92, [R218+0x8000] ;  /* 0x00800000da5c783b */ /* 0x000eaa0000000200 */
[C---:B------:R-:W-:Y:S06]  /*58b0*/  HMMA.16816.F32.BF16 R12, R88.reuse, R96, R12 ;  /* 0x00000060580c723c */ /* 0x040fec000004180c */
[----:B------:R-:W-:Y:S01]  /*58c0*/  HMMA.16816.F32.BF16 R16, R88, R98, R16 ;  /* 0x000000625810723c */ /* 0x000fe20000041810 */
[----:B------:R-:W2:Y:S04]  /*58d0*/  LDSM.16.M88.4 R88, [R212+0x8800] ;  /* 0x00880000d458783b */ /* 0x000ea80000000200 */
[----:B------:R-:W-:Y:S01]  /*58e0*/  LDSM.16.M88.4 R96, [R214+0xa000] ;  /* 0x00a00000d660783b */ /* 0x000fe20000000200 */
[C---:B------:R-:W-:Y:S06]  /*58f0*/  HMMA.16816.F32.BF16 R4, R100.reuse, R104, R4 ;  /* 0x000000686404723c */ /* 0x040fec0000041804 */
[C---:B------:R-:W-:Y:S01]  /*5900*/  HMMA.16816.F32.BF16 R8, R100.reuse, R106, R8 ;  /* 0x0000006a6408723c */ /* 0x040fe20000041808 */
[----:B------:R-:W2:Y:S05]  /*5910*/  LDSM.16.M88.4 R104, [R3+UR4+0x1a000] ;  /* 0x01a000040368783b */ /* 0x000eaa0008000200 */
[C---:B-1----:R-:W-:Y:S06]  /*5920*/  HMMA.16816.F32.BF16 R12, R100.reuse, R84, R12 ;  /* 0x00000054640c723c */ /* 0x042fec000004180c */
[----:B------:R-:W-:Y:S01]  /*5930*/  HMMA.16816.F32.BF16 R16, R100, R86, R16 ;  /* 0x000000566410723c */ /* 0x000fe20000041810 */
[----:B------:R-:W1:Y:S04]  /*5940*/  LDSM.16.M88.4 R84, [R3+UR4+0x1a800] ;  /* 0x01a800040354783b */ /* 0x000e680008000200 */
[----:B------:R-:W-:Y:S01]  /*5950*/  LDSM.16.M88.4 R100, [R216+0xa000] ;  /* 0x00a00000d864783b */ /* 0x000fe20000000200 */
[C---:B--2---:R-:W-:Y:S06]  /*5960*/  HMMA.16816.F32.BF16 R4, R92.reuse, R108, R4 ;  /* 0x0000006c5c04723c */ /* 0x044fec0000041804 */
        /* <DEDUP_REMOVED lines=8> */
[----:B------:R-:W2:Y:S05]  /*59f0*/  LDSM.16.M88.4 R104, [R213+0xa000] ;  /* 0x00a00000d568783b */ /* 0x000eaa0000000200 */
[C---:B-1----:R-:W-:Y:S06]  /*5a00*/  HMMA.16816.F32.BF16 R12, R96.reuse, R84, R12 ;  /* 0x00000054600c723c */ /* 0x042fec000004180c */
[----:B------:R-:W-:Y:S01]  /*5a10*/  HMMA.16816.F32.BF16 R16, R96, R86, R16 ;  /* 0x000000566010723c */ /* 0x000fe20000041810 */
[----:B------:R-:W1:Y:S04]  /*5a20*/  LDSM.16.M88.4 R84, [R213+0xa800] ;  /* 0x00a80000d554783b */ /* 0x000e680000000200 */
        /* <DEDUP_REMOVED lines=10> */
[----:B------:R-:W4:Y:S05]  /*5ad0*/  LDSM.16.M88.4 R104, [R3+UR4+0x1c000] ;  /* 0x01c000040368783b */ /* 0x000f2a0008000200 */
        /* <DEDUP_REMOVED lines=9> */
[----:B------:R-:W3:Y:S04]  /*5b70*/  LDSM.16.M88.4 R88, [R2+0xc800] ;  /* 0x00c800000258783b */ /* 0x000ee80000000200 */
[----:B------:R-:W-:Y:S01]  /*5b80*/  LDSM.16.M88.4 R96, [R219+0xc000] ;  /* 0x00c00000db60783b */ /* 0x000fe20000000200 */
[C---:B----4-:R-:W-:Y:S06]  /*5b90*/  HMMA.16816.F32.BF16 R4, R100.reuse, R104, R4 ;  /* 0x000000686404723c */ /* 0x050fec0000041804 */
[C---:B------:R-:W-:Y:S01]  /*5ba0*/  HMMA.16816.F32.BF16 R8, R100.reuse, R106, R8 ;  /* 0x0000006a6408723c */ /* 0x040fe20000041808 */
[----:B------:R-:W4:Y:S05]  /*5bb0*/  LDSM.16.M88.4 R104, [R213+0xc000] ;  /* 0x00c00000d568783b */ /* 0x000f2a0000000200 */
[C---:B-1----:R-:W-:Y:S06]  /*5bc0*/  HMMA.16816.F32.BF16 R12, R100.reuse, R84, R12 ;  /* 0x00000054640c723c */ /* 0x042fec000004180c */
[----:B------:R-:W-:Y:S01]  /*5bd0*/  HMMA.16816.F32.BF16 R16, R100, R86, R16 ;  /* 0x000000566410723c */ /* 0x000fe20000041810 */
[----:B------:R-:W1:Y:S04]  /*5be0*/  LDSM.16.M88.4 R84, [R213+0xc800] ;  /* 0x00c80000d554783b */ /* 0x000e680000000200 */
[----:B------:R-:W-:Y:S01]  /*5bf0*/  LDSM.16.M88.4 R100, [R218+0xc000] ;  /* 0x00c00000da64783b */ /* 0x000fe20000000200 */
[C---:B--2---:R-:W-:Y:S06]  /*5c00*/  HMMA.16816.F32.BF16 R4, R92.reuse, R108, R4 ;  /* 0x0000006c5c04723c */ /* 0x044fec0000041804 */
[C---:B------:R-:W-:Y:S01]  /*5c10*/  HMMA.16816.F32.BF16 R8, R92.reuse, R110, R8 ;  /* 0x0000006e5c08723c */ /* 0x040fe20000041808 */
[----:B------:R-:W2:Y:S05]  /*5c20*/  LDSM.16.M88.4 R108, [R212+0xc000] ;  /* 0x00c00000d46c783b */ /* 0x000eaa0000000200 */
[C---:B---3--:R-:W-:Y:S06]  /*5c30*/  HMMA.16816.F32.BF16 R12, R92.reuse, R88, R12 ;  /* 0x000000585c0c723c */ /* 0x048fec000004180c */
[----:B------:R-:W-:Y:S01]  /*5c40*/  HMMA.16816.F32.BF16 R16, R92, R90, R16 ;  /* 0x0000005a5c10723c */ /* 0x000fe20000041810 */
[----:B------:R-:W3:Y:S04]  /*5c50*/  LDSM.16.M88.4 R88, [R212+0xc800] ;  /* 0x00c80000d458783b */ /* 0x000ee80000000200 */
[----:B------:R-:W-:Y:S01]  /*5c60*/  LDSM.16.M88.4 R92, [R214+0xe000] ;  /* 0x00e00000d65c783b */ /* 0x000fe20000000200 */
[C---:B----4-:R-:W-:Y:S06]  /*5c70*/  HMMA.16816.F32.BF16 R4, R96.reuse, R104, R4 ;  /* 0x000000686004723c */ /* 0x050fec0000041804 */
        /* <DEDUP_REMOVED lines=25> */
[----:B------:R-:W3:Y:S05]  /*5e10*/  LDSM.16.M88.4 R88, [R212+0xe800] ;  /* 0x00e80000d458783b */ /* 0x000eea0000000200 */
[C---:B----4-:R-:W-:Y:S06]  /*5e20*/  HMMA.16816.F32.BF16 R4, R100.reuse, R104, R4 ;  /* 0x000000686404723c */ /* 0x050fec0000041804 */
[C---:B------:R-:W-:Y:S06]  /*5e30*/  HMMA.16816.F32.BF16 R8, R100.reuse, R106, R8 ;  /* 0x0000006a6408723c */ /* 0x040fec0000041808 */
[C---:B-1----:R-:W-:Y:S06]  /*5e40*/  HMMA.16816.F32.BF16 R12, R100.reuse, R84, R12 ;  /* 0x00000054640c723c */ /* 0x042fec000004180c */
[----:B------:R-:W-:Y:S06]  /*5e50*/  HMMA.16816.F32.BF16 R16, R100, R86, R16 ;  /* 0x000000566410723c */ /* 0x000fec0000041810 */
[C---:B--2---:R-:W-:Y:S06]  /*5e60*/  HMMA.16816.F32.BF16 R4, R92.reuse, R108, R4 ;  /* 0x0000006c5c04723c */ /* 0x044fec0000041804 */
[C---:B------:R-:W-:Y:S06]  /*5e70*/  HMMA.16816.F32.BF16 R8, R92.reuse, R110, R8 ;  /* 0x0000006e5c08723c */ /* 0x040fec0000041808 */
[C---:B---3--:R-:W-:Y:S06]  /*5e80*/  HMMA.16816.F32.BF16 R12, R92.reuse, R88, R12 ;  /* 0x000000585c0c723c */ /* 0x048fec000004180c */
[----:B------:R-:W-:Y:S06]  /*5e90*/  HMMA.16816.F32.BF16 R16, R92, R90, R16 ;  /* 0x0000005a5c10723c */ /* 0x000fec0000041810 */
[C---:B------:R-:W-:Y:S01]  /*5ea0*/  FADD.FTZ R84, -R114.reuse, R4 ;  /* 0x0000000472547221 */ /* 0x040fe20000010100 */
[----:B------:R-:W-:Y:S01]  /*5eb0*/  FADD.FTZ R4, -R114, R5 ;  /* 0x0000000572047221 */ /* 0x000fe20000010100 */
[----:B------:R-:W-:Y:S03]  /*5ec0*/  FADD.FTZ R6, -R112, R6 ;  /* 0x0000000670067221 */ /* 0x000fe60000010100 */
[----:B------:R-:W-:Y:S01]  /*5ed0*/  FMUL.FTZ R5, R126, R84 ;  /* 0x000000547e057220 */ /* 0x000fe20000410000 */
[----:B------:R-:W-:Y:S01]  /*5ee0*/  FMUL.FTZ R4, R125, R4 ;  /* 0x000000047d047220 */ /* 0x000fe20000410000 */
[----:B------:R-:W-:Y:S01]  /*5ef0*/  FADD.FTZ R8, -R114, R8 ;  /* 0x0000000872087221 */ /* 0x000fe20000010100 */
[----:B------:R-:W-:Y:S01]  /*5f00*/  FADD.FTZ R10, -R112, R10 ;  /* 0x0000000a700a7221 */ /* 0x000fe20000010100 */
[----:B------:R-:W-:Y:S02]  /*5f10*/  FADD.FTZ R9, -R114, R9 ;  /* 0x0000000972097221 */ /* 0x000fe40000010100 */
[----:B------:R-:W-:Y:S01]  /*5f20*/  F2FP.BF16.F32.PACK_AB R4, R4, R5 ;  /* 0x000000050404723e */ /* 0x000fe200000010ff */
[----:B------:R-:W-:Y:S01]  /*5f30*/  FADD.FTZ R5, -R114, R12 ;  /* 0x0000000c72057221 */ /* 0x000fe20000010100 */
[----:B------:R-:W-:Y:S01]  /*5f40*/  FADD.FTZ R12, -R112, R7 ;  /* 0x00000007700c7221 */ /* 0x000fe20000010100 */
[----:B------:R-:W-:Y:S01]  /*5f50*/  FMUL.FTZ R84, R123, R8 ;  /* 0x000000087b547220 */ /* 0x000fe20000410000 */
[C---:B------:R-:W-:Y:S01]  /*5f60*/  FADD.FTZ R8, -R114.reuse, R13 ;  /* 0x0000000d72087221 */ /* 0x040fe20000010100 */
[----:B------:R1:W-:Y:S01]  /*5f70*/  STS [R235+0x20000], R4 ;  /* 0x02000004eb007388 */ /* 0x0003e20000000800 */
[----:B------:R-:W-:Y:S01]  /*5f80*/  FMUL.FTZ R12, R129, R12 ;  /* 0x0000000c810c7220 */ /* 0x000fe20000410000 */
[C---:B------:R-:W-:Y:S01]  /*5f90*/  FADD.FTZ R17, -R114.reuse, R17 ;  /* 0x0000001172117221 */ /* 0x040fe20000010100 */
[----:B------:R-:W-:Y:S01]  /*5fa0*/  FADD.FTZ R16, -R114, R16 ;  /* 0x0000001072107221 */ /* 0x000fe20000010100 */
[----:B------:R-:W-:Y:S01]  /*5fb0*/  FMUL.FTZ R5, R119, R5 ;  /* 0x0000000577057220 */ /* 0x000fe20000410000 */
[----:B------:R-:W-:Y:S01]  /*5fc0*/  FMUL.FTZ R8, R117, R8 ;  /* 0x0000000875087220 */ /* 0x000fe20000410000 */
[----:B------:R-:W-:Y:S01]  /*5fd0*/  FMUL.FTZ R7, R115, R17 ;  /* 0x0000001173077220 */ /* 0x000fe20000410000 */
[----:B------:R-:W-:Y:S01]  /*5fe0*/  FMUL.FTZ R13, R128, R10 ;  /* 0x0000000a800d7220 */ /* 0x000fe20000410000 */
[----:B------:R-:W-:Y:S01]  /*5ff0*/  FADD.FTZ R10, -R112, R14 ;  /* 0x0000000e700a7221 */ /* 0x000fe20000010100 */
[----:B------:R-:W-:Y:S01]  /*6000*/  FMUL.FTZ R9, R121, R9 ;  /* 0x0000000979097220 */ /* 0x000fe20000410000 */
[----:B------:R-:W-:Y:S01]  /*6010*/  F2FP.BF16.F32.PACK_AB R8, R8, R5 ;  /* 0x000000050808723e */ /* 0x000fe200000010ff */
[----:B------:R-:W-:Y:S01]  /*6020*/  FADD.FTZ R5, -R112, R15 ;  /* 0x0000000f70057221 */ /* 0x000fe20000010100 */
[----:B------:R-:W-:Y:S02]  /*6030*/  FMUL.FTZ R10, R124, R10 ;  /* 0x0000000a7c0a7220 */ /* 0x000fe40000410000 */
[----:B------:R-:W-:Y:S01]  /*6040*/  F2FP.BF16.F32.PACK_AB R9, R9, R84 ;  /* 0x000000540909723e */ /* 0x000fe200000010ff */
[----:B------:R-:W-:Y:S05]  /*6050*/  FMUL.FTZ R5, R122, R5 ;  /* 0x000000057a057220 */ /* 0x000fea0000410000 */
[----:B------:R-:W-:Y:S01]  /*6060*/  F2FP.BF16.F32.PACK_AB R5, R5, R10 ;  /* 0x0000000a0505723e */ /* 0x000fe200000010ff */
[----:B-1----:R-:W-:Y:S01]  /*6070*/  FMUL.FTZ R4, R116, R16 ;  /* 0x0000001074047220 */ /* 0x002fe20000410000 */
[----:B------:R-:W-:Y:S01]  /*6080*/  FMUL.FTZ R16, R130, R6 ;  /* 0x0000000682107220 */ /* 0x000fe20000410000 */
[C---:B------:R-:W-:Y:S01]  /*6090*/  FADD.FTZ R6, -R112.reuse, R11 ;  /* 0x0000000b70067221 */ /* 0x040fe20000010100 */
[----:B------:R-:W-:Y:S02]  /*60a0*/  FADD.FTZ R11, -R112, R19 ;  /* 0x00000013700b7221 */ /* 0x000fe40000010100 */
[----:B------:R-:W-:Y:S01]  /*60b0*/  F2FP.BF16.F32.PACK_AB R7, R7, R4 ;  /* 0x000000040707723e */ /* 0x000fe200000010ff */
[----:B------:R-:W-:Y:S01]  /*60c0*/  FMUL.FTZ R6, R127, R6 ;  /* 0x000000067f067220 */ /* 0x000fe20000410000 */
[----:B------:R-:W-:Y:S01]  /*60d0*/  F2FP.BF16.F32.PACK_AB R4, R12, R16 ;  /* 0x000000100c04723e */ /* 0x000fe200000010ff */
[----:B------:R-:W-:Y:S01]  /*60e0*/  FADD.FTZ R12, -R112, R18 ;  /* 0x00000012700c7221 */ /* 0x000fe20000010100 */
[----:B------:R-:W-:Y:S02]  /*60f0*/  FMUL.FTZ R11, R118, R11 ;  /* 0x0000000b760b7220 */ /* 0x000fe40000410000 */
[----:B------:R-:W-:Y:S01]  /*6100*/  F2FP.BF16.F32.PACK_AB R6, R6, R13 ;  /* 0x0000000d0606723e */ /* 0x000fe200000010ff */
[----:B------:R1:W-:Y:S01]  /*6110*/  STS [R235+0x20400], R4 ;  /* 0x02040004eb007388 */ /* 0x0003e20000000800 */
[----:B------:R-:W-:Y:S03]  /*6120*/  FMUL.FTZ R12, R120, R12 ;  /* 0x0000000c780c7220 */ /* 0x000fe60000410000 */
[----:B------:R-:W-:Y:S04]  /*6130*/  STS [R237+0x20000], R9 ;  /* 0x02000009ed007388 */ /* 0x000fe80000000800 */
[----:B------:R-:W-:Y:S04]  /*6140*/  STS [R237+0x20400], R6 ;  /* 0x02040006ed007388 */ /* 0x000fe80000000800 */
[----:B------:R-:W-:Y:S04]  /*6150*/  STS [R234+0x20000], R8 ;  /* 0x02000008ea007388 */ /* 0x000fe80000000800 */
[----:B------:R-:W-:Y:S04]  /*6160*/  STS [R234+0x20400], R5 ;  /* 0x02040005ea007388 */ /* 0x000fe80000000800 */
[----:B------:R-:W-:Y:S01]  /*6170*/  STS [R236+0x20000], R7 ;  /* 0x02000007ec007388 */ /* 0x000fe20000000800 */
[----:B-1----:R-:W-:Y:S05]  /*6180*/  F2FP.BF16.F32.PACK_AB R4, R11, R12 ;  /* 0x0000000c0b04723e */ /* 0x002fea00000010ff */
[----:B------:R-:W-:Y:S01]  /*6190*/  STS [R236+0x20400], R4 ;  /* 0x02040004ec007388 */ /* 0x000fe20000000800 */
[----:B------:R-:W-:Y:S06]  /*61a0*/  BAR.SYNC.DEFER_BLOCKING 0x0 ;  /* 0x0000000000007b1d */ /* 0x000fec0000010000 */
[----:B------:R-:W-:Y:S04]  /*61b0*/  LDSM.16.MT88.4 R4, [R215+0x22000] ;  /* 0x02200000d704783b */ /* 0x000fe80000004200 */
[----:B------:R-:W1:Y:S04]  /*61c0*/  LDSM.16.MT88.4 R8, [R0+0x8000] ;  /* 0x008000000008783b */ /* 0x000e680000004200 */
[----:B------:R-:W2:Y:S04]  /*61d0*/  LDSM.16.MT88.4 R12, [R217+0x22000] ;  /* 0x02200000d90c783b */ /* 0x000ea80000004200 */
[----:B------:R-:W3:Y:S04]  /*61e0*/  LDSM.16.MT88.4 R16, [R0+0xa000] ;  /* 0x00a000000010783b */ /* 0x000ee80000004200 */
[----:B------:R-:W4:Y:S04]  /*61f0*/  LDSM.16.MT88.4 R84, [R0+0xc000] ;  /* 0x00c000000054783b */ /* 0x000f280000004200 */
[----:B------:R-:W4:Y:S04]  /*6200*/  LDSM.16.MT88.4 R88, [R0+0xe000] ;  /* 0x00e000000058783b */ /* 0x000f280000004200 */
[----:B------:R-:W-:Y:S04]  /*6210*/  LDSM.16.MT88.4 R92, [R215+0x22800] ;  /* 0x02280000d75c783b */ /* 0x000fe80000004200 */
[----:B------:R-:W4:Y:S04]  /*6220*/  LDSM.16.MT88.4 R96, [R0+0x8800] ;  /* 0x008800000060783b */ /* 0x000f280000004200 */
[----:B------:R-:W4:Y:S04]  /*6230*/  LDSM.16.MT88.4 R100, [R217+0x22800] ;  /* 0x02280000d964783b */ /* 0x000f280000004200 */
[----:B------:R-:W4:Y:S04]  /*6240*/  LDSM.16.MT88.4 R104, [R0+0xa800] ;  /* 0x00a800000068783b */ /* 0x000f280000004200 */
        /* <DEDUP_REMOVED lines=8> */
[-C--:B------:R-:W-:Y:S06]  /*62d0*/  HMMA.16816.F32.BF16 R44, R12, R18.reuse, R44 ;  /* 0x000000120c2c723c */ /* 0x080fec000004182c */
[C---:B------:R-:W-:Y:S01]  /*62e0*/  HMMA.16816.F32.BF16 R48, R4.reuse, R18, R48 ;  /* 0x000000120430723c */ /* 0x040fe20000041830 */
[----:B------:R-:W-:Y:S05]  /*62f0*/  LDSM.16.MT88.4 R16, [R0+0x9000] ;  /* 0x009000000010783b */ /* 0x000fea0000004200 */
[-C--:B----4-:R-:W-:Y:S06]  /*6300*/  HMMA.16816.F32.BF16 R52, R4, R84.reuse, R52 ;  /* 0x000000540434723c */ /* 0x090fec0000041834 */
[C---:B------:R-:W-:Y:S06]  /*6310*/  HMMA.16816.F32.BF16 R56, R12.reuse, R84, R56 ;  /* 0x000000540c38723c */ /* 0x040fec0000041838 */
[-C--:B------:R-:W-:Y:S06]  /*6320*/  HMMA.16816.F32.BF16 R60, R12, R86.reuse, R60 ;  /* 0x000000560c3c723c */ /* 0x080fec000004183c */
[C---:B------:R-:W-:Y:S01]  /*6330*/  HMMA.16816.F32.BF16 R64, R4.reuse, R86, R64 ;  /* 0x000000560440723c */ /* 0x040fe20000041840 */
[----:B------:R-:W-:Y:S05]  /*6340*/  LDSM.16.MT88.4 R84, [R217+0x23000] ;  /* 0x02300000d954783b */ /* 0x000fea0000004200 */
[-C--:B------:R-:W-:Y:S06]  /*6350*/  HMMA.16816.F32.BF16 R68, R4, R88.reuse, R68 ;  /* 0x000000580444723c */ /* 0x080fec0000041844 */
[C---:B------:R-:W-:Y:S06]  /*6360*/  HMMA.16816.F32.BF16 R72, R12.reuse, R88, R72 ;  /* 0x000000580c48723c */ /* 0x040fec0000041848 */
[-C--:B------:R-:W-:Y:S01]  /*6370*/  HMMA.16816.F32.BF16 R76, R12, R90.reuse, R76 ;  /* 0x0000005a0c4c723c */ /* 0x080fe2000004184c */
[----:B------:R-:W2:Y:S05]  /*6380*/  LDSM.16.MT88.4 R12, [R0+0xe800] ;  /* 0x00e80000000c783b */ /* 0x000eaa0000004200 */
[----:B------:R-:W-:Y:S01]  /*6390*/  HMMA.16816.F32.BF16 R80, R4, R90, R80 ;  /* 0x0000005a0450723c */ /* 0x000fe20000041850 */
[----:B------:R-:W3:Y:S04]  /*63a0*/  LDSM.16.MT88.4 R4, [R215+0x23000] ;  /* 0x02300000d704783b */ /* 0x000ee80000004200 */
[----:B------:R-:W4:Y:S01]  /*63b0*/  LDSM.16.MT88.4 R88, [R0+0xb000] ;  /* 0x00b000000058783b */ /* 0x000f220000004200 */
[-C--:B------:R-:W-:Y:S06]  /*63c0*/  HMMA.16816.F32.BF16 R20, R92, R96.reuse, R20 ;  /* 0x000000605c14723c */ /* 0x080fec0000041814 */
[C---:B------:R-:W-:Y:S06]  /*63d0*/  HMMA.16816.F32.BF16 R24, R100.reuse, R96, R24 ;  /* 0x000000606418723c */ /* 0x040fec0000041818 */
[-C--:B------:R-:W-:Y:S06]  /*63e0*/  HMMA.16816.F32.BF16 R28, R100, R98.reuse, R28 ;  /* 0x00000062641c723c */ /* 0x080fec000004181c */
[C---:B------:R-:W-:Y:S01]  /*63f0*/  HMMA.16816.F32.BF16 R32, R92.reuse, R98, R32 ;  /* 0x000000625c20723c */ /* 0x040fe20000041820 */
[----:B------:R-:W-:Y:S05]  /*6400*/  LDSM.16.MT88.4 R96, [R0+0xf000] ;  /* 0x00f000000060783b */ /* 0x000fea0000004200 */
[-C--:B------:R-:W-:Y:S06]  /*6410*/  HMMA.16816.F32.BF16 R36, R92, R104.reuse, R36 ;  /* 0x000000685c24723c */ /* 0x080fec0000041824 */
[C---:B------:R-:W-:Y:S06]  /*6420*/  HMMA.16816.F32.BF16 R40, R100.reuse, R104, R40 ;  /* 0x000000686428723c */ /* 0x040fec0000041828 */
[-C--:B------:R-:W-:Y:S06]  /*6430*/  HMMA.16816.F32.BF16 R44, R100, R106.reuse, R44 ;  /* 0x0000006a642c723c */ /* 0x080fec000004182c */
[C---:B------:R-:W-:Y:S01]  /*6440*/  HMMA.16816.F32.BF16 R48, R92.reuse, R106, R48 ;  /* 0x0000006a5c30723c */ /* 0x040fe20000041830 */
[----:B------:R-:W-:Y:S05]  /*6450*/  LDSM.16.MT88.4 R104, [R0+0xb800] ;  /* 0x00b800000068783b */ /* 0x000fea0000004200 */
[-C--:B-1----:R-:W-:Y:S06]  /*6460*/  HMMA.16816.F32.BF16 R52, R92, R8.reuse, R52 ;  /* 0x000000085c34723c */ /* 0x082fec0000041834 */
[C---:B------:R-:W-:Y:S06]  /*6470*/  HMMA.16816.F32.BF16 R56, R100.reuse, R8, R56 ;  /* 0x000000086438723c */ /* 0x040fec0000041838 */
[-C--:B------:R-:W-:Y:S06]  /*6480*/  HMMA.16816.F32.BF16 R60, R100, R10.reuse, R60 ;  /* 0x0000000a643c723c */ /* 0x080fec000004183c */
[C---:B------:R-:W-:Y:S01]  /*6490*/  HMMA.16816.F32.BF16 R64, R92.reuse, R10, R64 ;  /* 0x0000000a5c40723c */ /* 0x040fe20000041840 */
[----:B------:R-:W1:Y:S05]  /*64a0*/  LDSM.16.MT88.4 R8, [R0+0xd000] ;  /* 0x00d000000008783b */ /* 0x000e6a0000004200 */
[-C--:B--2---:R-:W-:Y:S06]  /*64b0*/  HMMA.16816.F32.BF16 R68, R92, R12.reuse, R68 ;  /* 0x0000000c5c44723c */ /* 0x084fec0000041844 */
[C---:B------:R-:W-:Y:S06]  /*64c0*/  HMMA.16816.F32.BF16 R72, R100.reuse, R12, R72 ;  /* 0x0000000c6448723c */ /* 0x040fec0000041848 */
[-C--:B------:R-:W-:Y:S01]  /*64d0*/  HMMA.16816.F32.BF16 R76, R100, R14.reuse, R76 ;  /* 0x0000000e644c723c */ /* 0x080fe2000004184c */
[----:B------:R-:W-:Y:S05]  /*64e0*/  LDSM.16.MT88.4 R100, [R217+0x23800] ;  /* 0x02380000d964783b */ /* 0x000fea0000004200 */
[----:B------:R-:W-:Y:S01]  /*64f0*/  HMMA.16816.F32.BF16 R80, R92, R14, R80 ;  /* 0x0000000e5c50723c */ /* 0x000fe20000041850 */
[----:B------:R-:W-:Y:S04]  /*6500*/  LDSM.16.MT88.4 R12, [R215+0x23800] ;  /* 0x02380000d70c783b */ /* 0x000fe80000004200 */
[----:B------:R-:W2:Y:S01]  /*6510*/  LDSM.16.MT88.4 R92, [R0+0x9800] ;  /* 0x00980000005c783b */ /* 0x000ea20000004200 */
[-C--:B---3--:R-:W-:Y:S06]  /*6520*/  HMMA.16816.F32.BF16 R20, R4, R16.reuse, R20 ;  /* 0x000000100414723c */ /* 0x088fec0000041814 */
[C---:B------:R-:W-:Y:S06]  /*6530*/  HMMA.16816.F32.BF16 R24, R84.reuse, R16, R24 ;  /* 0x000000105418723c */ /* 0x040fec0000041818 */
[-C--:B------:R-:W-:Y:S06]  /*6540*/  HMMA.16816.F32.BF16 R28, R84, R18.reuse, R28 ;  /* 0x00000012541c723c */ /* 0x080fec000004181c */
[C---:B------:R-:W-:Y:S01]  /*6550*/  HMMA.16816.F32.BF16 R32, R4.reuse, R18, R32 ;  /* 0x000000120420723c */ /* 0x040fe20000041820 */
[----:B------:R-:W3:Y:S01]  /*6560*/  LDSM.16.MT88.4 R16, [R0+0xf800] ;  /* 0x00f800000010783b */ /* 0x000ee20000004200 */
[----:B------:R-:W-:Y:S04]  /*6570*/  BAR.SYNC.DEFER_BLOCKING 0x0 ;  /* 0x0000000000007b1d */ /* 0x000fe80000010000 */
[-C--:B----4-:R-:W-:Y:S06]  /*6580*/  HMMA.16816.F32.BF16 R36, R4, R88.reuse, R36 ;  /* 0x000000580424723c */ /* 0x090fec0000041824 */
[C---:B------:R-:W-:Y:S06]  /*6590*/  HMMA.16816.F32.BF16 R40, R84.reuse, R88, R40 ;  /* 0x000000585428723c */ /* 0x040fec0000041828 */
[-C--:B------:R-:W-:Y:S06]  /*65a0*/  HMMA.16816.F32.BF16 R44, R84, R90.reuse, R44 ;  /* 0x0000005a542c723c */ /* 0x080fec000004182c */
[C---:B------:R-:W-:Y:S06]  /*65b0*/  HMMA.16816.F32.BF16 R48, R4.reuse, R90, R48 ;  /* 0x0000005a0430723c */ /* 0x040fec0000041830 */
[-C--:B-1----:R-:W-:Y:S06]  /*65c0*/  HMMA.16816.F32.BF16 R52, R4, R8.reuse, R52 ;  /* 0x000000080434723c */ /* 0x082fec0000041834 */
[C---:B------:R-:W-:Y:S06]  /*65d0*/  HMMA.16816.F32.BF16 R56, R84.reuse, R8, R56 ;  /* 0x000000085438723c */ /* 0x040fec0000041838 */
[-C--:B------:R-:W-:Y:S06]  /*65e0*/  HMMA.16816.F32.BF16 R60, R84, R10.reuse, R60 ;  /* 0x0000000a543c723c */ /* 0x080fec000004183c */
[C---:B------:R-:W-:Y:S06]  /*65f0*/  HMMA.16816.F32.BF16 R64, R4.reuse, R10, R64 ;  /* 0x0000000a0440723c */ /* 0x040fec0000041840 */
[-C--:B------:R-:W-:Y:S06]  /*6600*/  HMMA.16816.F32.BF16 R68, R4, R96.reuse, R68 ;  /* 0x000000600444723c */ /* 0x080fec0000041844 */
[C---:B------:R-:W-:Y:S06]  /*6610*/  HMMA.16816.F32.BF16 R72, R84.reuse, R96, R72 ;  /* 0x000000605448723c */ /* 0x040fec0000041848 */
[-C--:B------:R-:W-:Y:S06]  /*6620*/  HMMA.16816.F32.BF16 R76, R84, R98.reuse, R76 ;  /* 0x00000062544c723c */ /* 0x080fec000004184c */
[----:B------:R-:W-:Y:S06]  /*6630*/  HMMA.16816.F32.BF16 R80, R4, R98, R80 ;  /* 0x000000620450723c */ /* 0x000fec0000041850 */
[-C--:B--2---:R-:W-:Y:S06]  /*6640*/  HMMA.16816.F32.BF16 R20, R12, R92.reuse, R20 ;  /* 0x0000005c0c14723c */ /* 0x084fec0000041814 */
[C---:B------:R-:W-:Y:S06]  /*6650*/  HMMA.16816.F32.BF16 R24, R100.reuse, R92, R24 ;  /* 0x0000005c6418723c */ /* 0x040fec0000041818 */
[-C--:B------:R-:W-:Y:S06]  /*6660*/  HMMA.16816.F32.BF16 R28, R100, R94.reuse, R28 ;  /* 0x0000005e641c723c */ /* 0x080fec000004181c */
        /* <DEDUP_REMOVED lines=9> */
[-C--:B---3--:R-:W-:Y:S06]  /*6700*/  HMMA.16816.F32.BF16 R68, R12, R16.reuse, R68 ;  /* 0x000000100c44723c */ /* 0x088fec0000041844 */
[C---:B------:R-:W-:Y:S06]  /*6710*/  HMMA.16816.F32.BF16 R72, R100.reuse, R16, R72 ;  /* 0x000000106448723c */ /* 0x040fec0000041848 */
[-C--:B------:R-:W-:Y:S06]  /*6720*/  HMMA.16816.F32.BF16 R76, R100, R18.reuse, R76 ;  /* 0x00000012644c723c */ /* 0x080fec000004184c */
[----:B------:R-:W-:Y:S01]  /*6730*/  HMMA.16816.F32.BF16 R80, R12, R18, R80 ;  /* 0x000000120c50723c */ /* 0x000fe20000041850 */
[----:B------:R-:W-:Y:S11]  /*6740*/  @!UPT UIADD3 URZ, URZ, URZ, URZ ;  /* 0x0000003f3f3ff290 */ /* 0x000ff6000fffe03f */
[----:B------:R-:W-:Y:S01]  /*6750*/  @!UPT UIADD3 URZ, URZ, URZ, URZ ;  /* 0x0000003f3f3ff290 */ /* 0x000fe2000fffe03f */
[----:B------:R-:W-:Y:S11]  /*6760*/  @!P0 BRA `(.L_x_241) ;  /* 0x0000000400048947 */ /* 0x000ff60003800000 */
[----:B------:R-:W1:Y:S01]  /*6770*/  LDC R8, c[0x0][0x420] ;  /* 0x00010800ff087b82 */ /* 0x000e620000000800 */
[----:B------:R-:W-:Y:S01]  /*6780*/  ISETP.GE.AND P6, PT, R228, UR18, PT ;  /* 0x00000012e4007c0c */ /* 0x000fe2000bfc6270 */
[----:B------:R-:W-:Y:S01]  /*6790*/  IMAD.MOV.U32 R4, RZ, RZ, R231 ;  /* 0x000000ffff047224 */ /* 0x000fe200078e00e7 */
[----:B------:R-:W-:Y:S01]  /*67a0*/  ISETP.GE.AND P5, PT, R242, UR18, PT ;  /* 0x00000012f2007c0c */ /* 0x000fe2000bfa6270 */
[----:B------:R-:W-:Y:S01]  /*67b0*/  IMAD.MOV.U32 R5, RZ, RZ, R233 ;  /* 0x000000ffff057224 */ /* 0x000fe200078e00e9 */
[----:B------:R-:W-:Y:S02]  /*67c0*/  ISETP.GE.AND P4, PT, R243, UR18, PT ;  /* 0x00000012f3007c0c */ /* 0x000fe4000bf86270 */
[----:B------:R-:W-:Y:S01]  /*67d0*/  ISETP.GE.AND P3, PT, R244, UR18, PT ;  /* 0x00000012f4007c0c */ /* 0x000fe2000bf66270 */
[----:B------:R-:W2:Y:S06]  /*67e0*/  LDC R9, c[0x0][0x424] ;  /* 0x00010900ff097b82 */ /* 0x000eac0000000800 */
[----:B------:R3:W-:Y:S01]  /*67f0*/  @P6 STS.128 [R226+0x8000], RZ ;  /* 0x008000ffe2006388 */ /* 0x0007e20000000c00 */
[----:B-1----:R-:W-:Y:S05]  /*6800*/  IMAD.U32 R6, R8, -0x40, RZ ;  /* 0xffffffc008067824 */ /* 0x002fea00078e00ff */
        /* <DEDUP_REMOVED lines=9> */
[--C-:B--2---:R-:W-:Y:S02]  /*68a0*/  @!P6 LEA.HI.X R15, R8, R5, R9.reuse, 0x6, P2 ;  /* 0x00000005080fe211 */ /* 0x104fe400010f3409 */
[----:B------:R-:W-:Y:S01]  /*68b0*/  @!P4 LEA R10, P2, R6, R231, 0x1 ;  /* 0x000000e7060ac211 */ /* 0x000fe200078408ff */
        /* <DEDUP_REMOVED lines=8> */
[C-C-:B------:R-:W-:Y:S01]  /*6940*/  @!P5 LEA.HI.X R13, R6.reuse, R233, R7.reuse, 0x1, P1 ;  /* 0x000000e9060dd211 */ /* 0x140fe200008f0c07 */
        /* <DEDUP_REMOVED lines=35> */
.L_x_241:
[----:B------:R-:W-:Y:S01]  /*6b80*/  LDSM.16.M88.4 R128, [R220] ;  /* 0x00000000dc80783b */ /* 0x000fe20000000200 */
[----:B------:R-:W-:Y:S01]  /*6b90*/  IMAD R227, R248, UR21, RZ ;  /* 0x00000015f8e37c24 */ /* 0x000fe2000f8e02ff */
[----:B------:R-:W-:Y:S02]  /*6ba0*/  @UP2 UIADD3 UR14, UP1, UR10, -0x100, URZ ;  /* 0xffffff000a0e2890 */ /* 0x000fe4000ff3e03f */
[----:B------:R-:W3:Y:S01]  /*6bb0*/  LDSM.16.MT88.4 R16, [R0+0x10000] ;  /* 0x010000000010783b */ /* 0x000ee20000004200 */
[----:B------:R-:W-:Y:S02]  /*6bc0*/  @UP2 UIADD3 UR12, UP0, UR12, -0x100, URZ ;  /* 0xffffff000c0c2890 */ /* 0x000fe4000ff1e03f */
[----:B------:R-:W-:Y:S01]  /*6bd0*/  @UP2 UIADD3.X UR13, UR9, -0x1, URZ, UP1, !UPT ;  /* 0xffffffff090d2890 */ /* 0x000fe20008ffe43f */
[----:B------:R-:W1:Y:S01]  /*6be0*/  LDSM.16.M88.4 R124, [R220+0x1000] ;  /* 0x00100000dc7c783b */ /* 0x000e620000000200 */
[----:B------:R-:W-:Y:S03]  /*6bf0*/  @UP2 UIADD3.X UR11, UR11, -0x1, URZ, UP0, !UPT ;  /* 0xffffffff0b0b2890 */ /* 0x000fe600087fe43f */
[----:B------:R-:W2:Y:S04]  /*6c00*/  LDSM.16.MT88.4 R96, [R0+0x12000] ;  /* 0x012000000060783b */ /* 0x000ea80000004200 */
[----:B------:R-:W4:Y:S04]  /*6c10*/  LDSM.16.MT88.4 R112, [R0+0x14000] ;  /* 0x014000000070783b */ /* 0x000f280000004200 */
[----:B------:R-:W4:Y:S04]  /*6c20*/  LDSM.16.MT88.4 R196, [R0+0x16000] ;  /* 0x0160000000c4783b */ /* 0x000f280000004200 */
[----:B------:R-:W-:Y:S04]  /*6c30*/  LDSM.16.M88.4 R200, [R223] ;  /* 0x00000000dfc8783b */ /* 0x000fe80000000200 */
[----:B------:R-:W4:Y:S04]  /*6c40*/  LDSM.16.MT88.4 R204, [R0+0x10800] ;  /* 0x0108000000cc783b */ /* 0x000f280000004200 */
[----:B------:R-:W4:Y:S01]  /*6c50*/  LDSM.16.M88.4 R208, [R223+0x1000] ;  /* 0x00100000dfd0783b */ /* 0x000f220000000200 */
[-C--:B---3--:R-:W-:Y:S06]  /*6c60*/  HMMA.16816.F32.BF16 R4, R128, R16.reuse, RZ ;  /* 0x000000108004723c */ /* 0x088fec00000418ff */
[C---:B-1----:R-:W-:Y:S06]  /*6c70*/  HMMA.16816.F32.BF16 R8, R124.reuse, R16, RZ ;  /* 0x000000107c08723c */ /* 0x042fec00000418ff */
[-C--:B------:R-:W-:Y:S06]  /*6c80*/  HMMA.16816.F32.BF16 R12, R124, R18.reuse, RZ ;  /* 0x000000127c0c723c */ /* 0x080fec00000418ff */
[C---:B------:R-:W-:Y:S06]  /*6c90*/  HMMA.16816.F32.BF16 R16, R128.reuse, R18, RZ ;  /* 0x000000128010723c */ /* 0x040fec00000418ff */
[-C--:B--2---:R-:W-:Y:S06]  /*6ca0*/  HMMA.16816.F32.BF16 R84, R128, R96.reuse, RZ ;  /* 0x000000608054723c */ /* 0x084fec00000418ff */
[C---:B------:R-:W-:Y:S06]  /*6cb0*/  HMMA.16816.F32.BF16 R88, R124.reuse, R96, RZ ;  /* 0x000000607c58723c */ /* 0x040fec00000418ff */
[-C--:B------:R-:W-:Y:S06]  /*6cc0*/  HMMA.16816.F32.BF16 R92, R124, R98.reuse, RZ ;  /* 0x000000627c5c723c */ /* 0x080fec00000418ff */
[C---:B------:R-:W-:Y:S06]  /*6cd0*/  HMMA.16816.F32.BF16 R96, R128.reuse, R98, RZ ;  /* 0x000000628060723c */ /* 0x040fec00000418ff */
[-C--:B----4-:R-:W-:Y:S06]  /*6ce0*/  HMMA.16816.F32.BF16 R100, R128, R112.reuse, RZ ;  /* 0x000000708064723c */ /* 0x090fec00000418ff */
[C---:B------:R-:W-:Y:S06]  /*6cf0*/  HMMA.16816.F32.BF16 R104, R124.reuse, R112, RZ ;  /* 0x000000707c68723c */ /* 0x040fec00000418ff */
[-C--:B------:R-:W-:Y:S06]  /*6d00*/  HMMA.16816.F32.BF16 R108, R124, R114.reuse, RZ ;  /* 0x000000727c6c723c */ /* 0x080fec00000418ff */
[C---:B------:R-:W-:Y:S06]  /*6d10*/  HMMA.16816.F32.BF16 R112, R128.reuse, R114, RZ ;  /* 0x000000728070723c */ /* 0x040fec00000418ff */
[-C--:B------:R-:W-:Y:S06]  /*6d20*/  HMMA.16816.F32.BF16 R116, R128, R196.reuse, RZ ;  /* 0x000000c48074723c */ /* 0x080fec00000418ff */
[C---:B------:R-:W-:Y:S06]  /*6d30*/  HMMA.16816.F32.BF16 R120, R124.reuse, R196, RZ ;  /* 0x000000c47c78723c */ /* 0x040fec00000418ff */
[-C--:B------:R-:W-:Y:S06]  /*6d40*/  HMMA.16816.F32.BF16 R124, R124, R198.reuse, RZ ;  /* 0x000000c67c7c723c */ /* 0x080fec00000418ff */
[----:B------:R-:W-:Y:S01]  /*6d50*/  HMMA.16816.F32.BF16 R128, R128, R198, RZ ;  /* 0x000000c68080723c */ /* 0x000fe200000418ff */
[----:B------:R-:W1:Y:S05]  /*6d60*/  LDSM.16.MT88.4 R196, [R0+0x12800] ;  /* 0x0128000000c4783b */ /* 0x000e6a0000004200 */
[-C--:B------:R-:W-:Y:S06]  /*6d70*/  HMMA.16816.F32.BF16 R4, R200, R204.reuse, R4 ;  /* 0x000000ccc804723c */ /* 0x080fec0000041804 */
[C---:B------:R-:W-:Y:S06]  /*6d80*/  HMMA.16816.F32.BF16 R8, R208.reuse, R204, R8 ;  /* 0x000000ccd008723c */ /* 0x040fec0000041808 */
[-C--:B------:R-:W-:Y:S06]  /*6d90*/  HMMA.16816.F32.BF16 R12, R208, R206.reuse, R12 ;  /* 0x000000ced00c723c */ /* 0x080fec000004180c */
[C---:B------:R-:W-:Y:S01]  /*6da0*/  HMMA.16816.F32.BF16 R16, R200.reuse, R206, R16 ;  /* 0x000000cec810723c */ /* 0x040fe20000041810 */
[----:B------:R-:W2:Y:S05]  /*6db0*/  LDSM.16.MT88.4 R204, [R0+0x14800] ;  /* 0x0148000000cc783b */ /* 0x000eaa0000004200 */
[-C--:B-1----:R-:W-:Y:S06]  /*6dc0*/  HMMA.16816.F32.BF16 R84, R200, R196.reuse, R84 ;  /* 0x000000c4c854723c */ /* 0x082fec0000041854 */
[C---:B------:R-:W-:Y:S06]  /*6dd0*/  HMMA.16816.F32.BF16 R88, R208.reuse, R196, R88 ;  /* 0x000000c4d058723c */ /* 0x040fec0000041858 */
[-C--:B------:R-:W-:Y:S06]  /*6de0*/  HMMA.16816.F32.BF16 R92, R208, R198.reuse, R92 ;  /* 0x000000c6d05c723c */ /* 0x080fec000004185c */
[C---:B------:R-:W-:Y:S01]  /*6df0*/  HMMA.16816.F32.BF16 R96, R200.reuse, R198, R96 ;  /* 0x000000c6c860723c */ /* 0x040fe20000041860 */
[----:B------:R-:W1:Y:S05]  /*6e00*/  LDSM.16.MT88.4 R196, [R0+0x16800] ;  /* 0x0168000000c4783b */ /* 0x000e6a0000004200 */
[-C--:B--2---:R-:W-:Y:S06]  /*6e10*/  HMMA.16816.F32.BF16 R100, R200, R204.reuse, R100 ;  /* 0x000000ccc864723c */ /* 0x084fec0000041864 */
[C---:B------:R-:W-:Y:S06]  /*6e20*/  HMMA.16816.F32.BF16 R104, R208.reuse, R204, R104 ;  /* 0x000000ccd068723c */ /* 0x040fec0000041868 */
[-C--:B------:R-:W-:Y:S06]  /*6e30*/  HMMA.16816.F32.BF16 R108, R208, R206.reuse, R108 ;  /* 0x000000ced06c723c */ /* 0x080fec000004186c */
[C---:B------:R-:W-:Y:S01]  /*6e40*/  HMMA.16816.F32.BF16 R112, R200.reuse, R206, R112 ;  /* 0x000000cec870723c */ /* 0x040fe20000041870 */
[----:B------:R-:W-:Y:S05]  /*6e50*/  LDSM.16.M88.4 R204, [R221] ;  /* 0x00000000ddcc783b */ /* 0x000fea0000000200 */
[-C--:B-1----:R-:W-:Y:S06]  /*6e60*/  HMMA.16816.F32.BF16 R116, R200, R196.reuse, R116 ;  /* 0x000000c4c874723c */ /* 0x082fec0000041874 */
[C---:B------:R-:W-:Y:S06]  /*6e70*/  HMMA.16816.F32.BF16 R120, R208.reuse, R196, R120 ;  /* 0x000000c4d078723c */ /* 0x040fec0000041878 */
[-C--:B------:R-:W-:Y:S01]  /*6e80*/  HMMA.16816.F32.BF16 R124, R208, R198.reuse, R124 ;  /* 0x000000c6d07c723c */ /* 0x080fe2000004187c */
[----:B------:R-:W1:Y:S05]  /*6e90*/  LDSM.16.MT88.4 R208, [R0+0x11000] ;  /* 0x0110000000d0783b */ /* 0x000e6a0000004200 */
[----:B------:R-:W-:Y:S01]  /*6ea0*/  HMMA.16816.F32.BF16 R128, R200, R198, R128 ;  /* 0x000000c6c880723c */ /* 0x000fe20000041880 */
[----:B------:R-:W2:Y:S04]  /*6eb0*/  LDSM.16.M88.4 R196, [R221+0x1000] ;  /* 0x00100000ddc4783b */ /* 0x000ea80000000200 */
[----:B------:R-:W3:Y:S01]  /*6ec0*/  LDSM.16.MT88.4 R200, [R0+0x13000] ;  /* 0x0130000000c8783b */ /* 0x000ee20000004200 */
        /* <DEDUP_REMOVED lines=14> */
[----:B------:R-:W-:Y:S05]  /*6fb0*/  LDSM.16.MT88.4 R208, [R0+0x11800] ;  /* 0x0118000000d0783b */ /* 0x000fea0000004200 */
[-C--:B--2---:R-:W-:Y:S06]  /*6fc0*/  HMMA.16816.F32.BF16 R116, R204, R200.reuse, R116 ;  /* 0x000000c8cc74723c */ /* 0x084fec0000041874 */
[C---:B------:R-:W-:Y:S06]  /*6fd0*/  HMMA.16816.F32.BF16 R120, R196.reuse, R200, R120 ;  /* 0x000000c8c478723c */ /* 0x040fec0000041878 */
[-C--:B------:R-:W-:Y:S01]  /*6fe0*/  HMMA.16816.F32.BF16 R124, R196, R202.reuse, R124 ;  /* 0x000000cac47c723c */ /* 0x080fe2000004187c */
[----:B------:R-:W1:Y:S05]  /*6ff0*/  LDSM.16.M88.4 R196, [R222] ;  /* 0x00000000dec4783b */ /* 0x000e6a0000000200 */
        /* <DEDUP_REMOVED lines=15> */
[-C--:B------:R-:W-:Y:S05]  /*70f0*/  HMMA.16816.F32.BF16 R108, R200, R210.reuse, R108 ;  /* 0x000000d2c86c723c */ /* 0x080fea000004186c */
[----:B------:R-:W-:Y:S01]  /*7100*/  IMAD.U32 R208, R227, -0x40, RZ ;  /* 0xffffffc0e3d07824 */ /* 0x000fe200078e00ff */
[C---:B------:R-:W-:Y:S05]  /*7110*/  HMMA.16816.F32.BF16 R112, R196.reuse, R210, R112 ;  /* 0x000000d2c470723c */ /* 0x040fea0000041870 */
[----:B------:R-:W-:Y:S01]  /*7120*/  LEA R224, P1, R208, R224, 0x2 ;  /* 0x000000e0d0e07211 */ /* 0x000fe200078210ff */
[-C--:B--2---:R-:W-:Y:S05]  /*7130*/  HMMA.16816.F32.BF16 R116, R196, R204.reuse, R116 ;  /* 0x000000ccc474723c */ /* 0x084fea0000041874 */
[----:B------:R-:W-:Y:S01]  /*7140*/  @P0 IADD3 R210, P2, R240, UR10, RZ ;  /* 0x0000000af0d20c10 */ /* 0x000fe2000ff5e0ff */
[C---:B------:R-:W-:Y:S01]  /*7150*/  HMMA.16816.F32.BF16 R120, R200.reuse, R204, R120 ;  /* 0x000000ccc878723c */ /* 0x040fe20000041878 */
[----:B------:R-:W-:Y:S04]  /*7160*/  @UP2 UMOV UR10, UR14 ;  /* 0x0000000e000a2c82 */ /* 0x000fe80008000000 */
[----:B------:R-:W-:Y:S01]  /*7170*/  @P0 IADD3.X R211, R241, UR9, RZ, P2, !PT ;  /* 0x00000009f1d30c10 */ /* 0x000fe200097fe4ff */
[-C--:B------:R-:W-:Y:S01]  /*7180*/  HMMA.16816.F32.BF16 R124, R200, R206.reuse, R124 ;  /* 0x000000cec87c723c */ /* 0x080fe2000004187c */
[----:B------:R-:W-:Y:S03]  /*7190*/  @UP2 UMOV UR9, UR13 ;  /* 0x0000000d00092c82 */ /* 0x000fe60008000000 */
[----:B------:R-:W5:Y:S01]  /*71a0*/  @P0 LDG.E R238, desc[UR6][R210.64+-0x100] ;  /* 0xffff0006d2ee0981 */ /* 0x000f62000c1e1900 */
[C---:B------:R-:W-:Y:S01]  /*71b0*/  IMAD.SHL.U32 R204, R227.reuse, 0x8, RZ ;  /* 0x00000008e3cc7824 */ /* 0x040fe200078e00ff */
[----:B------:R-:W-:Y:S02]  /*71c0*/  HMMA.16816.F32.BF16 R128, R196, R206, R128 ;  /* 0x000000cec480723c */ /* 0x000fe40000041880 */
[----:B------:R1:W5:Y:S03]  /*71d0*/  @P0 LDG.E R239, desc[UR6][R210.64+-0xe0] ;  /* 0xffff2006d2ef0981 */ /* 0x000366000c1e1900 */
[----:B------:R-:W-:Y:S01]  /*71e0*/  LEA.HI.X.SX32 R225, R208, R225, 0x2, P1 ;  /* 0x000000e1d0e17211 */ /* 0x000fe200008f16ff */
[C---:B------:R-:W-:Y:S01]  /*71f0*/  IMAD.SHL.U32 R205, R227.reuse, 0x10, RZ ;  /* 0x00000010e3cd7824 */ /* 0x040fe200078e00ff */
[CC--:B------:R-:W-:Y:S01]  /*7200*/  LEA R208, P2, R204.reuse, R224.reuse, 0x2 ;  /* 0x000000e0ccd07211 */ /* 0x0c0fe200078410ff */
[C---:B------:R-:W-:Y:S02]  /*7210*/  IMAD R200, R227.reuse, 0x18, RZ ;  /* 0x00000018e3c87824 */ /* 0x040fe400078e02ff */
[----:B------:R2:W-:Y:S01]  /*7220*/  REDG.E.ADD.F32.FTZ.RN.STRONG.GPU desc[UR6][R224.64], R4 ;  /* 0x00000004e00079a6 */ /* 0x0005e2000c10f386 */
[-C--:B------:R-:W-:Y:S01]  /*7230*/  LEA.HI.X.SX32 R209, R204, R225.reuse, 0x2, P2 ;  /* 0x000000e1ccd17211 */ /* 0x080fe200010f16ff */
[C---:B------:R-:W-:Y:S02]  /*7240*/  IMAD.SHL.U32 R203, R227.reuse, 0x20, RZ ;  /* 0x00000020e3cb7824 */ /* 0x040fe400078e00ff */
[----:B------:R-:W-:Y:S02]  /*7250*/  IMAD R201, R227, 0x28, RZ ;  /* 0x00000028e3c97824 */ /* 0x000fe400078e02ff */
[----:B------:R3:W-:Y:S01]  /*7260*/  REDG.E.ADD.F32.FTZ.RN.STRONG.GPU desc[UR6][R208.64], R5 ;  /* 0x00000005d00079a6 */ /* 0x0007e2000c10f386 */
[CC--:B-1----:R-:W-:Y:S04]  /*7270*/  LEA R210, P1, R205.reuse, R224.reuse, 0x2 ;  /* 0x000000e0cdd27211 */ /* 0x0c2fe800078210ff */
[-C--:B------:R-:W-:Y:S02]  /*7280*/  LEA.HI.X.SX32 R211, R205, R225.reuse, 0x2, P1 ;  /* 0x000000e1cdd37211 */ /* 0x080fe400008f16ff */
[CC--:B------:R-:W-:Y:S03]  /*7290*/  LEA R202, P1, R203.reuse, R224.reuse, 0x2 ;  /* 0x000000e0cbca7211 */ /* 0x0c0fe600078210ff */
[----:B------:R1:W-:Y:S01]  /*72a0*/  REDG.E.ADD.F32.FTZ.RN.STRONG.GPU desc[UR6][R210.64], R6 ;  /* 0x00000006d20079a6 */ /* 0x0003e2000c10f386 */
[CC--:B--2---:R-:W-:Y:S02]  /*72b0*/  LEA R4, P2, R200.reuse, R224.reuse, 0x2 ;  /* 0x000000e0c8047211 */ /* 0x0c4fe400078410ff */
[-C--:B------:R-:W-:Y:S02]  /*72c0*/  LEA.HI.X.SX32 R203, R203, R225.reuse, 0x2, P1 ;  /* 0x000000e1cbcb7211 */ /* 0x080fe400008f16ff */
[-C--:B---3--:R-:W-:Y:S02]  /*72d0*/  LEA.HI.X.SX32 R5, R200, R225.reuse, 0x2, P2 ;  /* 0x000000e1c8057211 */ /* 0x088fe400010f16ff */
[CC--:B------:R-:W-:Y:S03]  /*72e0*/  LEA R200, P3, R201.reuse, R224.reuse, 0x2 ;  /* 0x000000e0c9c87211 */ /* 0x0c0fe600078610ff */
[----:B------:R2:W-:Y:S01]  /*72f0*/  REDG.E.ADD.F32.FTZ.RN.STRONG.GPU desc[UR6][R4.64], R7 ;  /* 0x00000007040079a6 */ /* 0x0005e2000c10f386 */
[-C--:B------:R-:W-:Y:S03]  /*7300*/  LEA.HI.X.SX32 R201, R201, R225.reuse, 0x2, P3 ;  /* 0x000000e1c9c97211 */ /* 0x080fe600018f16ff */
[----:B------:R3:W-:Y:S04]  /*7310*/  REDG.E.ADD.F32.FTZ.RN.STRONG.GPU desc[UR6][R202.64], R8 ;  /* 0x00000008ca0079a6 */ /* 0x0007e8000c10f386 */
[----:B------:R4:W-:Y:S01]  /*7320*/  REDG.E.ADD.F32.FTZ.RN.STRONG.GPU desc[UR6][R200.64], R9 ;  /* 0x00000009c80079a6 */ /* 0x0009e2000c10f386 */
[C---:B-1----:R-:W-:Y:S02]  /*7330*/  IMAD R211, R227.reuse, 0x30, RZ ;  /* 0x00000030e3d37824 */ /* 0x042fe400078e02ff */
[----:B------:R-:W-:Y:S03]  /*7340*/  IMAD R210, R227, 0x38, RZ ;  /* 0x00000038e3d27824 */ /* 0x000fe600078e02ff */
[CC--:B------:R-:W-:Y:S04]  /*7350*/  LEA R6, P2, R211.reuse, R224.reuse, 0x2 ;  /* 0x000000e0d3067211 */ /* 0x0c0fe800078410ff */
[-C--:B--2---:R-:W-:Y:S02]  /*7360*/  LEA.HI.X.SX32 R7, R211, R225.reuse, 0x2, P2 ;  /* 0x000000e1d3077211 */ /* 0x084fe400010f16ff */
[CC--:B------:R-:W-:Y:S01]  /*7370*/  LEA R4, P1, R210.reuse, R224.reuse, 0x2 ;  /* 0x000000e0d2047211 */ /* 0x0c0fe200078210ff */
[----:B---3--:R-:W-:Y:S02]  /*7380*/  VIADD R202, R205, 0x20 ;  /* 0x00000020cdca7836 */ /* 0x008fe40000000000 */
[----:B------:R1:W-:Y:S01]  /*7390*/  REDG.E.ADD.F32.FTZ.RN.STRONG.GPU desc[UR6][R6.64], R10 ;  /* 0x0000000a060079a6 */ /* 0x0003e2000c10f386 */
[-C--:B------:R-:W-:Y:S02]  /*73a0*/  LEA.HI.X.SX32 R5, R210, R225.reuse, 0x2, P1 ;  /* 0x000000e1d2057211 */ /* 0x080fe400008f16ff */
[CC--:B------:R-:W-:Y:S03]  /*73b0*/  LEA R8, P1, R202.reuse, R224.reuse, 0x2 ;  /* 0x000000e0ca087211 */ /* 0x0c0fe600078210ff */
[----:B------:R2:W-:Y:S01]  /*73c0*/  REDG.E.ADD.F32.FTZ.RN.STRONG.GPU desc[UR6][R4.64], R11 ;  /* 0x0000000b040079a6 */ /* 0x0005e2000c10f386 */
[-C--:B----4-:R-:W-:Y:S03]  /*73d0*/  LEA.HI.X.SX32 R9, R202, R225.reuse, 0x2, P1 ;  /* 0x000000e1ca097211 */ /* 0x090fe600008f16ff */
        /* <DEDUP_REMOVED lines=14> */
[CC--:B------:R-:W-:Y:S02]  /*74c0*/  LEA R8, P2, R4.reuse, R224.reuse, 0x2 ;  /* 0x000000e004087211 */ /* 0x0c0fe400078410ff */
[-C--:B------:R-:W-:Y:S01]  /*74d0*/  LEA.HI.X.SX32 R11, R5, R225.reuse, 0x2, P1 ;  /* 0x000000e1050b7211 */ /* 0x080fe200008f16ff */
[----:B------:R-:W-:Y:S01]  /*74e0*/  VIADD R5, R205, 0x40 ;  /* 0x00000040cd057836 */ /* 0x000fe20000000000 */
[-C--:B------:R-:W-:Y:S01]  /*74f0*/  LEA.HI.X.SX32 R9, R4, R225.reuse, 0x2, P2 ;  /* 0x000000e104097211 */ /* 0x080fe200010f16ff */
[----:B------:R-:W-:Y:S04]  /*7500*/  LDSM.16.MT88.4 R16, [R0+0x2000] ;  /* 0x002000000010783b */ /* 0x000fe80000004200 */
        /* <DEDUP_REMOVED lines=26> */
[-C--:B------:R-:W-:Y:S03]  /*76b0*/  LEA.HI.X.SX32 R9, R4, R225.reuse, 0x2, P2 ;  /* 0x000000e104097211 */ /* 0x080fe600010f16ff */
[----:B------:R-:W-:Y:S04]  /*76c0*/  LDSM.16.MT88.4 R84, [R0+0x4000] ;  /* 0x004000000054783b */ /* 0x000fe80000004200 */
        /* <DEDUP_REMOVED lines=10> */
[----:B------:R-:W-:Y:S02]  /*7770*/  IMAD.IADD R5, R204, 0x1, R4 ;  /* 0x00000001cc057824 */ /* 0x000fe400078e0204 */
[----:B------:R-:W-:Y:S01]  /*7780*/  REDG.E.ADD.F32.FTZ.RN.STRONG.GPU desc[UR6][R208.64+0x180], R97 ;  /* 0x00018061d00079a6 */ /* 0x000fe2000c10f386 */
[CC--:B------:R-:W-:Y:S03]  /*7790*/  LEA R12, P1, R4.reuse, R224.reuse, 0x2 ;  /* 0x000000e0040c7211 */ /* 0x0c0fe600078210ff */
[----:B------:R2:W-:Y:S01]  /*77a0*/  REDG.E.ADD.F32.FTZ.RN.STRONG.GPU desc[UR6][R8.64], R98 ;  /* 0x00000062080079a6 */ /* 0x0005e2000c10f386 */
[-C--:B------:R-:W-:Y:S01]  /*77b0*/  LEA.HI.X.SX32 R13, R4, R225.reuse, 0x2, P1 ;  /* 0x000000e1040d7211 */ /* 0x080fe200008f16ff */
[----:B------:R-:W-:Y:S02]  /*77c0*/  IMAD.IADD R4, R204, 0x1, R5 ;  /* 0x00000001cc047824 */ /* 0x000fe400078e0205 */
        /* <DEDUP_REMOVED lines=11> */
[----:B------:R3:W-:Y:S04]  /*7880*/  REDG.E.ADD.F32.FTZ.RN.STRONG.GPU desc[UR6][R8.64], R94 ;  /* 0x0000005e080079a6 */ /* 0x0007e8000c10f386 */
[----:B------:R-:W-:Y:S01]  /*7890*/  LDSM.16.MT88.4 R96, [R0+0x800] ;  /* 0x000800000060783b */ /* 0x000fe20000004200 */
        /* <DEDUP_REMOVED lines=26> */
[----:B------:R2:W-:Y:S04]  /*7a40*/  REDG.E.ADD.F32.FTZ.RN.STRONG.GPU desc[UR6][R8.64], R106 ;  /* 0x0000006a080079a6 */ /* 0x0005e8000c10f386 */
[----:B------:R-:W-:Y:S01]  /*7a50*/  LDSM.16.MT88.4 R100, [R217+0x20800] ;  /* 0x02080000d964783b */ /* 0x000fe20000004200 */
        /* <DEDUP_REMOVED lines=9> */
[----:B------:R-:W-:Y:S04]  /*7af0*/  REDG.E.ADD.F32.FTZ.RN.STRONG.GPU desc[UR6][R208.64+0x280], R113 ;  /* 0x00028071d00079a6 */ /* 0x000fe8000c10f386 */
[----:B------:R-:W-:Y:S01]  /*7b00*/  LDSM.16.MT88.4 R104, [R0+0x7000] ;  /* 0x007000000068783b */ /* 0x000fe20000004200 */
        /* <DEDUP_REMOVED lines=12> */
[----:B------:R2:W-:Y:S04]  /*7bd0*/  REDG.E.ADD.F32.FTZ.RN.STRONG.GPU desc[UR6][R8.64], R109 ;  /* 0x0000006d080079a6 */ /* 0x0005e8000c10f386 */
[----:B------:R-:W-:Y:S01]  /*7be0*/  LDSM.16.MT88.4 R112, [R0+0x7800] ;  /* 0x007800000070783b */ /* 0x000fe20000004200 */
        /* <DEDUP_REMOVED lines=10> */
[----:B------:R-:W-:Y:S04]  /*7c90*/  REDG.E.ADD.F32.FTZ.RN.STRONG.GPU desc[UR6][R208.64+0x300], R117 ;  /* 0x00030075d00079a6 */ /* 0x000fe8000c10f386 */
[----:B------:R-:W-:Y:S01]  /*7ca0*/  LDSM.16.MT88.4 R108, [R0+0x5800] ;  /* 0x00580000006c783b */ /* 0x000fe20000004200 */
        /* <DEDUP_REMOVED lines=27> */
[C---:B-1----:R-:W-:Y:S01]  /*7e60*/  IMAD.IADD R6, R204.reuse, 0x1, R4 ;  /* 0x00000001cc067824 */ /* 0x042fe200078e0204 */
[CC--:B--2---:R-:W-:Y:S03]  /*7e70*/  LEA R8, P1, R205.reuse, R224.reuse, 0x2 ;  /* 0x000000e0cd087211 */ /* 0x0c4fe600078210ff */
[C---:B------:R-:W-:Y:S01]  /*7e80*/  IMAD.IADD R5, R204.reuse, 0x1, R6 ;  /* 0x00000001cc057824 */ /* 0x040fe200078e0206 */
        /* <DEDUP_REMOVED lines=12> */
[----:B------:R-:W-:Y:S04]  /*7f50*/  REDG.E.ADD.F32.FTZ.RN.STRONG.GPU desc[UR6][R10.64], R125 ;  /* 0x0000007d0a0079a6 */ /* 0x000fe8000c10f386 */
[----:B------:R-:W-:Y:S01]  /*7f60*/  LDSM.16.MT88.4 R12, [R217+0x20000] ;  /* 0x02000000d90c783b */ /* 0x000fe20000004200 */
[C---:B-1----:R-:W-:Y:S04]  /*7f70*/  LEA R8, P2, R4.reuse, R224, 0x2 ;  /* 0x000000e004087211 */ /* 0x042fe800078410ff */
        /* <DEDUP_REMOVED lines=9> */
[----:B------:R-:W1:Y:S05]  /*8010*/  LDSM.16.MT88.4 R8, [R0+0x2800] ;  /* 0x002800000008783b */ /* 0x000e6a0000004200 */
[-C--:B------:R-:W-:Y:S06]  /*8020*/  HMMA.16816.F32.BF16 R148, R4, R16.reuse, R148 ;  /* 0x000000100494723c */ /* 0x080fec0000041894 */
[C---:B------:R-:W-:Y:S06]  /*8030*/  HMMA.16816.F32.BF16 R152, R12.reuse, R16, R152 ;  /* 0x000000100c98723c */ /* 0x040fec0000041898 */
[-C--:B------:R-:W-:Y:S06]  /*8040*/  HMMA.16816.F32.BF16 R156, R12, R18.reuse, R156 ;  /* 0x000000120c9c723c */ /* 0x080fec000004189c */
[C---:B------:R-:W-:Y:S01]  /*8050*/  HMMA.16816.F32.BF16 R160, R4.reuse, R18, R160 ;  /* 0x0000001204a0723c */ /* 0x040fe200000418a0 */
[----:B------:R-:W2:Y:S05]  /*8060*/  LDSM.16.MT88.4 R16, [R0+0x4800] ;  /* 0x004800000010783b */ /* 0x000eaa0000004200 */
[-C--:B------:R-:W-:Y:S06]  /*8070*/  HMMA.16816.F32.BF16 R164, R4, R84.reuse, R164 ;  /* 0x0000005404a4723c */ /* 0x080fec00000418a4 */
[C---:B------:R-:W-:Y:S06]  /*8080*/  HMMA.16816.F32.BF16 R168, R12.reuse, R84, R168 ;  /* 0x000000540ca8723c */ /* 0x040fec00000418a8 */
[-C--:B------:R-:W-:Y:S06]  /*8090*/  HMMA.16816.F32.BF16 R172, R12, R86.reuse, R172 ;  /* 0x000000560cac723c */ /* 0x080fec00000418ac */
[C---:B------:R-:W-:Y:S01]  /*80a0*/  HMMA.16816.F32.BF16 R176, R4.reuse, R86, R176 ;  /* 0x0000005604b0723c */ /* 0x040fe200000418b0 */
[----:B------:R-:W3:Y:S05]  /*80b0*/  LDSM.16.MT88.4 R84, [R0+0x6800] ;  /* 0x006800000054783b */ /* 0x000eea0000004200 */
[-C--:B------:R-:W-:Y:S06]  /*80c0*/  HMMA.16816.F32.BF16 R180, R4, R88.reuse, R180 ;  /* 0x0000005804b4723c */ /* 0x080fec00000418b4 */
[C---:B------:R-:W-:Y:S06]  /*80d0*/  HMMA.16816.F32.BF16 R184, R12.reuse, R88, R184 ;  /* 0x000000580cb8723c */ /* 0x040fec00000418b8 */
[-C--:B------:R-:W-:Y:S01]  /*80e0*/  HMMA.16816.F32.BF16 R188, R12, R90.reuse, R188 ;  /* 0x0000005a0cbc723c */ /* 0x080fe200000418bc */
[----:B------:R-:W-:Y:S05]  /*80f0*/  LDSM.16.MT88.4 R12, [R0+0x1000] ;  /* 0x00100000000c783b */ /* 0x000fea0000004200 */
[----:B------:R-:W-:Y:S01]  /*8100*/  HMMA.16816.F32.BF16 R192, R4, R90, R192 ;  /* 0x0000005a04c0723c */ /* 0x000fe200000418c0 */
[----:B------:R-:W4:Y:S04]  /*8110*/  LDSM.16.MT88.4 R4, [R215+0x21000] ;  /* 0x02100000d704783b */ /* 0x000f280000004200 */
[----:B------:R-:W4:Y:S01]  /*8120*/  LDSM.16.MT88.4 R88, [R217+0x21000] ;  /* 0x02100000d958783b */ /* 0x000f220000004200 */
        /* <DEDUP_REMOVED lines=14> */
[----:B------:R-:W-:Y:S05]  /*8210*/  LDSM.16.MT88.4 R16, [R215+0x21800] ;  /* 0x02180000d710783b */ /* 0x000fea0000004200 */
[-C--:B---3--:R-:W-:Y:S06]  /*8220*/  HMMA.16816.F32.BF16 R180, R92, R84.reuse, R180 ;  /* 0x000000545cb4723c */ /* 0x088fec00000418b4 */
[C---:B------:R-:W-:Y:S06]  /*8230*/  HMMA.16816.F32.BF16 R184, R100.reuse, R84, R184 ;  /* 0x0000005464b8723c */ /* 0x040fec00000418b8 */
[-C--:B------:R-:W-:Y:S01]  /*8240*/  HMMA.16816.F32.BF16 R188, R100, R86.reuse, R188 ;  /* 0x0000005664bc723c */ /* 0x080fe200000418bc */
[----:B------:R-:W-:Y:S05]  /*8250*/  LDSM.16.MT88.4 R100, [R0+0x3800] ;  /* 0x003800000064783b */ /* 0x000fea0000004200 */
[----:B------:R-:W-:Y:S01]  /*8260*/  HMMA.16816.F32.BF16 R192, R92, R86, R192 ;  /* 0x000000565cc0723c */ /* 0x000fe200000418c0 */
[----:B------:R-:W2:Y:S04]  /*8270*/  LDSM.16.MT88.4 R84, [R0+0x1800] ;  /* 0x001800000054783b */ /* 0x000ea80000004200 */
[----:B------:R-:W3:Y:S01]  /*8280*/  LDSM.16.MT88.4 R92, [R217+0x21800] ;  /* 0x02180000d95c783b */ /* 0x000ee20000004200 */
        /* <DEDUP_REMOVED lines=17> */
[C---:B---3--:R-:W-:Y:S06]  /*83a0*/  HMMA.16816.F32.BF16 R136, R92.reuse, R84, R136 ;  /* 0x000000545c88723c */ /* 0x048fec0000041888 */
        /* <DEDUP_REMOVED lines=13> */
[----:B------:R-:W-:Y:S07]  /*8480*/  HMMA.16816.F32.BF16 R192, R16, R114, R192 ;  /* 0x0000007210c0723c */ /* 0x000fee00000418c0 */
[C---:B------:R-:W-:Y:S04]  /*8490*/  VIADD R18, R228.reuse, 0xc0 ;  /* 0x000000c0e4127836 */ /* 0x040fe80000000000 */
[C---:B------:R-:W-:Y:S02]  /*84a0*/  VIADD R17, R228.reuse, 0x80 ;  /* 0x00000080e4117836 */ /* 0x040fe40000000000 */
[----:B------:R-:W-:Y:S01]  /*84b0*/  VIADD R16, R228, 0x40 ;  /* 0x00000040e4107836 */ /* 0x000fe20000000000 */
[----:B------:R-:W-:Y:S10]  /*84c0*/  @!P0 BRA `(.L_x_242) ;  /* 0x0000000400088947 */ /* 0x000ff40003800000 */
[----:B------:R-:W-:Y:S01]  /*84d0*/  BAR.SYNC.DEFER_BLOCKING 0x0 ;  /* 0x0000000000007b1d */ /* 0x000fe20000010000 */
[----:B------:R-:W-:Y:S01]  /*84e0*/  ISETP.GE.AND P5, PT, R228, UR18, PT ;  /* 0x00000012e4007c0c */ /* 0x000fe2000bfa6270 */
[----:B------:R-:W-:Y:S01]  /*84f0*/  IMAD.MOV.U32 R4, RZ, RZ, R230 ;  /* 0x000000ffff047224 */ /* 0x000fe200078e00e6 */
[----:B------:R-:W-:Y:S01]  /*8500*/  ISETP.GE.AND P4, PT, R16, UR18, PT ;  /* 0x0000001210007c0c */ /* 0x000fe2000bf86270 */
[----:B------:R-:W-:Y:S01]  /*8510*/  IMAD.MOV.U32 R5, RZ, RZ, R232 ;  /* 0x000000ffff057224 */ /* 0x000fe200078e00e8 */
[----:B------:R-:W-:Y:S02]  /*8520*/  ISETP.GE.AND P3, PT, R17, UR18, PT ;  /* 0x0000001211007c0c */ /* 0x000fe4000bf66270 */
[----:B------:R-:W-:Y:S07]  /*8530*/  ISETP.GE.AND P2, PT, R18, UR18, PT ;  /* 0x0000001212007c0c */ /* 0x000fee000bf46270 */
[----:B------:R1:W-:Y:S01]  /*8540*/  @P5 STS.128 [R226], RZ ;  /* 0x000000ffe2005388 */ /* 0x0003e20000000c00 */
[----:B------:R-:W2:Y:S08]  /*8550*/  LDC R8, c[0x0][0x240] ;  /* 0x00009000ff087b82 */ /* 0x000eb00000000800 */
[----:B------:R-:W3:Y:S01]  /*8560*/  LDC R9, c[0x0][0x244] ;  /* 0x00009100ff097b82 */ /* 0x000ee20000000800 */
[----:B--2---:R-:W-:Y:S05]  /*8570*/  IMAD.U32 R6, R8, -0x40, RZ ;  /* 0xffffffc008067824 */ /* 0x004fea00078e00ff */
        /* <DEDUP_REMOVED lines=9> */
[--C-:B---3--:R-:W-:Y:S02]  /*8610*/  @!P5 LEA.HI.X R15, R8, R5, R9.reuse, 0x6, P0 ;  /* 0x00000005080fd211 */ /* 0x108fe400000f3409 */
[-C--:B------:R-:W-:Y:S01]  /*8620*/  @!P4 LEA R12, P6, R6, R230.reuse, 0x1 ;  /* 0x000000e6060cc211 */ /* 0x080fe200078c08ff */
        /* <DEDUP_REMOVED lines=44> */
.L_x_242:
        /* <DEDUP_REMOVED lines=62> */
[----:B------:R-:W-:Y:S01]  /*8cd0*/  F2FP.BF16.F32.PACK_AB R31, R31, R142 ;  /* 0x0000008e1f1f723e */ /* 0x000fe200000010ff */
[----:B-1----:R-:W-:Y:S01]  /*8ce0*/  FMUL.FTZ R15, R177, UR5 ;  /* 0x00000005b10f7c20 */ /* 0x002fe20008410000 */
        /* <DEDUP_REMOVED lines=9> */
[----:B------:R-:W-:Y:S01]  /*8d80*/  STS [R245], R38 ;  /* 0x00000026f5007388 */ /* 0x000fe20000000800 */
[----:B------:R-:W-:Y:S01]  /*8d90*/  F2FP.BF16.F32.PACK_AB R25, R25, R162 ;  /* 0x000000a21919723e */ /* 0x000fe200000010ff */
[----:B------:R-:W-:Y:S01]  /*8da0*/  FMUL.FTZ R172, R172, UR5 ;  /* 0x00000005acac7c20 */ /* 0x000fe20008410000 */
[----:B------:R-:W-:Y:S01]  /*8db0*/  FMUL.FTZ R13, R173, UR5 ;  /* 0x00000005ad0d7c20 */ /* 0x000fe20008410000 */
[----:B------:R-:W-:Y:S01]  /*8dc0*/  STS [R245+0x400], R37 ;  /* 0x00040025f5007388 */ /* 0x000fe20000000800 */
        /* <DEDUP_REMOVED lines=11> */
[----:B------:R-:W-:Y:S01]  /*8e80*/  STS [R245+0x1000], R36 ;  /* 0x00100024f5007388 */ /* 0x000fe20000000800 */
        /* <DEDUP_REMOVED lines=45> */
[----:B------:R-:W-:Y:S01]  /*9160*/  @UP0 UMOV UR20, UR12 ;  /* 0x0000000c00140c82 */ /* 0x000fe20008000000 */
[----:B------:R-:W-:Y:S01]  /*9170*/  F2FP.BF16.F32.PACK_AB R48, R49, R48 ;  /* 0x000000303130723e */ /* 0x000fe200000010ff */
[----:B------:R-:W-:Y:S01]  /*9180*/  STS [R245+0x4000], R22 ;  /* 0x00400016f5007388 */ /* 0x000fe20000000800 */
[----:B------:R-:W-:-:S02]  /*9190*/  F2FP.BF16.F32.PACK_AB R50, R51, R50 ;  /* 0x000000323332723e */ /* 0x000fc400000010ff */
[----:B------:R-:W-:Y:S01]  /*91a0*/  F2FP.BF16.F32.PACK_AB R40, R41, R40 ;  /* 0x000000282928723e */ /* 0x000fe200000010ff */
[----:B------:R-:W-:Y:S01]  /*91b0*/  STS [R245+0x4400], R21 ;  /* 0x00440015f5007388 */ /* 0x000fe20000000800 */
[----:B------:R-:W-:Y:S02]  /*91c0*/  F2FP.BF16.F32.PACK_AB R42, R43, R42 ;  /* 0x0000002a2b2a723e */ /* 0x000fe400000010ff */
[----:B------:R-:W-:Y:S01]  /*91d0*/  F2FP.BF16.F32.PACK_AB R44, R45, R44 ;  /* 0x0000002c2d2c723e */ /* 0x000fe200000010ff */
[----:B------:R-:W-:Y:S01]  /*91e0*/  STS [R246+0x4000], R15 ;  /* 0x0040000ff6007388 */ /* 0x000fe20000000800 */
[----:B------:R-:W-:Y:S02]  /*91f0*/  F2FP.BF16.F32.PACK_AB R46, R47, R46 ;  /* 0x0000002e2f2e723e */ /* 0x000fe400000010ff */
        /* <DEDUP_REMOVED lines=24> */
[----:B------:R-:W-:Y:S01]  /*9380*/  PLOP3.LUT P0, PT, PT, PT, UP0, 0x80, 0x0 ;  /* 0x000000000000781c */ /* 0x000fe20003f0f008 */
[----:B------:R-:W-:Y:S04]  /*9390*/  STS [R246+0x6400], R6 ;  /* 0x00640006f6007388 */ /* 0x000fe80000000800 */
[----:B------:R-:W-:Y:S04]  /*93a0*/  STS [R245+0x7000], R9 ;  /* 0x00700009f5007388 */ /* 0x000fe80000000800 */
[----:B------:R-:W-:Y:S04]  /*93b0*/  STS [R245+0x7400], R8 ;  /* 0x00740008f5007388 */ /* 0x000fe80000000800 */
[----:B------:R-:W-:Y:S04]  /*93c0*/  STS [R246+0x7000], R5 ;  /* 0x00700005f6007388 */ /* 0x000fe80000000800 */
        /* <DEDUP_REMOVED lines=31> */
[----:B-1----:R-:W1:Y:S03]  /*95c0*/  S2R R4, SR_TID.X ;  /* 0x0000000000047919 */ /* 0x002e660000002100 */
        /* <DEDUP_REMOVED lines=16> */
.L_x_244:
[----:B------:R-:W-:Y:S01]  /*96d0*/  @UP0 UIADD3 UR9, UR19, UR39, URZ ;  /* 0x0000002713090290 */ /* 0x000fe2000fffe03f */
[----:B------:R-:W-:Y:S01]  /*96e0*/  @UP0 ULDC.64 UR12, c[0x0][0x458] ;  /* 0x00011600000c0ab9 */ /* 0x000fe20000000a00 */
[----:B------:R-:W-:Y:S02]  /*96f0*/  USHF.L.U32 UR5, UR17, 0x6, URZ ;  /* 0x0000000611057899 */ /* 0x000fe4000800063f */
[----:B------:R-:W-:Y:S02]  /*9700*/  @UP0 UIMAD.WIDE.U32 UR14, UR9, UR12, URZ ;  /* 0x0000000c090e02a5 */ /* 0x000fe4000f8e003f */
[----:B------:R-:W-:-:S04]  /*9710*/  @UP0 UIMAD UR9, UR9, UR13, URZ ;  /* 0x0000000d090902a4 */ /* 0x000fc8000f8e023f */
[----:B------:R-:W-:Y:S01]  /*9720*/  @UP0 UIADD3 UR16, UR15, UR9, URZ ;  /* 0x000000090f100290 */ /* 0x000fe2000fffe03f */
[----:B------:R-:W-:Y:S11]  /*9730*/  @P0 BRA `(.L_x_245) ;  /* 0x0000000000300947 */ /* 0x000ff60003800000 */
[----:B------:R-:W-:Y:S01]  /*9740*/  USHF.R.S32.HI UR9, URZ, 0x1f, UR19 ;  /* 0x0000001f3f097899 */ /* 0x000fe20008011413 */
[----:B------:R-:W-:Y:S01]  /*9750*/  ULDC.64 UR12, c[0x0][0x458] ;  /* 0x00011600000c7ab9 */ /* 0x000fe20000000a00 */
[----:B------:R-:W-:Y:S02]  /*9760*/  USHF.R.S32.HI UR16, URZ, 0x1f, UR50 ;  /* 0x0000001f3f107899 */ /* 0x000fe40008011432 */
        /* <DEDUP_REMOVED lines=8> */
[----:B------:R-:W-:-:S12]  /*97f0*/  UIADD3 UR16, UR15, UR9, URZ ;  /* 0x000000090f107290 */ /* 0x000fd8000fffe03f */
.L_x_245:
[----:B------:R-:W-:Y:S01]  /*9800*/  BAR.SYNC.DEFER_BLOCKING 0x0 ;  /* 0x0000000000007b1d */ /* 0x000fe20000010000 */
[----:B------:R-:W-:Y:S01]  /*9810*/  USHF.R.S32.HI UR9, URZ, 0x1f, UR5 ;  /* 0x0000001f3f097899 */ /* 0x000fe20008011405 */
[----:B-1----:R-:W-:Y:S01]  /*9820*/  SHF.R.S32.HI R5, RZ, 0x1f, R4 ;  /* 0x0000001fff057819 */ /* 0x002fe20000011404 */
[----:B------:R-:W-:Y:S01]  /*9830*/  IMAD.U32 R6, RZ, RZ, UR10 ;  /* 0x0000000aff067e24 */ /* 0x000fe2000f8e00ff */
[--C-:B------:R-:W-:Y:S01]  /*9840*/  SHF.R.S32.HI R9, RZ, 0x1f, R228.reuse ;  /* 0x0000001fff097819 */ /* 0x100fe200000114e4 */
[----:B------:R-:W-:Y:S01]  /*9850*/  UIMAD UR15, UR9, UR10, URZ ;  /* 0x0000000a090f72a4 */ /* 0x000fe2000f8e023f */
[----:B------:R-:W-:Y:S01]  /*9860*/  IMAD.MOV.U32 R8, RZ, RZ, R228 ;  /* 0x000000ffff087224 */ /* 0x000fe200078e00e4 */
[----:B------:R-:W-:Y:S01]  /*9870*/  LEA.HI R4, R5, R4, RZ, 0x3 ;  /* 0x0000000405047211 */ /* 0x000fe200078f18ff */
[----:B------:R-:W-:Y:S01]  /*9880*/  UIMAD UR8, UR17, -0x40, UR8 ;  /* 0xffffffc0110878a4 */ /* 0x000fe2000f8e0208 */
[----:B------:R-:W-:Y:S01]  /*9890*/  BSSY B0, `(.L_x_246) ;  /* 0x0000031000007945 */ /* 0x000fe20003800000 */
[----:B------:R-:W-:Y:S01]  /*98a0*/  UIMAD UR15, UR5, UR11, UR15 ;  /* 0x0000000b050f72a4 */ /* 0x000fe2000f8e020f */
[----:B------:R-:W-:Y:S01]  /*98b0*/  IMAD.WIDE.U32 R6, R6, UR5, R8 ;  /* 0x0000000506067c25 */ /* 0x000fe2000f8e0008 */
[----:B------:R-:W-:Y:S01]  /*98c0*/  SHF.R.S32.HI R4, RZ, 0x3, R4 ;  /* 0x00000003ff047819 */ /* 0x000fe20000011404 */
[----:B------:R-:W-:Y:S01]  /*98d0*/  USHF.R.S32.HI UR22, URZ, 0x1f, UR58 ;  /* 0x0000001f3f167899 */ /* 0x000fe2000801143a */
[----:B------:R-:W-:-:S02]  /*98e0*/  ULDC.64 UR18, c[0x0][0x468] ;  /* 0x00011a0000127ab9 */ /* 0x000fc40000000a00 */
[----:B------:R-:W-:Y:S01]  /*98f0*/  IMAD.U32 R5, RZ, RZ, UR15 ;  /* 0x0000000fff057e24 */ /* 0x000fe2000f8e00ff */
[----:B------:R-:W-:Y:S01]  /*9900*/  IADD3 R6, P0, R6, UR20, RZ ;  /* 0x0000001406067c10 */ /* 0x000fe2000ff1e0ff */
[C---:B------:R-:W-:Y:S01]  /*9910*/  VIADD R10, R4.reuse, 0x20 ;  /* 0x00000020040a7836 */ /* 0x040fe20000000000 */
[----:B------:R-:W-:Y:S01]  /*9920*/  ISETP.GE.AND P5, PT, R4, UR8, PT ;  /* 0x0000000804007c0c */ /* 0x000fe2000bfa6270 */
[----:B------:R-:W-:Y:S01]  /*9930*/  UIMAD UR15, UR22, UR18, URZ ;  /* 0x00000012160f72a4 */ /* 0x000fe2000f8e023f */
[----:B------:R-:W-:Y:S01]  /*9940*/  IADD3.X R7, R7, UR21, R5, P0, !PT ;  /* 0x0000001507077c10 */ /* 0x000fe200087fe405 */
[----:B------:R-:W-:Y:S01]  /*9950*/  IMAD.U32 R5, RZ, RZ, UR18 ;  /* 0x00000012ff057e24 */ /* 0x000fe2000f8e00ff */
[----:B------:R-:W-:Y:S01]  /*9960*/  ISETP.GE.AND P4, PT, R10, UR8, PT ;  /* 0x000000080a007c0c */ /* 0x000fe2000bf86270 */
[----:B--2---:R1:W2:Y:S01]  /*9970*/  LDS.128 R48, [R226+0x11000] ;  /* 0x01100000e2307984 */ /* 0x0042a20000000c00 */
[----:B------:R-:W-:Y:S01]  /*9980*/  UIMAD UR19, UR58, UR19, UR15 ;  /* 0x000000133a1372a4 */ /* 0x000fe2000f8e020f */
[----:B------:R-:W-:Y:S01]  /*9990*/  IMAD.WIDE.U32 R10, R5, UR58, R6 ;  /* 0x0000003a050a7c25 */ /* 0x000fe2000f8e0006 */
[----:B------:R-:W-:Y:S01]  /*99a0*/  SHF.R.S32.HI R68, RZ, 0x1f, R4 ;  /* 0x0000001fff447819 */ /* 0x000fe20000011404 */
[----:B------:R1:W3:Y:S03]  /*99b0*/  LDS.128 R44, [R226+0x13000] ;  /* 0x01300000e22c7984 */ /* 0x0002e60000000c00 */
[----:B------:R-:W-:Y:S01]  /*99c0*/  VIADD R14, R11, UR19 ;  /* 0x000000130b0e7c36 */ /* 0x000fe20008000000 */
[----:B------:R1:W4:Y:S04]  /*99d0*/  LDS.128 R40, [R226+0x15000] ;  /* 0x01500000e2287984 */ /* 0x0003280000000c00 */
[----:B------:R1:W1:Y:S04]  /*99e0*/  LDS.128 R36, [R226+0x17000] ;  /* 0x01700000e2247984 */ /* 0x0002680000000c00 */
[----:B------:R1:W1:Y:S04]  /*99f0*/  LDS.128 R64, [R226+0x19000] ;  /* 0x01900000e2407984 */ /* 0x0002680000000c00 */
[----:B------:R1:W1:Y:S04]  /*9a00*/  LDS.128 R60, [R226+0x1b000] ;  /* 0x01b00000e23c7984 */ /* 0x0002680000000c00 */
[----:B------:R1:W1:Y:S04]  /*9a10*/  LDS.128 R56, [R226+0x1d000] ;  /* 0x01d00000e2387984 */ /* 0x0002680000000c00 */
[----:B------:R1:W1:Y:S01]  /*9a20*/  LDS.128 R52, [R226+0x1f000] ;  /* 0x01f00000e2347984 */ /* 0x0002620000000c00 */
[----:B------:R-:W-:Y:S05]  /*9a30*/  @P5 BRA `(.L_x_247) ;  /* 0x0000000000585947 */ /* 0x000fea0003800000 */
[----:B------:R-:W-:Y:S01]  /*9a40*/  ULDC UR15, c[0x0][0x2d0] ;  /* 0x0000b400000f7ab9 */ /* 0x000fe20000000800 */
[----:B------:R-:W2:Y:S01]  /*9a50*/  LDS.128 R32, [R226+0x12000] ;  /* 0x01200000e2207984 */ /* 0x000ea20000000c00 */
[----:B------:R-:W-:Y:S01]  /*9a60*/  ISETP.GE.AND P3, PT, R228, UR15, PT ;  /* 0x0000000fe4007c0c */ /* 0x000fe2000bf66270 */
[----:B------:R-:W-:Y:S01]  /*9a70*/  IMAD R5, R68, UR10, RZ ;  /* 0x0000000a44057c24 */ /* 0x000fe2000f8e02ff */
[----:B------:R-:W-:Y:S01]  /*9a80*/  ISETP.GE.AND P2, PT, R16, UR15, PT ;  /* 0x0000000f10007c0c */ /* 0x000fe2000bf46270 */
[----:B------:R-:W3:Y:S01]  /*9a90*/  LDS.128 R28, [R226+0x14000] ;  /* 0x01400000e21c7984 */ /* 0x000ee20000000c00 */
[----:B------:R-:W-:Y:S01]  /*9aa0*/  IMAD.MOV.U32 R6, RZ, RZ, R10 ;  /* 0x000000ffff067224 */ /* 0x000fe200078e000a */
[----:B------:R-:W-:Y:S01]  /*9ab0*/  ISETP.GE.AND P1, PT, R17, UR15, PT ;  /* 0x0000000f11007c0c */ /* 0x000fe2000bf26270 */
[----:B------:R-:W-:Y:S01]  /*9ac0*/  IMAD.MOV.U32 R7, RZ, RZ, R14 ;  /* 0x000000ffff077224 */ /* 0x000fe200078e000e */
[----:B------:R-:W4:Y:S01]  /*9ad0*/  LDS.128 R24, [R226+0x16000] ;  /* 0x01600000e2187984 */ /* 0x000f220000000c00 */
[----:B------:R-:W-:Y:S01]  /*9ae0*/  IMAD R5, R4, UR11, R5 ;  /* 0x0000000b04057c24 */ /* 0x000fe2000f8e0205 */
[----:B------:R-:W-:Y:S01]  /*9af0*/  ISETP.GE.AND P0, PT, R18, UR15, PT ;  /* 0x0000000f12007c0c */ /* 0x000fe2000bf06270 */
[----:B------:R-:W-:Y:S01]  /*9b00*/  IMAD.WIDE.U32 R12, R4, UR10, R6 ;  /* 0x0000000a040c7c25 */ /* 0x000fe2000f8e0006 */
[----:B------:R-:W-:-:S02]  /*9b10*/  ULDC.64 UR18, c[0x0][0x3f0] ;  /* 0x0000fc0000127ab9 */ /* 0x000fc40000000a00 */
[----:B------:R-:W1:Y:S01]  /*9b20*/  @!P3 LDS.128 R20, [R226+0x10000] ;  /* 0x01000000e214b984 */ /* 0x000e620000000c00 */
[----:B------:R-:W-:Y:S01]  /*9b30*/  IMAD.IADD R5, R5, 0x1, R13 ;  /* 0x0000000105057824 */ /* 0x000fe200078e020d */
[----:B------:R-:W-:-:S04]  /*9b40*/  LEA R6, P6, R12, UR18, 0x1 ;  /* 0x000000120c067c11 */ /* 0x000fc8000f8c08ff */
[----:B------:R-:W-:-:S05]  /*9b50*/  LEA.HI.X R7, R12, UR19, R5, 0x1, P6 ;  /* 0x000000130c077c11 */ /* 0x000fca000b0f0c05 */
[----:B--2---:R2:W-:Y:S04]  /*9b60*/  @!P2 STG.E.128 desc[UR6][R6.64+0x80], R32 ;  /* 0x000080200600a986 */ /* 0x0045e8000c101d06 */
[----:B---3--:R2:W-:Y:S04]  /*9b70*/  @!P1 STG.E.128 desc[UR6][R6.64+0x100], R28 ;  /* 0x0001001c06009986 */ /* 0x0085e8000c101d06 */
[----:B----4-:R2:W-:Y:S04]  /*9b80*/  @!P0 STG.E.128 desc[UR6][R6.64+0x180], R24 ;  /* 0x0001801806008986 */ /* 0x0105e8000c101d06 */
[----:B-1----:R2:W-:Y:S02]  /*9b90*/  @!P3 STG.E.128 desc[UR6][R6.64], R20 ;  /* 0x000000140600b986 */ /* 0x0025e4000c101d06 */
.L_x_247:
[----:B------:R-:W-:Y:S05]  /*9ba0*/  BSYNC B0 ;  /* 0x0000000000007941 */ /* 0x000fea0003800000 */
.L_x_246:
[----:B------:R-:W-:Y:S04]  /*9bb0*/  BSSY B0, `(.L_x_248) ;  /* 0x0000016000007945 */ /* 0x000fe80003800000 */
[----:B------:R-:W-:Y:S05]  /*9bc0*/  @P4 BRA `(.L_x_249) ;  /* 0x0000000000504947 */ /* 0x000fea0003800000 */
[----:B------:R-:W-:Y:S01]  /*9bd0*/  IADD3 R5, P0, R4, 0x20, RZ ;  /* 0x0000002004057810 */ /* 0x000fe20007f1e0ff */
[----:B--2---:R-:W-:Y:S01]  /*9be0*/  IMAD.MOV.U32 R7, RZ, RZ, R14 ;  /* 0x000000ffff077224 */ /* 0x004fe200078e000e */
[----:B------:R-:W-:Y:S01]  /*9bf0*/  ULDC UR8, c[0x0][0x2d0] ;  /* 0x0000b40000087ab9 */ /* 0x000fe20000000800 */
[----:B------:R-:W-:Y:S01]  /*9c00*/  ULDC.64 UR18, c[0x0][0x3f0] ;  /* 0x0000fc0000127ab9 */ /* 0x000fe20000000a00 */
[----:B------:R-:W-:Y:S01]  /*9c10*/  ISETP.GE.AND P3, PT, R228, UR8, PT ;  /* 0x00000008e4007c0c */ /* 0x000fe2000bf66270 */
[----:B------:R-:W-:Y:S01]  /*9c20*/  IMAD.X R6, RZ, RZ, R68, P0 ;  /* 0x000000ffff067224 */ /* 0x000fe200000e0644 */
[----:B------:R-:W-:Y:S02]  /*9c30*/  ISETP.GE.AND P2, PT, R16, UR8, PT ;  /* 0x0000000810007c0c */ /* 0x000fe4000bf46270 */
[----:B------:R-:W-:Y:S01]  /*9c40*/  ISETP.GE.AND P1, PT, R17, UR8, PT ;  /* 0x0000000811007c0c */ /* 0x000fe2000bf26270 */
[----:B------:R-:W-:Y:S01]  /*9c50*/  IMAD R12, R6, UR10, RZ ;  /* 0x0000000a060c7c24 */ /* 0x000fe2000f8e02ff */
[----:B------:R-:W-:Y:S01]  /*9c60*/  ISETP.GE.AND P0, PT, R18, UR8, PT ;  /* 0x0000000812007c0c */ /* 0x000fe2000bf06270 */
[----:B------:R-:W-:-:S04]  /*9c70*/  IMAD.MOV.U32 R6, RZ, RZ, R10 ;  /* 0x000000ffff067224 */ /* 0x000fc800078e000a */
[----:B------:R-:W-:-:S04]  /*9c80*/  IMAD.WIDE.U32 R10, R5, UR10, R6 ;  /* 0x0000000a050a7c25 */ /* 0x000fc8000f8e0006 */
[----:B------:R-:W-:Y:S01]  /*9c90*/  IMAD R5, R5, UR11, R12 ;  /* 0x0000000b05057c24 */ /* 0x000fe2000f8e020c */
[----:B------:R-:W-:-:S03]  /*9ca0*/  LEA R6, P6, R10, UR18, 0x1 ;  /* 0x000000120a067c11 */ /* 0x000fc6000f8c08ff */
[----:B------:R-:W-:-:S05]  /*9cb0*/  IMAD.IADD R5, R5, 0x1, R11 ;  /* 0x0000000105057824 */ /* 0x000fca00078e020b */
[----:B------:R-:W-:-:S05]  /*9cc0*/  LEA.HI.X R7, R10, UR19, R5, 0x1, P6 ;  /* 0x000000130a077c11 */ /* 0x000fca000b0f0c05 */
[----:B------:R2:W-:Y:S04]  /*9cd0*/  @!P3 STG.E.128 desc[UR6][R6.64], R48 ;  /* 0x000000300600b986 */ /* 0x0005e8000c101d06 */
[----:B---3--:R2:W-:Y:S04]  /*9ce0*/  @!P2 STG.E.128 desc[UR6][R6.64+0x80], R44 ;  /* 0x0000802c0600a986 */ /* 0x0085e8000c101d06 */
[----:B----4-:R2:W-:Y:S04]  /*9cf0*/  @!P1 STG.E.128 desc[UR6][R6.64+0x100], R40 ;  /* 0x0001002806009986 */ /* 0x0105e8000c101d06 */
[----:B-1----:R2:W-:Y:S02]  /*9d00*/  @!P0 STG.E.128 desc[UR6][R6.64+0x180], R36 ;  /* 0x0001802406008986 */ /* 0x0025e4000c101d06 */
.L_x_249:
[----:B------:R-:W-:Y:S05]  /*9d10*/  BSYNC B0 ;  /* 0x0000000000007941 */ /* 0x000fea0003800000 */
.L_x_248:
[----:B--2---:R2:W1:Y:S01]  /*9d20*/  LDS.128 R28, [R226+0x18000] ;  /* 0x01800000e21c7984 */ /* 0x0044620000000c00 */
[----:B------:R-:W-:Y:S01]  /*9d30*/  IMAD.U32 R6, RZ, RZ, UR12 ;  /* 0x0000000cff067e24 */ /* 0x000fe2000f8e00ff */
[----:B------:R-:W-:Y:S01]  /*9d40*/  UIMAD UR9, UR9, UR12, URZ ;  /* 0x0000000c090972a4 */ /* 0x000fe2000f8e023f */
[----:B------:R-:W-:Y:S01]  /*9d50*/  BSSY B0, `(.L_x_250) ;  /* 0x0000023000007945 */ /* 0x000fe20003800000 */
[----:B------:R2:W1:Y:S01]  /*9d60*/  LDS.128 R24, [R226+0x1a000] ;  /* 0x01a00000e2187984 */ /* 0x0004620000000c00 */
[----:B------:R-:W-:Y:S01]  /*9d70*/  IMAD.WIDE.U32 R6, R6, UR5, R8 ;  /* 0x0000000506067c25 */ /* 0x000fe2000f8e0008 */
[----:B------:R-:W-:Y:S02]  /*9d80*/  UIMAD UR5, UR5, UR13, UR9 ;  /* 0x0000000d050572a4 */ /* 0x000fe4000f8e0209 */
[----:B------:R2:W1:Y:S01]  /*9d90*/  LDS.128 R20, [R226+0x1c000] ;  /* 0x01c00000e2147984 */ /* 0x0004620000000c00 */
[----:B------:R-:W-:Y:S01]  /*9da0*/  USHF.R.S32.HI UR10, URZ, 0x1f, UR58 ;  /* 0x0000001f3f0a7899 */ /* 0x000fe2000801143a */
[----:B------:R-:W-:Y:S01]  /*9db0*/  IADD3 R6, P0, R6, UR14, RZ ;  /* 0x0000000e06067c10 */ /* 0x000fe2000ff1e0ff */
[----:B------:R-:W-:Y:S01]  /*9dc0*/  ULDC.64 UR8, c[0x0][0x470] ;  /* 0x00011c0000087ab9 */ /* 0x000fe20000000a00 */
[----:B------:R2:W1:Y:S01]  /*9dd0*/  LDS.128 R12, [R226+0x1e000] ;  /* 0x01e00000e20c7984 */ /* 0x0004620000000c00 */
[----:B------:R-:W-:Y:S01]  /*9de0*/  IMAD.U32 R5, RZ, RZ, UR5 ;  /* 0x00000005ff057e24 */ /* 0x000fe2000f8e00ff */
[----:B------:R-:W-:-:S04]  /*9df0*/  UIMAD UR5, UR10, UR8, URZ ;  /* 0x000000080a0572a4 */ /* 0x000fc8000f8e023f */
        /* <DEDUP_REMOVED lines=20> */
[----:B-1----:R1:W-:Y:S04]  /*9f40*/  @!P3 STG.E.128 desc[UR6][R6.64], R28 ;  /* 0x0000001c0600b986 */ /* 0x0023e8000c101d06 */
[----:B------:R1:W-:Y:S04]  /*9f50*/  @!P2 STG.E.128 desc[UR6][R6.64+0x80], R24 ;  /* 0x000080180600a986 */ /* 0x0003e8000c101d06 */
[----:B------:R1:W-:Y:S04]  /*9f60*/  @!P1 STG.E.128 desc[UR6][R6.64+0x100], R20 ;  /* 0x0001001406009986 */ /* 0x0003e8000c101d06 */
[----:B------:R1:W-:Y:S02]  /*9f70*/  @!P0 STG.E.128 desc[UR6][R6.64+0x180], R12 ;  /* 0x0001800c06008986 */ /* 0x0003e4000c101d06 */
.L_x_251:
[----:B------:R-:W-:Y:S05]  /*9f80*/  BSYNC B0 ;  /* 0x0000000000007941 */ /* 0x000fea0003800000 */
.L_x_250:
[----:B------:R-:W-:Y:S05]  /*9f90*/  @P4 BRA `(.L_x_224) ;  /* 0x0000000000504947 */ /* 0x000fea0003800000 */
[----:B------:R-:W-:Y:S01]  /*9fa0*/  IADD3 R4, P0, R4, 0x20, RZ ;  /* 0x0000002004047810 */ /* 0x000fe20007f1e0ff */
[----:B-1----:R-:W-:Y:S01]  /*9fb0*/  IMAD.MOV.U32 R7, RZ, RZ, R5 ;  /* 0x000000ffff077224 */ /* 0x002fe200078e0005 */
[----:B------:R-:W-:Y:S01]  /*9fc0*/  ULDC UR5, c[0x0][0x2d0] ;  /* 0x0000b40000057ab9 */ /* 0x000fe20000000800 */
[----:B------:R-:W-:Y:S01]  /*9fd0*/  IMAD.MOV.U32 R6, RZ, RZ, R8 ;  /* 0x000000ffff067224 */ /* 0x000fe200078e0008 */
[----:B------:R-:W-:Y:S01]  /*9fe0*/  ISETP.GE.AND P2, PT, R16, UR5, PT ;  /* 0x0000000510007c0c */ /* 0x000fe2000bf46270 */
[----:B------:R-:W-:Y:S01]  /*9ff0*/  IMAD.X R9, RZ, RZ, R68, P0 ;  /* 0x000000ffff097224 */ /* 0x000fe200000e0644 */
[----:B------:R-:W-:Y:S01]  /*a000*/  ISETP.GE.AND P1, PT, R17, UR5, PT ;  /* 0x0000000511007c0c */ /* 0x000fe2000bf26270 */
[----:B------:R-:W-:Y:S01]  /*a010*/  IMAD.WIDE.U32 R6, R4, UR12, R6 ;  /* 0x0000000c04067c25 */ /* 0x000fe2000f8e0006 */
[----:B------:R-:W-:Y:S01]  /*a020*/  ISETP.GE.AND P3, PT, R228, UR5, PT ;  /* 0x00000005e4007c0c */ /* 0x000fe2000bf66270 */
[----:B------:R-:W-:Y:S01]  /*a030*/  ULDC.64 UR8, c[0x0][0x3f8] ;  /* 0x0000fe0000087ab9 */ /* 0x000fe20000000a00 */
[----:B------:R-:W-:Y:S01]  /*a040*/  ISETP.GE.AND P0, PT, R18, UR5, PT ;  /* 0x0000000512007c0c */ /* 0x000fe2000bf06270 */
[----:B------:R-:W-:-:S04]  /*a050*/  IMAD R5, R9, UR12, RZ ;  /* 0x0000000c09057c24 */ /* 0x000fc8000f8e02ff */
[----:B------:R-:W-:Y:S01]  /*a060*/  IMAD R5, R4, UR13, R5 ;  /* 0x0000000d04057c24 */ /* 0x000fe2000f8e0205 */
[----:B------:R-:W-:-:S03]  /*a070*/  LEA R4, P4, R6, UR8, 0x1 ;  /* 0x0000000806047c11 */ /* 0x000fc6000f8808ff */
[----:B------:R-:W-:-:S05]  /*a080*/  IMAD.IADD R5, R5, 0x1, R7 ;  /* 0x0000000105057824 */ /* 0x000fca00078e0207 */
[----:B------:R-:W-:-:S05]  /*a090*/  LEA.HI.X R5, R6, UR9, R5, 0x1, P4 ;  /* 0x0000000906057c11 */ /* 0x000fca000a0f0c05 */
[----:B------:R1:W-:Y:S04]  /*a0a0*/  @!P3 STG.E.128 desc[UR6][R4.64], R64 ;  /* 0x000000400400b986 */ /* 0x0003e8000c101d06 */
[----:B------:R1:W-:Y:S04]  /*a0b0*/  @!P2 STG.E.128 desc[UR6][R4.64+0x80], R60 ;  /* 0x0000803c0400a986 */ /* 0x0003e8000c101d06 */
[----:B------:R1:W-:Y:S04]  /*a0c0*/  @!P1 STG.E.128 desc[UR6][R4.64+0x100], R56 ;  /* 0x0001003804009986 */ /* 0x0003e8000c101d06 */
[----:B------:R1:W-:Y:S02]  /*a0d0*/  @!P0 STG.E.128 desc[UR6][R4.64+0x180], R52 ;  /* 0x0001803404008986 */ /* 0x0003e4000c101d06 */
.L_x_224:
[----:B------:R-:W-:Y:S05]  /*a0e0*/  BSYNC B1 ;  /* 0x0000000000017941 */ /* 0x000fea0003800000 */
.L_x_210:
[----:B------:R-:W-:Y:S01]  /*a0f0*/  R2UR UR8, R251 ;  /* 0x00000000fb0872ca */ /* 0x000fe200000e0000 */
[----:B------:R-:W-:Y:S01]  /*a100*/  ULDC UR5, c[0x0][0xc] ;  /* 0x0000030000057ab9 */ /* 0x000fe20000000800 */
[----:B------:R-:W-:Y:S02]  /*a110*/  UIADD3 UR61, UR61, 0x1, URZ ;  /* 0x000000013d3d7890 */ /* 0x000fe4000fffe03f */
[----:B------:R-:W-:-:S09]  /*a120*/  UIADD3 UR17, UR5, UR17, URZ ;  /* 0x0000001105117290 */ /* 0x000fd2000fffe03f */
[----:B------:R-:W-:-:S06]  /*a130*/  UISETP.GE.AND UP0, UPT, UR17, UR8, UPT ;  /* 0x000000081100728c */ /* 0x000fcc000bf06270 */
[----:B------:R-:W-:-:S13]  /*a140*/  PLOP3.LUT P0, PT, PT, PT, UP0, 0x80, 0x0 ;  /* 0x000000000000781c */ /* 0x000fda0003f0f008 */
[----:B------:R-:W-:Y:S05]  /*a150*/  @P0 BRA `(.L_x_252) ;  /* 0x0000000000040947 */ /* 0x000fea0003800000 */
[----:B------:R-:W-:Y:S05]  /*a160*/  BRA `(.L_x_253) ;  /* 0xffffff68003c7947 */ /* 0x000fea000383ffff */
.L_x_252:
[----:B------:R-:W-:Y:S05]  /*a170*/  EXIT ;  /* 0x000000000000794d */ /* 0x000fea0003800000 */
.L_x_254:
        /* <DEDUP_REMOVED lines=16> */
.L_x_1038:


//--------------------- .text._ZN5flash44flash_bwd_dq_dk_dv_loop_seqk_parallel_kernelI23Flash_bwd_kernel_traitsILi256ELi64ELi64ELi8ELi4ELi2ELi2ELb0ELb1EN7cutlass10bfloat16_tE19Flash_kernel_traitsILi256ELi64ELi64ELi8ES3_EELb0ELb1ELb0ELb0ELb0ELb1ELb0EEEvNS_16Flash_bwd_paramsE --------------------------
	.section	.text._ZN5flash44flash_bwd_dq_dk_dv_loop_seqk_parallel_kernelI23Flash_bwd_kernel_traitsILi256ELi64ELi64ELi8ELi4ELi2ELi2ELb0ELb1EN7cutlass10bfloat16_tE19Flash_kernel_traitsILi256ELi64ELi64ELi8ES3_EELb0ELb1ELb0ELb0ELb0ELb1ELb0EEEvNS_16Flash_bwd_paramsE,"ax",@progbits
	.align	128
        .global         _ZN5flash44flash_bwd_dq_dk_dv_loop_seqk_parallel_kernelI23Flash_bwd_kernel_traitsILi256ELi64ELi64ELi8ELi4ELi2ELi2ELb0ELb1EN7cutlass10bfloat16_tE19Flash_kernel_traitsILi256ELi64ELi64ELi8ES3_EELb0ELb1ELb0ELb0ELb0ELb1ELb0EEEvNS_16Flash_bwd_paramsE
        .type           _ZN5flash44flash_bwd_dq_dk_dv_loop_seqk_parallel_kernelI23Flash_bwd_kernel_traitsILi256ELi64ELi64ELi8ELi4ELi2ELi2ELb0ELb1EN7cutlass10bfloat16_tE19Flash_kernel_traitsILi256ELi64ELi64ELi8ES3_EELb0ELb1ELb0ELb0ELb0ELb1ELb0EEEvNS_16Flash_bwd_paramsE,@function
        .size           _ZN5flash44flash_bwd_dq_dk_dv_loop_seqk_parallel_kernelI23Flash_bwd_kernel_traitsILi256ELi64ELi64ELi8ELi4ELi2ELi2ELb0ELb1EN7cutlass10bfloat16_tE19Flash_kernel_traitsILi256ELi64ELi64ELi8ES3_EELb0ELb1ELb0ELb0ELb0ELb1ELb0EEEvNS_16Flash_bwd_paramsE,(.L_x_1039 - _ZN5flash44flash_bwd_dq_dk_dv_loop_seqk_parallel_kernelI23Flash_bwd_kernel_traitsILi256ELi64ELi64ELi8ELi4ELi2ELi2ELb0ELb1EN7cutlass10bfloat16_tE19Flash_kernel_traitsILi256ELi64ELi64ELi8ES3_EELb0ELb1ELb0ELb0ELb0ELb1ELb0EEEvNS_16Flash_bwd_paramsE)
        .other          _ZN5flash44flash_bwd_dq_dk_dv_loop_seqk_parallel_kernelI23Flash_bwd_kernel_traitsILi256ELi64ELi64ELi8ELi4ELi2ELi2ELb0ELb1EN7cutlass10bfloat16_tE19Flash_kernel_traitsILi256ELi64ELi64ELi8ES3_EELb0ELb1ELb0ELb0ELb0ELb1ELb0EEEvNS_16Flash_bwd_paramsE,@"STO_CUDA_ENTRY STV_DEFAULT"
_ZN5flash44flash_bwd_dq_dk_dv_loop_seqk_parallel_kernelI23Flash_bwd_kernel_traitsILi256ELi64ELi64ELi8ELi4ELi2ELi2ELb0ELb1EN7cutlass10bfloat16_tE19Flash_kernel_traitsILi256ELi64ELi64ELi8ES3_EELb0ELb1ELb0ELb0ELb0ELb1ELb0EEEvNS_16Flash_bwd_paramsE:
.text._ZN5flash44flash_bwd_dq_dk_dv_loop_seqk_parallel_kernelI23Flash_bwd_kernel_traitsILi256ELi64ELi64ELi8ELi4ELi2ELi2ELb0ELb1EN7cutlass10bfloat16_tE19Flash_kernel_traitsILi256ELi64ELi64ELi8ES3_EELb0ELb1ELb0ELb0ELb0ELb1ELb0EEEvNS_16Flash_bwd_paramsE:
        /* <DEDUP_REMOVED lines=15> */
[----:B------:R-:W-:Y:S02]  /*00f0*/  IMAD.MOV.U32 R226, RZ, RZ, 0x20 ;  /* 0x00000020ffe27424 */ /* 0x000fe400078e00ff */
[----:B------:R-:W-:Y:S02]  /*0100*/  IMAD.MOV.U32 R222, RZ, RZ, 0x40 ;  /* 0x00000040ffde7424 */ /* 0x000fe400078e00ff */
[----:B------:R-:W-:Y:S01]  /*0110*/  IMAD.MOV.U32 R238, RZ, RZ, -0x10 ;  /* 0xfffffff0ffee7424 */ /* 0x000fe200078e00ff */
[----:B------:R-:W3:Y:S08]  /*0120*/  S2UR UR57, SR_CTAID.Z ;  /* 0x00000000003979c3 */ /* 0x000ef00000002700 */
[----:B------:R-:W-:Y:S08]  /*0130*/  S2UR UR46, SR_CTAID.Y ;  /* 0x00000000002e79c3 */ /* 0x000ff00000002600 */
[----:B------:R-:W4:Y:S01]  /*0140*/  S2UR UR4, SR_CgaCtaId ;  /* 0x00000000000479c3 */ /* 0x000f220000008800 */
[----:B--2---:R-:W-:Y:S01]  /*0150*/  ULEA UR5, UR5, UR7, 0x18 ;  /* 0x0000000705057291 */ /* 0x004fe2000f8ec03f */
[----:B-1----:R-:W-:Y:S01]  /*0160*/  SHF.R.S32.HI R11, RZ, 0x1f, R15 ;  /* 0x0000001fff0b7819 */ /* 0x002fe2000001140f */
[----:B------:R-:W-:Y:S01]  /*0170*/  IMAD.SHL.U32 R248, R15, 0x2, RZ ;  /* 0x000000020ff87824 */ /* 0x000fe200078e00ff */
[----:B---3--:R-:W-:-:S02]  /*0180*/  USHF.R.S32.HI UR7, URZ, 0x1f, UR57 ;  /* 0x0000001f3f077899 */ /* 0x008fc40008011439 */
[CC--:B------:R-:W-:Y:S02]  /*0190*/  LEA.HI R5, R11.reuse, R15.reuse, RZ, 0x5 ;  /* 0x0000000f0b057211 */ /* 0x0c0fe400078f28ff */
[CC--:B------:R-:W-:Y:S02]  /*01a0*/  LEA.HI R9, R11.reuse, R15.reuse, RZ, 0x4 ;  /* 0x0000000f0b097211 */ /* 0x0c0fe400078f20ff */
[--C-:B------:R-:W-:Y:S02]  /*01b0*/  SHF.R.S32.HI R6, RZ, 0x5, R5.reuse ;  /* 0x00000005ff067819 */ /* 0x100fe40000011405 */
[----:B------:R-:W-:Y:S02]  /*01c0*/  SHF.R.S32.HI R0, RZ, 0x1f, R5 ;  /* 0x0000001fff007819 */ /* 0x000fe40000011405 */
[----:B------:R-:W-:Y:S02]  /*01d0*/  LEA.HI R17, R11, R15, RZ, 0x2 ;  /* 0x0000000f0b117211 */ /* 0x000fe400078f10ff */
[----:B------:R-:W-:-:S02]  /*01e0*/  LEA.HI R0, R0, R6, RZ, 0x2 ;  /* 0x0000000600007211 */ /* 0x000fc400078f10ff */
[----:B------:R-:W-:Y:S01]  /*01f0*/  LEA.HI R2, R5, R6, RZ, 0x1 ;  /* 0x0000000605027211 */ /* 0x000fe200078f08ff */
[----:B----4-:R-:W-:Y:S01]  /*0200*/  ULEA UR4, UR4, UR6, 0x18 ;  /* 0x0000000604047291 */ /* 0x010fe2000f8ec03f */
[----:B------:R-:W-:Y:S01]  /*0210*/  SHF.R.S32.HI R7, RZ, 0x4, R9 ;  /* 0x00000004ff077819 */ /* 0x000fe20000011409 */
[----:B------:R-:W-:Y:S01]  /*0220*/  USHF.R.S32.HI UR6, URZ, 0x1f, UR57 ;  /* 0x0000001f3f067899 */ /* 0x000fe20008011439 */
[--C-:B------:R-:W-:Y:S02]  /*0230*/  SHF.R.S32.HI R10, RZ, 0x2, R17.reuse ;  /* 0x00000002ff0a7819 */ /* 0x100fe40000011411 */
[----:B------:R-:W-:Y:S02]  /*0240*/  SHF.R.S32.HI R4, RZ, 0x1f, R17 ;  /* 0x0000001fff047819 */ /* 0x000fe40000011411 */
[----:B------:R-:W-:Y:S01]  /*0250*/  LOP3.LUT R3, R0, 0xfffffffc, RZ, 0xc0, !PT ;  /* 0xfffffffc00037812 */ /* 0x000fe200078ec0ff */
[----:B------:R-:W-:Y:S01]  /*0260*/  IMAD.U32 R252, RZ, RZ, UR6 ;  /* 0x00000006fffc7e24 */ /* 0x000fe2000f8e00ff */
[----:B------:R-:W-:Y:S01]  /*0270*/  LOP3.LUT R0, R2, 0xfffffffe, RZ, 0xc0, !PT ;  /* 0xfffffffe02007812 */ /* 0x000fe200078ec0ff */
[----:B------:R-:W-:Y:S01]  /*0280*/  UIADD3 UR6, UR5, 0x20000, URZ ;  /* 0x0002000005067890 */ /* 0x000fe2000fffe03f */
[----:B------:R-:W-:Y:S01]  /*0290*/  LEA.HI R8, R9, R7, RZ, 0x1 ;  /* 0x0000000709087211 */ /* 0x000fe200078f08ff */
[----:B------:R-:W-:Y:S01]  /*02a0*/  IMAD.IADD R218, R6, 0x1, -R3 ;  /* 0x0000000106da7824 */ /* 0x000fe200078e0a03 */
[----:B------:R-:W-:Y:S01]  /*02b0*/  LEA.HI R2, R4, R10, RZ, 0x3 ;  /* 0x0000000a04027211 */ /* 0x000fe200078f18ff */
[----:B------:R-:W-:Y:S01]  /*02c0*/  IMAD.IADD R224, R6, 0x1, -R0 ;  /* 0x0000000106e07824 */ /* 0x000fe200078e0a00 */
[----:B------:R-:W-:-:S02]  /*02d0*/  LOP3.LUT R4, R8, 0xfffffffe, RZ, 0xc0, !PT ;  /* 0xfffffffe08047812 */ /* 0x000fc400078ec0ff */
[----:B------:R-:W-:Y:S02]  /*02e0*/  LOP3.LUT R0, R2, 0xfffffff8, RZ, 0xc0, !PT ;  /* 0xfffffff802007812 */ /* 0x000fe400078ec0ff */
[-C--:B------:R-:W-:Y:S01]  /*02f0*/  LEA.HI R13, R11, R15.reuse, RZ, 0x3 ;  /* 0x0000000f0b0d7211 */ /* 0x080fe200078f18ff */
[----:B------:R-:W-:Y:S01]  /*0300*/  IMAD.IADD R12, R7, 0x1, -R4 ;  /* 0x00000001070c7824 */ /* 0x000fe200078e0a04 */
[----:B------:R-:W-:Y:S01]  /*0310*/  LOP3.LUT R2, R5, 0xffffffe0, RZ, 0xc0, !PT ;  /* 0xffffffe005027812 */ /* 0x000fe200078ec0ff */
[----:B------:R-:W-:Y:S01]  /*0320*/  IMAD.IADD R7, R10, 0x1, -R0 ;  /* 0x000000010a077824 */ /* 0x000fe200078e0a00 */
[----:B------:R-:W-:Y:S01]  /*0330*/  SHF.R.S32.HI R5, RZ, 0x3, R13 ;  /* 0x00000003ff057819 */ /* 0x000fe2000001140d */
[----:B------:R-:W-:Y:S01]  /*0340*/  IMAD.SHL.U32 R10, R12, 0x200, RZ ;  /* 0x000002000c0a7824 */ /* 0x000fe200078e00ff */
[----:B------:R-:W-:Y:S01]  /*0350*/  LOP3.LUT R0, R13, 0xfffffff8, RZ, 0xc0, !PT ;  /* 0xfffffff80d007812 */ /* 0x000fe200078ec0ff */
[----:B------:R-:W-:Y:S01]  /*0360*/  IMAD.IADD R2, R15, 0x1, -R2 ;  /* 0x000000010f027824 */ /* 0x000fe200078e0a02 */
[----:B------:R-:W-:Y:S01]  /*0370*/  LOP3.LUT R3, R9, 0xfffffff0, RZ, 0xc0, !PT ;  /* 0xfffffff009037812 */ /* 0x000fe200078ec0ff */
[----:B------:R-:W-:Y:S01]  /*0380*/  IMAD.SHL.U32 R5, R5, 0x40, RZ ;  /* 0x0000004005057824 */ /* 0x000fe200078e00ff */
[----:B------:R-:W-:Y:S01]  /*0390*/  LEA.HI R9, R11, R15, RZ, 0x6 ;  /* 0x0000000f0b097211 */ /* 0x000fe200078f30ff */
[C---:B------:R-:W-:Y:S01]  /*03a0*/  IMAD.IADD R0, R15.reuse, 0x1, -R0 ;  /* 0x000000010f007824 */ /* 0x040fe200078e0a00 */
[----:B------:R-:W-:Y:S01]  /*03b0*/  SHF.R.S32.HI R6, RZ, 0x1f, R2 ;  /* 0x0000001fff067819 */ /* 0x000fe20000011402 */
[----:B------:R-:W-:Y:S01]  /*03c0*/  IMAD.IADD R4, R15, 0x1, -R3 ;  /* 0x000000010f047824 */ /* 0x000fe200078e0a03 */
[----:B------:R-:W-:Y:S01]  /*03d0*/  LOP3.LUT R3, R5, 0x1c0, RZ, 0xc0, !PT ;  /* 0x000001c005037812 */ /* 0x000fe200078ec0ff */
[----:B------:R-:W-:Y:S01]  /*03e0*/  IMAD.SHL.U32 R5, R0, 0x8, RZ ;  /* 0x0000000800057824 */ /* 0x000fe200078e00ff */
[----:B------:R-:W-:-:S02]  /*03f0*/  LEA.HI R16, R6, R2, RZ, 0x2 ;  /* 0x0000000206107211 */ /* 0x000fc400078f10ff */
[----:B------:R-:W-:Y:S02]  /*0400*/  SHF.R.S32.HI R6, RZ, 0x1f, R4 ;  /* 0x0000001fff067819 */ /* 0x000fe40000011404 */
[----:B------:R-:W-:Y:S02]  /*0410*/  LOP3.LUT R2, R3, 0x38, R5, 0xf8, !PT ;  /* 0x0000003803027812 */ /* 0x000fe400078ef805 */
[----:B------:R-:W-:Y:S02]  /*0420*/  SHF.R.U32.HI R3, RZ, 0x3, R3 ;  /* 0x00000003ff037819 */ /* 0x000fe40000011603 */
[----:B------:R-:W-:Y:S02]  /*0430*/  LOP3.LUT P4, RZ, R0, 0x2, RZ, 0xc0, !PT ;  /* 0x0000000200ff7812 */ /* 0x000fe4000788c0ff */
[----:B------:R-:W-:Y:S02]  /*0440*/  LEA.HI R14, R6, R4, RZ, 0x3 ;  /* 0x00000004060e7211 */ /* 0x000fe400078f18ff */
[C---:B------:R-:W-:Y:S01]  /*0450*/  LOP3.LUT P3, RZ, R0.reuse, 0x4, RZ, 0xc0, !PT ;  /* 0x0000000400ff7812 */ /* 0x040fe2000786c0ff */
[----:B------:R-:W-:Y:S01]  /*0460*/  IMAD.SHL.U32 R0, R0, 0x40, RZ ;  /* 0x0000004000007824 */ /* 0x000fe200078e00ff */
[----:B------:R-:W-:Y:S01]  /*0470*/  LOP3.LUT R5, R2, R3, RZ, 0x3c, !PT ;  /* 0x0000000302057212 */ /* 0x000fe200078e3cff */
[----:B------:R-:W-:Y:S01]  /*0480*/  IMAD.SHL.U32 R2, R224, 0x10, RZ ;  /* 0x00000010e0027824 */ /* 0x000fe200078e00ff */
[----:B------:R-:W-:-:S02]  /*0490*/  LOP3.LUT R3, R14, 0xfffffff8, RZ, 0xc0, !PT ;  /* 0xfffffff80e037812 */ /* 0x000fc400078ec0ff */
[----:B------:R-:W-:Y:S02]  /*04a0*/  LOP3.LUT R0, R0, 0x1c0, RZ, 0xc0, !PT ;  /* 0x000001c000007812 */ /* 0x000fe400078ec0ff */
[----:B------:R-:W-:Y:S01]  /*04b0*/  LEA.HI R6, R11, R15, RZ, 0x7 ;  /* 0x0000000f0b067211 */ /* 0x000fe200078f38ff */
[----:B------:R-:W-:Y:S01]  /*04c0*/  IMAD.IADD R8, R4, 0x1, -R3 ;  /* 0x0000000104087824 */ /* 0x000fe200078e0a03 */
[C---:B------:R-:W-:Y:S02]  /*04d0*/  LOP3.LUT R3, R0.reuse, 0x8, R13, 0xf8, !PT ;  /* 0x0000000800037812 */ /* 0x040fe400078ef80d */
[----:B------:R-:W-:Y:S02]  /*04e0*/  LOP3.LUT R4, R0, 0x10, R2, 0xf8, !PT ;  /* 0x0000001000047812 */ /* 0x000fe400078ef802 */
[----:B------:R-:W-:Y:S02]  /*04f0*/  SHF.R.U32.HI R219, RZ, 0x3, R0 ;  /* 0x00000003ffdb7819 */ /* 0x000fe40000011600 */
[----:B------:R-:W-:-:S02]  /*0500*/  LOP3.LUT R0, R7, 0x1, RZ, 0xc0, !PT ;  /* 0x0000000107007812 */ /* 0x000fc400078ec0ff */
[----:B------:R-:W-:Y:S02]  /*0510*/  SHF.R.S32.HI R6, RZ, 0x7, R6 ;  /* 0x00000007ff067819 */ /* 0x000fe40000011406 */
[----:B------:R-:W-:Y:S02]  /*0520*/  ISETP.NE.U32.AND P0, PT, R0, 0x1, PT ;  /* 0x000000010000780c */ /* 0x000fe40003f05070 */
[----:B------:R-:W-:Y:S01]  /*0530*/  SHF.R.S32.HI R0, RZ, 0x6, R9 ;  /* 0x00000006ff007819 */ /* 0x000fe20000011409 */
[----:B------:R-:W-:Y:S01]  /*0540*/  IMAD R2, R6, 0x800, R10 ;  /* 0x0000080006027824 */ /* 0x000fe200078e020a */
[----:B------:R-:W-:Y:S02]  /*0550*/  LOP3.LUT R3, R3, R219, RZ, 0x3c, !PT ;  /* 0x000000db03037212 */ /* 0x000fe400078e3cff */
[----:B------:R-:W-:Y:S01]  /*0560*/  LOP3.LUT R13, R4, 0x8, R13, 0xf8, !PT ;  /* 0x00000008040d7812 */ /* 0x000fe200078ef80d */
[C---:B------:R-:W-:Y:S01]  /*0570*/  IMAD R231, R0.reuse, 0x200, R5 ;  /* 0x0000020000e77824 */ /* 0x040fe200078e0205 */
[C---:B------:R-:W-:Y:S01]  /*0580*/  R2P PR, R7.reuse, 0x6 ;  /* 0x0000000607007804 */ /* 0x040fe20000000000 */
[----:B------:R-:W-:Y:S01]  /*0590*/  IMAD.SHL.U32 R5, R0, 0x8, RZ ;  /* 0x0000000800057824 */ /* 0x000fe200078e00ff */
[C---:B------:R-:W-:Y:S01]  /*05a0*/  LOP3.LUT P6, RZ, R8.reuse, 0x2, RZ, 0xc0, !PT ;  /* 0x0000000208ff7812 */ /* 0x040fe200078cc0ff */
[----:B------:R-:W-:Y:S01]  /*05b0*/  IMAD.SHL.U32 R0, R7, 0x40, RZ ;  /* 0x0000004007007824 */ /* 0x000fe200078e00ff */
[----:B------:R-:W-:Y:S01]  /*05c0*/  LOP3.LUT P5, RZ, R8, 0x4, RZ, 0xc0, !PT ;  /* 0x0000000408ff7812 */ /* 0x000fe200078ac0ff */
[----:B------:R-:W-:Y:S01]  /*05d0*/  IMAD.IADD R3, R2, 0x1, R3 ;  /* 0x0000000102037824 */ /* 0x000fe200078e0203 */
[----:B------:R-:W-:Y:S01]  /*05e0*/  LOP3.LUT R2, R17, 0x7ffffffc, RZ, 0xc0, !PT ;  /* 0x7ffffffc11027812 */ /* 0x000fe200078ec0ff */
[----:B------:R-:W-:Y:S01]  /*05f0*/  IMAD.SHL.U32 R4, R6, 0x20, RZ ;  /* 0x0000002006047824 */ /* 0x000fe200078e00ff */
[----:B------:R-:W-:Y:S01]  /*0600*/  LOP3.LUT R0, R0, 0x1c0, RZ, 0xc0, !PT ;  /* 0x000001c000007812 */ /* 0x000fe200078ec0ff */
[----:B------:R-:W-:Y:S01]  /*0610*/  IMAD.SHL.U32 R6, R12, 0x20, RZ ;  /* 0x000000200c067824 */ /* 0x000fe200078e00ff */
[----:B------:R-:W-:Y:S01]  /*0620*/  LOP3.LUT R219, R10, R13, R219, 0xf6, !PT ;  /* 0x0000000d0adb7212 */ /* 0x000fe200078ef6db */
[----:B------:R-:W-:Y:S01]  /*0630*/  IMAD.IADD R9, R15, 0x1, -R2 ;  /* 0x000000010f097824 */ /* 0x000fe200078e0a02 */
[----:B------:R-:W-:Y:S01]  /*0640*/  LOP3.LUT R2, R5, 0x18, RZ, 0xc0, !PT ;  /* 0x0000001805027812 */ /* 0x000fe200078ec0ff */
[----:B------:R-:W-:Y:S01]  /*0650*/  IMAD.SHL.U32 R3, R3, 0x2, RZ ;  /* 0x0000000203037824 */ /* 0x000fe200078e00ff */
[----:B------:R-:W-:-:S02]  /*0660*/  SHF.R.U32.HI R5, RZ, 0x3, R0 ;  /* 0x00000003ff057819 */ /* 0x000fc40000011600 */
[----:B------:R-:W-:Y:S02]  /*0670*/  LOP3.LUT R248, R4, 0x6, R248, 0xf8, !PT ;  /* 0x0000000604f87812 */ /* 0x000fe400078ef8f8 */
[----:B------:R-:W-:Y:S02]  /*0680*/  LOP3.LUT R4, R0, 0x20, R4, 0xf8, !PT ;  /* 0x0000002000047812 */ /* 0x000fe400078ef804 */
[----:B------:R-:W-:Y:S01]  /*0690*/  LOP3.LUT R7, R5, R0, R2, 0x1e, !PT ;  /* 0x0000000005077212 */ /* 0x000fe200078e1e02 */
[----:B------:R-:W-:Y:S01]  /*06a0*/  IMAD.SHL.U32 R0, R9, 0x2, RZ ;  /* 0x0000000209007824 */ /* 0x000fe200078e00ff */
[----:B------:R-:W-:Y:S01]  /*06b0*/  LOP3.LUT R11, R2, 0x20, R6, 0xf8, !PT ;  /* 0x00000020020b7812 */ /* 0x000fe200078ef806 */
[----:B------:R-:W-:Y:S01]  /*06c0*/  IMAD.SHL.U32 R6, R8, 0x40, RZ ;  /* 0x0000004008067824 */ /* 0x000fe200078e00ff */
[----:B------:R-:W-:Y:S01]  /*06d0*/  LOP3.LUT R5, R4, R5, RZ, 0x3c, !PT ;  /* 0x0000000504057212 */ /* 0x000fe200078e3cff */
[--C-:B------:R-:W-:Y:S01]  /*06e0*/  IMAD R4, R218, 0x400, R0.reuse ;  /* 0x00000400da047824 */ /* 0x100fe200078e0200 */
[----:B------:R-:W-:Y:S01]  /*06f0*/  SEL R216, R222, 0xffffffc0, !P3 ;  /* 0xffffffc0ded87807 */ /* 0x000fe20005800000 */
[----:B------:R-:W-:Y:S01]  /*0700*/  IMAD R2, R224, 0x400, R0 ;  /* 0x00000400e0027824 */ /* 0x000fe200078e0200 */
[----:B------:R-:W-:Y:S01]  /*0710*/  LOP3.LUT R0, R6, 0x1c0, RZ, 0xc0, !PT ;  /* 0x000001c006007812 */ /* 0x000fe200078ec0ff */
[----:B------:R-:W-:Y:S01]  /*0720*/  IMAD.IADD R237, R4, 0x1, R5 ;  /* 0x0000000104ed7824 */ /* 0x000fe200078e0205 */
[----:B------:R-:W-:Y:S01]  /*0730*/  SEL R222, R222, 0xffffffc0, !P5 ;  /* 0xffffffc0dede7807 */ /* 0x000fe20006800000 */
[----:B------:R-:W-:Y:S01]  /*0740*/  IMAD.SHL.U32 R4, R12, 0x8, RZ ;  /* 0x000000080c047824 */ /* 0x000fe200078e00ff */
[----:B------:R-:W-:Y:S01]  /*0750*/  SEL R238, R238, 0x10, !P0 ;  /* 0x00000010eeee7807 */ /* 0x000fe20004000000 */
[----:B------:R-:W-:Y:S01]  /*0760*/  IMAD.IADD R244, R2, 0x1, R7 ;  /* 0x0000000102f47824 */ /* 0x000fe200078e0207 */
[----:B------:R-:W-:Y:S01]  /*0770*/  SHF.R.U32.HI R2, RZ, 0x3, R0 ;  /* 0x00000003ff027819 */ /* 0x000fe20000011600 */
[----:B------:R-:W-:Y:S01]  /*0780*/  IMAD.SHL.U32 R5, R14, 0x40, RZ ;  /* 0x000000400e057824 */ /* 0x000fe200078e00ff */
[----:B------:R-:W-:-:S02]  /*0790*/  LOP3.LUT R6, R0, 0x8, R4, 0xf8, !PT ;  /* 0x0000000800067812 */ /* 0x000fc400078ef804 */
[----:B------:R-:W-:Y:S02]  /*07a0*/  SHF.R.S32.HI R4, RZ, 0x2, R16 ;  /* 0x00000002ff047819 */ /* 0x000fe40000011410 */
[----:B------:R-:W-:Y:S02]  /*07b0*/  LOP3.LUT R7, R2, R11, R0, 0x1e, !PT ;  /* 0x0000000b02077212 */ /* 0x000fe400078e1e00 */
[----:B------:R-:W-:Y:S01]  /*07c0*/  LOP3.LUT R0, R5, 0xfffffe00, RZ, 0xc0, !PT ;  /* 0xfffffe0005007812 */ /* 0x000fe200078ec0ff */
[----:B------:R-:W-:Y:S01]  /*07d0*/  IMAD R249, R218, 0x10, R4 ;  /* 0x00000010daf97824 */ /* 0x000fe200078e0204 */
[----:B------:R-:W-:Y:S01]  /*07e0*/  LOP3.LUT R2, R6, R2, RZ, 0x3c, !PT ;  /* 0x0000000206027212 */ /* 0x000fe200078e3cff */
[----:B------:R-:W-:Y:S01]  /*07f0*/  IMAD.U32 R4, RZ, RZ, UR7 ;  /* 0x00000007ff047e24 */ /* 0x000fe2000f8e00ff */
[----:B------:R-:W-:Y:S01]  /*0800*/  USHF.L.U32 UR7, UR46, 0x7, URZ ;  /* 0x000000072e077899 */ /* 0x000fe2000800063f */
[--C-:B------:R-:W-:Y:S01]  /*0810*/  IMAD R218, R218, 0x400, R0.reuse ;  /* 0x00000400dada7824 */ /* 0x100fe200078e0200 */
[----:B------:R-:W-:Y:S01]  /*0820*/  LEA R237, R237, UR5, 0x1 ;  /* 0x00000005eded7c11 */ /* 0x000fe2000f8e08ff */
[----:B------:R-:W-:Y:S01]  /*0830*/  IMAD R224, R224, 0x400, R0 ;  /* 0x00000400e0e07824 */ /* 0x000fe200078e0200 */
[----:B------:R-:W-:Y:S01]  /*0840*/  LEA R219, R219, UR5, 0x1 ;  /* 0x00000005dbdb7c11 */ /* 0x000fe2000f8e08ff */
[----:B------:R-:W-:Y:S01]  /*0850*/  IMAD.IADD R218, R218, 0x1, R2 ;  /* 0x00000001dada7824 */ /* 0x000fe200078e0202 */
[----:B------:R-:W-:Y:S01]  /*0860*/  LOP3.LUT R0, R7, R0, RZ, 0xfc, !PT ;  /* 0x0000000007007212 */ /* 0x000fe200078efcff */
[----:B------:R-:W-:Y:S01]  /*0870*/  IMAD.IADD R224, R2, 0x1, R224 ;  /* 0x0000000102e07824 */ /* 0x000fe200078e02e0 */
[----:B------:R-:W-:Y:S01]  /*0880*/  LEA R231, R231, UR5, 0x1 ;  /* 0x00000005e7e77c11 */ /* 0x000fe2000f8e08ff */
[----:B------:R-:W-:Y:S01]  /*0890*/  IMAD.U32 R2, RZ, RZ, UR7 ;  /* 0x00000007ff027e24 */ /* 0x000fe2000f8e00ff */
[----:B------:R-:W-:Y:S01]  /*08a0*/  USHF.R.S32.HI UR7, URZ, 0x1f, UR46 ;  /* 0x0000001f3f077899 */ /* 0x000fe2000801142e */
[----:B------:R-:W-:Y:S01]  /*08b0*/  LEA R218, R218, UR5, 0x1 ;  /* 0x00000005dada7c11 */ /* 0x000fe2000f8e08ff */
[C---:B------:R-:W-:Y:S01]  /*08c0*/  VIADD R236, R237.reuse, 0x20 ;  /* 0x00000020edec7836 */ /* 0x040fe20000000000 */
[----:B------:R-:W-:Y:S01]  /*08d0*/  LEA R224, R224, UR6, 0x1 ;  /* 0x00000006e0e07c11 */ /* 0x000fe2000f8e08ff */
[----:B------:R-:W-:Y:S01]  /*08e0*/  @P1 VIADD R236, R237, 0xffffffe0 ;  /* 0xffffffe0edec1836 */ /* 0x000fe20000000000 */
[----:B------:R-:W-:Y:S01]  /*08f0*/  LEA R0, R0, UR5, 0x1 ;  /* 0x0000000500007c11 */ /* 0x000fe2000f8e08ff */
[----:B------:R-:W-:Y:S01]  /*0900*/  IMAD.U32 R2, RZ, RZ, UR7 ;  /* 0x00000007ff027e24 */ /* 0x000fe2000f8e00ff */
[----:B------:R-:W-:Y:S01]  /*0910*/  UIADD3 UR7, UR5, 0x10000, URZ ;  /* 0x0001000005077890 */ /* 0x000fe2000fffe03f */
[----:B------:R-:W-:Y:S01]  /*0920*/  SEL R2, R226, 0xffffffe0, !P4 ;  /* 0xffffffe0e2027807 */ /* 0x000fe20006000000 */
[----:B------:R-:W-:Y:S01]  /*0930*/  IMAD.IADD R225, R222, 0x1, R224 ;  /* 0x00000001dee17824 */ /* 0x000fe200078e02e0 */
[----:B------:R-:W-:Y:S01]  /*0940*/  SEL R226, R226, 0xffffffe0, !P6 ;  /* 0xffffffe0e2e27807 */ /* 0x000fe20007000000 */
[----:B------:R-:W-:-:S02]  /*0950*/  IMAD.IADD R221, R216, 0x1, R219 ;  /* 0x00000001d8dd7824 */ /* 0x000fc400078e02db */
[----:B------:R-:W-:Y:S01]  /*0960*/  VIADD R217, R3, UR7 ;  /* 0x0000000703d97c36 */ /* 0x000fe20008000000 */
[----:B------:R-:W-:Y:S01]  /*0970*/  LEA R244, R244, UR7, 0x1 ;  /* 0x00000007f4f47c11 */ /* 0x000fe2000f8e08ff */
[----:B------:R-:W-:Y:S01]  /*0980*/  IMAD.IADD R220, R218, 0x1, R226 ;  /* 0x00000001dadc7824 */ /* 0x000fe200078e02e2 */
[----:B------:R-:W-:Y:S01]  /*0990*/  ULDC.64 UR6, c[0x0][0x208] ;  /* 0x0000820000067ab9 */ /* 0x000fe20000000a00 */
[C---:B------:R-:W-:Y:S02]  /*09a0*/  IMAD.IADD R2, R217.reuse, 0x1, R2 ;  /* 0x00000001d9027824 */ /* 0x040fe400078e0202 */
[----:B------:R-:W-:Y:S02]  /*09b0*/  IMAD.IADD R217, R217, 0x1, R216 ;  /* 0x00000001d9d97824 */ /* 0x000fe400078e02d8 */
[----:B------:R-:W-:Y:S02]  /*09c0*/  IMAD.IADD R239, R237, 0x1, R238 ;  /* 0x00000001edef7824 */ /* 0x000fe400078e02ee */
[----:B------:R-:W-:-:S02]  /*09d0*/  VIADD R245, R244, 0x40 ;  /* 0x00000040f4f57836 */ /* 0x000fc40000000000 */
[----:B------:R-:W-:Y:S02]  /*09e0*/  IMAD.IADD R223, R218, 0x1, R222 ;  /* 0x00000001dadf7824 */ /* 0x000fe400078e02de */
[----:B------:R-:W-:Y:S02]  /*09f0*/  IMAD.IADD R227, R226, 0x1, R224 ;  /* 0x00000001e2e37824 */ /* 0x000fe400078e02e0 */
[----:B------:R-:W-:Y:S02]  /*0a00*/  IMAD.IADD R216, R2, 0x1, R216 ;  /* 0x0000000102d87824 */ /* 0x000fe400078e02d8 */
[----:B------:R-:W-:Y:S02]  /*0a10*/  @P2 VIADD R245, R244, 0xffffffc0 ;  /* 0xffffffc0f4f52836 */ /* 0x000fe40000000000 */
[----:B------:R-:W-:Y:S02]  /*0a20*/  IMAD.IADD R238, R238, 0x1, R236 ;  /* 0x00000001eeee7824 */ /* 0x000fe400078e02ec */
[----:B------:R-:W-:-:S02]  /*0a30*/  IMAD.IADD R222, R220, 0x1, R222 ;  /* 0x00000001dcde7824 */ /* 0x000fc400078e02de */
[----:B------:R-:W-:-:S07]  /*0a40*/  IMAD.IADD R226, R226, 0x1, R225 ;  /* 0x00000001e2e27824 */ /* 0x000fce00078e02e1 */
.L_x_283:
        /* <DEDUP_REMOVED lines=16> */
[----:B-1----:R-:W-:Y:S01]  /*0b50*/  IMAD.U32 R4, RZ, RZ, UR10 ;  /* 0x0000000aff047e24 */ /* 0x002fe2000f8e00ff */
[----:B------:R-:W-:-:S02]  /*0b60*/  @UP4 UIADD3 UR12, UP1, UR17, UR12, URZ ;  /* 0x0000000c110c4290 */ /* 0x000fc4000ff3e03f */
[----:B------:R-:W-:Y:S01]  /*0b70*/  UIADD3.X UR8, UR5, UR15, URZ, UP2, !UPT ;  /* 0x0000000f05087290 */ /* 0x000fe200097fe43f */
[----:B------:R-:W-:Y:S01]  /*0b80*/  IMAD.U32 R5, RZ, RZ, UR11 ;  /* 0x0000000bff057e24 */ /* 0x000fe2000f8e00ff */
[----:B------:R-:W-:Y:S01]  /*0b90*/  UISETP.NE.AND.EX UP2, UPT, UR15, URZ, UPT, UP0 ;  /* 0x0000003f0f00728c */ /* 0x000fe2000bf45300 */
[----:B------:R-:W-:Y:S02]  /*0ba0*/  ULDC.U8 UR18, c[0x0][0x3c2] ;  /* 0x0000f08000127ab9 */ /* 0x000fe40000000000 */
[----:B------:R-:W-:Y:S01]  /*0bb0*/  ULDC.64 UR14, c[0x0][0x2f8] ;  /* 0x0000be00000e7ab9 */ /* 0x000fe20000000a00 */
[----:B------:R-:W-:Y:S01]  /*0bc0*/  @UP4 UIADD3.X UR13, UR5, UR13, URZ, UP1, !UPT ;  /* 0x0000000d050d4290 */ /* 0x000fe20008ffe43f */
[----:B------:R-:W-:Y:S01]  /*0bd0*/  IMAD.U32 R6, RZ, RZ, UR12 ;  /* 0x0000000cff067e24 */ /* 0x000fe2000f8e00ff */
[----:B------:R-:W-:Y:S01]  /*0be0*/  UISETP.NE.AND UP1, UPT, UR18, URZ, UPT ;  /* 0x0000003f1200728c */ /* 0x000fe2000bf25270 */
[----:B------:R-:W-:Y:S01]  /*0bf0*/  PLOP3.LUT P3, PT, PT, PT, UP2, 0x80, 0x0 ;  /* 0x000000000000781c */ /* 0x000fe20003f6f028 */
[----:B------:R-:W-:Y:S01]  /*0c00*/  UISETP.EQ.U32.AND UP4, UPT, UR14, URZ, UPT ;  /* 0x0000003f0e00728c */ /* 0x000fe2000bf82070 */
[----:B--2---:R1:W2:Y:S01]  /*0c10*/  @P0 LDG.E R8, desc[UR6][R4.64] ;  /* 0x0000000604080981 */ /* 0x0042a2000c1e1900 */
[----:B------:R-:W-:Y:S01]  /*0c20*/  IMAD.U32 R7, RZ, RZ, UR13 ;  /* 0x0000000dff077e24 */ /* 0x000fe2000f8e00ff */
[----:B------:R-:W-:Y:S01]  /*0c30*/  @!UP3 ULDC.64 UR10, c[0x0][0x318] ;  /* 0x0000c600000abab9 */ /* 0x000fe20000000a00 */
[----:B------:R-:W-:-:S03]  /*0c40*/  UISETP.EQ.OR.EX UP4, UPT, UR15, URZ, !UP1, UP4 ;  /* 0x0000003f0f00728c */ /* 0x000fc6000cf82740 */
[----:B---3--:R-:W3:Y:S03]  /*0c50*/  @P1 LDG.E R10, desc[UR6][R6.64] ;  /* 0x00000006060a1981 */ /* 0x008ee6000c1e1900 */
[----:B------:R-:W-:Y:S01]  /*0c60*/  PLOP3.LUT P2, PT, PT, PT, UP4, 0x80, 0x0 ;  /* 0x000000000000781c */ /* 0x000fe20003f4f048 */
[----:B-1----:R-:W-:Y:S01]  /*0c70*/  IMAD.U32 R5, RZ, RZ, UR8 ;  /* 0x00000008ff057e24 */ /* 0x002fe2000f8e00ff */
[----:B------:R-:W-:Y:S01]  /*0c80*/  UIADD3 UR8, UP0, UR17, UR14, URZ ;  /* 0x0000000e11087290 */ /* 0x000fe2000ff1e03f */
[----:B------:R-:W-:-:S03]  /*0c90*/  IMAD.U32 R4, RZ, RZ, UR16 ;  /* 0x00000010ff047e24 */ /* 0x000fc6000f8e00ff */
[----:B------:R-:W-:Y:S02]  /*0ca0*/  UIADD3.X UR5, UR5, UR15, URZ, UP0, !UPT ;  /* 0x0000000f05057290 */ /* 0x000fe400087fe43f */
[----:B----4-:R-:W4:Y:S04]  /*0cb0*/  @P3 LDG.E R9, desc[UR6][R4.64] ;  /* 0x0000000604093981 */ /* 0x010f28000c1e1900 */
[----:B-----5:R1:W5:Y:S02]  /*0cc0*/  @P3 LDG.E R6, desc[UR6][R4.64+0x4] ;  /* 0x0000040604063981 */ /* 0x020364000c1e1900 */
[----:B-1----:R-:W-:Y:S01]  /*0cd0*/  IMAD.U32 R4, RZ, RZ, UR8 ;  /* 0x00000008ff047e24 */ /* 0x002fe2000f8e00ff */
[----:B------:R-:W-:Y:S01]  /*0ce0*/  UMOV UR18, URZ ;  /* 0x0000003f00127c82 */ /* 0x000fe20008000000 */
        /* <DEDUP_REMOVED lines=11> */
[----:B------:R-:W-:-:S02]  /*0da0*/  ISETP.NE.U32.AND P0, PT, RZ, UR14, PT ;  /* 0x0000000eff007c0c */ /* 0x000fc4000bf05070 */
[----:B---3--:R-:W-:Y:S02]  /*0db0*/  @P1 R2UR UR18, R10 ;  /* 0x000000000a1212ca */ /* 0x008fe400000e0000 */
[----:B------:R-:W-:-:S11]  /*0dc0*/  ISETP.NE.AND.EX P0, PT, RZ, UR15, PT, P0 ;  /* 0x0000000fff007c0c */ /* 0x000fd6000bf05300 */
        /* <DEDUP_REMOVED lines=11> */
.L_x_255:
        /* <DEDUP_REMOVED lines=11> */
[----:B------:R-:W-:-:S03]  /*0f30*/  UIMAD.WIDE.U32 UR20, UR46, UR10, URZ ;  /* 0x0000000a2e1472a5 */ /* 0x000fc6000f8e003f */
[----:B------:R-:W2:Y:S01]  /*0f40*/  S2UR UR14, SR_CTAID.X ;  /* 0x00000000000e79c3 */ /* 0x000ea20000002500 */
[----:B------:R-:W-:Y:S02]  /*0f50*/  UIMAD UR10, UR59, UR10, URZ ;  /* 0x0000000a3b0a72a4 */ /* 0x000fe4000f8e023f */
[----:B------:R-:W-:Y:S02]  /*0f60*/  UISETP.NE.AND UP1, UPT, UR29, -0x1, UPT ;  /* 0xffffffff1d00788c */ /* 0x000fe4000bf25270 */
[----:B------:R-:W-:Y:S01]  /*0f70*/  UIMAD UR33, UR46, UR11, UR10 ;  /* 0x0000000b2e2172a4 */ /* 0x000fe2000f8e020a */
[----:B------:R-:W-:Y:S02]  /*0f80*/  ULDC.64 UR40, c[0x0][0x240] ;  /* 0x0000900000287ab9 */ /* 0x000fe40000000a00 */
[----:B------:R-:W-:Y:S01]  /*0f90*/  @!UP0 ULDC.64 UR10, c[0x0][0x418] ;  /* 0x00010600000a8ab9 */ /* 0x000fe20000000a00 */
[----:B------:R-:W-:Y:S01]  /*0fa0*/  ULDC UR60, c[0x0][0x2d4] ;  /* 0x0000b500003c7ab9 */ /* 0x000fe20000000800 */
[----:B------:R-:W-:Y:S01]  /*0fb0*/  ULDC UR26, c[0x0][0x2dc] ;  /* 0x0000b700001a7ab9 */ /* 0x000fe20000000800 */
[----:B------:R-:W-:Y:S01]  /*0fc0*/  ULDC UR61, c[0x0][0x270] ;  /* 0x00009c00003d7ab9 */ /* 0x000fe20000000800 */
[----:B------:R-:W-:-:S02]  /*0fd0*/  @!UP0 UIMAD.WIDE.U32 UR34, UR46, UR10, URZ ;  /* 0x0000000a2e2282a5 */ /* 0x000fc4000f8e003f */
[----:B------:R-:W-:Y:S01]  /*0fe0*/  @UP1 UIADD3 UR16, UR18, UR29, URZ ;  /* 0x0000001d12101290 */ /* 0x000fe2000fffe03f */
[----:B-1----:R-:W-:Y:S01]  /*0ff0*/  IABS R8, R9 ;  /* 0x0000000900087213 */ /* 0x002fe20000000000 */
[----:B------:R-:W-:Y:S01]  /*1000*/  USHF.R.S32.HI UR43, URZ, 0x1f, UR60 ;  /* 0x0000001f3f2b7899 */ /* 0x000fe2000801143c */
[----:B------:R-:W-:Y:S01]  /*1010*/  ISETP.NE.AND P3, PT, R9, RZ, PT ;  /* 0x000000ff0900720c */ /* 0x000fe20003f65270 */
[----:B------:R-:W-:Y:S01]  /*1020*/  UIMAD UR50, UR57, UR26, URZ ;  /* 0x0000001a393272a4 */ /* 0x000fe2000f8e023f */
[----:B------:R-:W1:Y:S01]  /*1030*/  I2F.RP R4, R8 ;  /* 0x0000000800047306 */ /* 0x000e620000209400 */
[----:B------:R-:W-:Y:S02]  /*1040*/  UIADD3 UR48, UR21, UR33, URZ ;  /* 0x0000002115307290 */ /* 0x000fe4000fffe03f */
[----:B------:R-:W-:Y:S02]  /*1050*/  UIADD3 UR17, UR32, 0x3f, URZ ;  /* 0x0000003f20117890 */ /* 0x000fe4000fffe03f */
[----:B--2---:R-:W-:-:S02]  /*1060*/  UIMAD.WIDE.U32 UR30, UR14, UR12, URZ ;  /* 0x0000000c0e1e72a5 */ /* 0x004fc4000f8e003f */
[----:B------:R-:W-:Y:S02]  /*1070*/  USHF.R.S32.HI UR22, URZ, 0x1f, UR17 ;  /* 0x0000001f3f167899 */ /* 0x000fe40008011411 */
[----:B------:R-:W-:Y:S02]  /*1080*/  UIMAD UR45, UR14, UR13, UR31 ;  /* 0x0000000d0e2d72a4 */ /* 0x000fe4000f8e021f */
[----:B------:R-:W-:Y:S01]  /*1090*/  USHF.L.U32 UR14, UR46, 0x7, URZ ;  /* 0x000000072e0e7899 */ /* 0x000fe2000800063f */
[----:B------:R-:W-:Y:S01]  /*10a0*/  @UP0 ULDC.64 UR12, c[0x0][0x420] ;  /* 0x00010800000c0ab9 */ /* 0x000fe20000000a00 */
[----:B------:R-:W-:Y:S01]  /*10b0*/  UIMAD UR31, UR5, UR41, URZ ;  /* 0x00000029051f72a4 */ /* 0x000fe2000f8e023f */
[----:B-1----:R-:W1:Y:S01]  /*10c0*/  MUFU.RCP R4, R4 ;  /* 0x0000000400047308 */ /* 0x002e620000001000 */
[----:B------:R-:W-:Y:S02]  /*10d0*/  @UP0 UIMAD.WIDE.U32 UR36, UR5, UR12, URZ ;  /* 0x0000000c052402a5 */ /* 0x000fe4000f8e003f */
[----:B------:R-:W-:-:S02]  /*10e0*/  @!UP0 UIMAD UR12, UR59, UR10, URZ ;  /* 0x0000000a3b0c82a4 */ /* 0x000fc4000f8e023f */
[----:B------:R-:W-:Y:S02]  /*10f0*/  USEL UR38, UR14, URZ, UP2 ;  /* 0x0000003f0e267287 */ /* 0x000fe40009000000 */
[----:B------:R-:W-:Y:S02]  /*1100*/  UIMAD.WIDE.U32 UR14, UR5, UR40, URZ ;  /* 0x00000028050e72a5 */ /* 0x000fe4000f8e003f */
[----:B------:R-:W-:Y:S02]  /*1110*/  @!UP0 UIMAD UR39, UR46, UR11, UR12 ;  /* 0x0000000b2e2782a4 */ /* 0x000fe4000f8e020c */
[----:B------:R-:W-:Y:S02]  /*1120*/  UIMAD.WIDE UR10, UR26, UR61, URZ ;  /* 0x0000003d1a0a72a5 */ /* 0x000fe4000f8e023f */
[----:B------:R-:W-:Y:S01]  /*1130*/  USEL UR56, UR20, UR14, !UP0 ;  /* 0x0000000e14387287 */ /* 0x000fe2000c000000 */
[----:B------:R-:W-:Y:S01]  /*1140*/  @UP1 ULDC.64 UR26, c[0x0][0x248] ;  /* 0x00009200001a1ab9 */ /* 0x000fe20000000a00 */
[----:B------:R-:W-:Y:S01]  /*1150*/  @UP0 UIMAD UR51, UR5, UR13, UR37 ;  /* 0x0000000d053302a4 */ /* 0x000fe2000f8e0225 */
[----:B-1----:R-:W-:Y:S01]  /*1160*/  VIADD R4, R4, 0xffffffe ;  /* 0x0ffffffe04047836 */ /* 0x002fe20000000000 */
[----:B------:R-:W-:-:S02]  /*1170*/  @UP1 UIMAD.WIDE.U32 UR20, UR16, UR26, URZ ;  /* 0x0000001a101412a5 */ /* 0x000fc4000f8e003f */
[----:B------:R-:W-:Y:S01]  /*1180*/  @UP1 UIMAD UR42, UR16, UR27, URZ ;  /* 0x0000001b102a12a4 */ /* 0x000fe2000f8e023f */
[----:B------:R-:W1:Y:S01]  /*1190*/  F2I.FTZ.U32.TRUNC.NTZ R5, R4 ;  /* 0x0000000400057305 */ /* 0x000e62000021f000 */
[----:B------:R-:W-:Y:S02]  /*11a0*/  UIMAD UR16, UR43, UR46, URZ ;  /* 0x0000002e2b1072a4 */ /* 0x000fe4000f8e023f */
[----:B------:R-:W-:Y:S02]  /*11b0*/  UIMAD.WIDE.U32 UR12, UR46, UR60, URZ ;  /* 0x0000003c2e0c72a5 */ /* 0x000fe4000f8e003f */
[----:B------:R-:W-:Y:S02]  /*11c0*/  UIMAD UR16, UR59, UR60, UR16 ;  /* 0x0000003c3b1072a4 */ /* 0x000fe4000f8e0210 */
[----:B------:R-:W-:Y:S02]  /*11d0*/  ULEA.HI UR22, UR22, UR17, URZ, 0x6 ;  /* 0x0000001116167291 */ /* 0x000fe4000f8f303f */
[----:B------:R-:W-:-:S02]  /*11e0*/  UIMAD UR17, UR11, UR12, URZ ;  /* 0x0000000c0b1172a4 */ /* 0x000fc4000f8e023f */
[----:B------:R-:W-:Y:S02]  /*11f0*/  UIADD3 UR16, UR13, UR16, URZ ;  /* 0x000000100d107290 */ /* 0x000fe4000fffe03f */
[----:B------:R-:W-:Y:S01]  /*1200*/  @UP0 UIADD3 UR48, UR15, UR31, URZ ;  /* 0x0000001f0f300290 */ /* 0x000fe2000fffe03f */
[----:B-1----:R-:W-:Y:S01]  /*1210*/  IMAD.MOV R4, RZ, RZ, -R5 ;  /* 0x000000ffff047224 */ /* 0x002fe200078e0a05 */
[----:B------:R-:W-:Y:S02]  /*1220*/  UIMAD.WIDE.U32 UR14, UR10, UR12, URZ ;  /* 0x0000000c0a0e72a5 */ /* 0x000fe4000f8e003f */
[----:B------:R-:W-:Y:S01]  /*1230*/  UIMAD UR16, UR10, UR16, UR17 ;  /* 0x000000100a1072a4 */ /* 0x000fe2000f8e0211 */
[----:B------:R-:W-:Y:S01]  /*1240*/  IMAD R6, R4, R8, RZ ;  /* 0x0000000804067224 */ /* 0x000fe200078e02ff */
[----:B------:R-:W-:Y:S01]  /*1250*/  ULOP3.LUT UR17, UR22, 0xffffffc0, URZ, 0xc0, !UPT ;  /* 0xffffffc016117892 */ /* 0x000fe2000f8ec03f */
[----:B------:R-:W-:Y:S01]  /*1260*/  IMAD.MOV.U32 R4, RZ, RZ, RZ ;  /* 0x000000ffff047224 */ /* 0x000fe200078e00ff */
[----:B------:R-:W-:-:S02]  /*1270*/  USHF.L.U64.HI UR19, UR46, 0x7, UR59 ;  /* 0x000000072e137899 */ /* 0x000fc4000801023b */
[----:B------:R-:W-:Y:S01]  /*1280*/  UIMAD.WIDE.U32 UR12, UR10, UR5, URZ ;  /* 0x000000050a0c72a5 */ /* 0x000fe2000f8e003f */
[----:B------:R-:W-:Y:S01]  /*1290*/  IMAD.HI.U32 R4, R5, R6, R4 ;  /* 0x0000000605047227 */ /* 0x000fe200078e0004 */
[----:B------:R-:W-:Y:S01]  /*12a0*/  MOV R5, R7 ;  /* 0x0000000700057202 */ /* 0x000fe20000000f00 */
[----:B------:R-:W-:Y:S01]  /*12b0*/  UIADD3 UR49, UR15, UR16, URZ ;  /* 0x000000100f317290 */ /* 0x000fe2000fffe03f */
[----:B------:R-:W-:Y:S01]  /*12c0*/  ULDC.U8 UR24, c[0x0][0x3d8] ;  /* 0x0000f60000187ab9 */ /* 0x000fe20000000000 */
[----:B------:R-:W-:Y:S02]  /*12d0*/  UIADD3 UR15, UR17, -0x40, URZ ;  /* 0xffffffc0110f7890 */ /* 0x000fe4000fffe03f */
[----:B------:R-:W-:Y:S01]  /*12e0*/  IMAD.HI.U32 R4, R4, R5, RZ ;  /* 0x0000000504047227 */ /* 0x000fe200078e00ff */
[----:B------:R-:W-:Y:S02]  /*12f0*/  UISETP.NE.AND UP3, UPT, UR24, URZ, UPT ;  /* 0x0000003f1800728c */ /* 0x000fe4000bf65270 */
[----:B------:R-:W-:Y:S01]  /*1300*/  USEL UR19, UR19, URZ, UP2 ;  /* 0x0000003f13137287 */ /* 0x000fe20009000000 */
[----:B------:R-:W-:Y:S01]  /*1310*/  IMAD.MOV R6, RZ, RZ, -R4 ;  /* 0x000000ffff067224 */ /* 0x000fe200078e0a04 */
[----:B------:R-:W-:-:S02]  /*1320*/  USEL UR58, UR14, UR12, !UP0 ;  /* 0x0000000c0e3a7287 */ /* 0x000fc4000c000000 */
[----:B------:R-:W-:Y:S01]  /*1330*/  USHF.R.S32.HI UR33, URZ, 0x1f, UR15 ;  /* 0x0000001f3f217899 */ /* 0x000fe2000801140f */
[C---:B------:R-:W-:Y:S01]  /*1340*/  IMAD R5, R8.reuse, R6, R5 ;  /* 0x0000000608057224 */ /* 0x040fe200078e0205 */
[----:B------:R-:W-:Y:S02]  /*1350*/  UIADD3 UR14, UP2, UR15, UR38, URZ ;  /* 0x000000260f0e7290 */ /* 0x000fe4000ff5e03f */
[----:B------:R-:W-:Y:S02]  /*1360*/  UIMAD UR12, UR11, UR5, URZ ;  /* 0x000000050b0c72a4 */ /* 0x000fe4000f8e023f */
[----:B------:R-:W-:Y:S01]  /*1370*/  ISETP.GT.U32.AND P1, PT, R8, R5, PT ;  /* 0x000000050800720c */ /* 0x000fe20003f24070 */
[----:B------:R-:W-:Y:S02]  /*1380*/  UIADD3.X UR16, UR33, UR19, URZ, UP2, !UPT ;  /* 0x0000001321107290 */ /* 0x000fe400097fe43f */
[----:B------:R-:W-:Y:S01]  /*1390*/  UIMAD UR11, UR11, UR14, URZ ;  /* 0x0000000e0b0b72a4 */ /* 0x000fe2000f8e023f */
[----:B------:R-:W-:Y:S01]  /*13a0*/  ULDC.U8 UR25, c[0x0][0x480] ;  /* 0x0001200000197ab9 */ /* 0x000fe20000000000 */
[----:B------:R-:W-:Y:S01]  /*13b0*/  ULDC UR52, c[0x0][0x2c4] ;  /* 0x0000b10000347ab9 */ /* 0x000fe20000000800 */
[----:B------:R-:W-:-:S02]  /*13c0*/  UISETP.NE.AND UP4, UPT, UR25, URZ, UPT ;  /* 0x0000003f1900728c */ /* 0x000fc4000bf85270 */
[----:B------:R-:W-:Y:S02]  /*13d0*/  @UP1 UIADD3 UR23, UR18, UR29, URZ ;  /* 0x0000001d12171290 */ /* 0x000fe4000fffe03f */
[----:B------:R-:W-:-:S03]  /*13e0*/  UIMAD UR17, UR10, UR16, UR11 ;  /* 0x000000100a1172a4 */ /* 0x000fc6000f8e020b */
[----:B------:R-:W-:Y:S01]  /*13f0*/  @!P1 IMAD.IADD R5, R5, 0x1, -R8 ;  /* 0x0000000105059824 */ /* 0x000fe200078e0a08 */
[----:B------:R-:W-:Y:S01]  /*1400*/  @!P1 IADD3 R4, R4, 0x1, RZ ;  /* 0x0000000104049810 */ /* 0x000fe20007ffe0ff */
[----:B------:R-:W-:Y:S01]  /*1410*/  @UP3 UIMAD UR16, UR46, UR52, URZ ;  /* 0x000000342e1032a4 */ /* 0x000fe2000f8e023f */
[----:B------:R-:W-:Y:S01]  /*1420*/  PLOP3.LUT P1, PT, PT, PT, UP3, 0x80, 0x0 ;  /* 0x000000000000781c */ /* 0x000fe20003f2f038 */
[----:B------:R-:W-:Y:S01]  /*1430*/  @UP1 ULDC.64 UR24, c[0x0][0x250] ;  /* 0x0000940000181ab9 */ /* 0x000fe20000000a00 */
[----:B------:R-:W-:Y:S01]  /*1440*/  ISETP.GE.U32.AND P0, PT, R5, R8, PT ;  /* 0x000000080500720c */ /* 0x000fe20003f06070 */
[----:B------:R-:W-:Y:S01]  /*1450*/  @UP0 UIADD3 UR49, UR13, UR12, URZ ;  /* 0x0000000c0d310290 */ /* 0x000fe2000fffe03f */
[----:B------:R-:W-:Y:S01]  /*1460*/  LOP3.LUT R5, R9, UR57, RZ, 0x3c, !PT ;  /* 0x0000003909057c12 */ /* 0x000fe2000f8e3cff */
[----:B------:R-:W-:Y:S02]  /*1470*/  USEL UR55, UR30, URZ, UP4 ;  /* 0x0000003f1e377287 */ /* 0x000fe4000a000000 */
[----:B------:R-:W-:Y:S01]  /*1480*/  @UP1 UIMAD.WIDE.U32 UR12, UR23, UR24, URZ ;  /* 0x00000018170c12a5 */ /* 0x000fe2000f8e003f */
[----:B------:R-:W-:Y:S01]  /*1490*/  ISETP.GE.AND P2, PT, R5, RZ, PT ;  /* 0x000000ff0500720c */ /* 0x000fe20003f46270 */
[----:B------:R-:W-:-:S02]  /*14a0*/  UIMAD.WIDE.U32 UR30, UR10, UR14, URZ ;  /* 0x0000000e0a1e72a5 */ /* 0x000fc4000f8e003f */
[----:B------:R-:W-:Y:S02]  /*14b0*/  @UP3 USEL UR14, UR16, UR5, !UP0 ;  /* 0x00000005100e3287 */ /* 0x000fe4000c000000 */
[----:B------:R-:W-:Y:S02]  /*14c0*/  @!UP3 UIMAD UR11, UR46, UR61, UR57 ;  /* 0x0000003d2e0bb2a4 */ /* 0x000fe4000f8e0239 */
[----:B------:R-:W-:Y:S01]  /*14d0*/  @P0 VIADD R4, R4, 0x1 ;  /* 0x0000000104040836 */ /* 0x000fe20000000000 */
[----:B------:R-:W-:Y:S01]  /*14e0*/  PLOP3.LUT P0, PT, PT, PT, UP1, 0x80, 0x0 ;  /* 0x000000000000781c */ /* 0x000fe20003f0f018 */
[----:B------:R-:W-:Y:S01]  /*14f0*/  @UP1 UIMAD UR23, UR23, UR25, URZ ;  /* 0x00000019171712a4 */ /* 0x000fe2000f8e023f */
[----:B------:R-:W-:Y:S01]  /*1500*/  @UP3 ULDC UR10, c[0x0][0x2e4] ;  /* 0x0000b900000a3ab9 */ /* 0x000fe20000000800 */
[----:B------:R-:W-:Y:S01]  /*1510*/  IMAD.MOV.U32 R5, RZ, RZ, R4 ;  /* 0x000000ffff057224 */ /* 0x000fe200078e0004 */
[----:B------:R-:W-:Y:S02]  /*1520*/  @UP3 UIMAD UR16, UR57, UR10, UR14 ;  /* 0x0000000a391032a4 */ /* 0x000fe4000f8e020e */
[----:B------:R-:W-:-:S02]  /*1530*/  USEL UR53, UR45, URZ, UP4 ;  /* 0x0000003f2d357287 */ /* 0x000fc4000a000000 */
[----:B------:R-:W-:Y:S01]  /*1540*/  @!UP0 UIADD3 UR51, UR35, UR39, URZ ;  /* 0x0000002723338290 */ /* 0x000fe2000fffe03f */
[----:B------:R-:W-:Y:S01]  /*1550*/  @!P2 IADD3 R5, -R5, RZ, RZ ;  /* 0x000000ff0505a210 */ /* 0x000fe20007ffe1ff */
[----:B------:R-:W-:Y:S01]  /*1560*/  @!UP3 UIMAD UR16, UR11, UR52, URZ ;  /* 0x000000340b10b2a4 */ /* 0x000fe2000f8e023f */
[----:B------:R-:W-:Y:S01]  /*1570*/  @!P3 LOP3.LUT R5, RZ, R9, RZ, 0x33, !PT ;  /* 0x00000009ff05b212 */ /* 0x000fe200078e33ff */
[----:B------:R-:W-:Y:S02]  /*1580*/  @UP1 UIADD3 UR45, UR21, UR42, URZ ;  /* 0x0000002a152d1290 */ /* 0x000fe4000fffe03f */
[----:B------:R-:W-:Y:S02]  /*1590*/  USHF.R.S32.HI UR44, URZ, 0x1f, UR28 ;  /* 0x0000001f3f2c7899 */ /* 0x000fe4000801141c */
[----:B------:R-:W-:Y:S02]  /*15a0*/  USHF.R.S32.HI UR54, URZ, 0x1f, UR50 ;  /* 0x0000001f3f367899 */ /* 0x000fe40008011432 */
[----:B------:R-:W-:-:S02]  /*15b0*/  USHF.R.S32.HI UR39, URZ, 0x6, UR22 ;  /* 0x000000063f277899 */ /* 0x000fc40008011416 */
[----:B------:R-:W-:Y:S02]  /*15c0*/  @UP1 UIADD3 UR47, UR13, UR23, URZ ;  /* 0x000000170d2f1290 */ /* 0x000fe4000fffe03f */
[----:B------:R-:W-:Y:S01]  /*15d0*/  UIADD3 UR52, UR31, UR17, URZ ;  /* 0x000000111f347290 */ /* 0x000fe2000fffe03f */
        /* <DEDUP_REMOVED lines=15> */
.L_x_257:
        /* <DEDUP_REMOVED lines=13> */
.L_x_258:
        /* <DEDUP_REMOVED lines=11> */
.L_x_259:
[----:B------:R-:W-:-:S04]  /*1850*/  UIMAD UR5, UR46, UR61, UR57 ;  /* 0x0000003d2e0572a4 */ /* 0x000fc8000f8e0239 */
[----:B------:R-:W-:-:S12]  /*1860*/  UIMAD UR5, UR5, UR60, URZ ;  /* 0x0000003c050572a4 */ /* 0x000fd8000f8e023f */
.L_x_260:
[----:B------:R-:W1:Y:S01]  /*1870*/  S2R R19, SR_TID.X ;  /* 0x0000000000137919 */ /* 0x000e620000002100 */
[----:B------:R-:W2:Y:S01]  /*1880*/  LDC.64 R14, c[0x0][0x420] ;  /* 0x00010800ff0e7b82 */ /* 0x000ea20000000a00 */
[----:B------:R-:W-:Y:S01]  /*1890*/  UIADD3 UR38, UR15, UR5, URZ ;  /* 0x000000050f267290 */ /* 0x000fe2000fffe03f */
[----:B------:R-:W-:Y:S01]  /*18a0*/  BSSY B1, `(.L_x_256) ;  /* 0x00006e4000017945 */ /* 0x000fe20003800000 */
[----:B------:R-:W-:Y:S01]  /*18b0*/  ULDC UR11, c[0x0][0x2dc] ;  /* 0x0000b700000b7ab9 */ /* 0x000fe20000000800 */
[----:B------:R-:W-:Y:S02]  /*18c0*/  UIADD3 UR31, UR15, UR16, URZ ;  /* 0x000000100f1f7290 */ /* 0x000fe4000fffe03f */
[----:B------:R-:W-:Y:S02]  /*18d0*/  UIADD3 UR5, -UR8, UR32, UR28 ;  /* 0x0000002008057290 */ /* 0x000fe4000fffe11c */
[----:B------:R-:W-:Y:S01]  /*18e0*/  UIMAD UR16, UR11, UR61, URZ ;  /* 0x0000003d0b1072a4 */ /* 0x000fe2000f8e023f */
[----:B------:R-:W-:-:S02]  /*18f0*/  ULDC.64 UR20, c[0x0][0x258] ;  /* 0x0000960000147ab9 */ /* 0x000fc40000000a00 */
[----:B------:R-:W-:Y:S01]  /*1900*/  ULDC UR11, c[0x0][0x398] ;  /* 0x0000e600000b7ab9 */ /* 0x000fe20000000800 */
[----:B------:R-:W-:Y:S02]  /*1910*/  USHF.R.S32.HI UR14, URZ, 0x1f, UR57 ;  /* 0x0000001f3f0e7899 */ /* 0x000fe40008011439 */
[----:B------:R-:W-:Y:S01]  /*1920*/  UIADD3 UR5, UR5, -UR11, URZ ;  /* 0x8000000b05057290 */ /* 0x000fe2000fffe03f */
[----:B------:R-:W-:Y:S01]  /*1930*/  ULDC.64 UR12, c[0x0][0x428] ;  /* 0x00010a00000c7ab9 */ /* 0x000fe20000000a00 */
[----:B------:R-:W-:Y:S02]  /*1940*/  ULDC.64 UR22, c[0x0][0x400] ;  /* 0x0001000000167ab9 */ /* 0x000fe40000000a00 */
[----:B------:R-:W-:Y:S01]  /*1950*/  USHF.R.S32.HI UR17, URZ, 0x1f, UR5 ;  /* 0x0000001f3f117899 */ /* 0x000fe20008011405 */
[----:B------:R-:W-:Y:S01]  /*1960*/  IMAD.U32 R16, RZ, RZ, UR12 ;  /* 0x0000000cff107e24 */ /* 0x000fe2000f8e00ff */
[----:B------:R-:W-:Y:S02]  /*1970*/  UIMAD UR11, UR14, UR12, URZ ;  /* 0x0000000c0e0b72a4 */ /* 0x000fe4000f8e023f */
[----:B------:R-:W-:Y:S01]  /*1980*/  ULEA.HI UR17, UR17, UR5, URZ, 0x6 ;  /* 0x0000000511117291 */ /* 0x000fe2000f8f303f */
[----:B--2---:R-:W-:Y:S01]  /*1990*/  IMAD R13, R14, UR33, RZ ;  /* 0x000000210e0d7c24 */ /* 0x004fe2000f8e02ff */
[----:B------:R-:W-:-:S02]  /*19a0*/  UIMAD UR11, UR57, UR13, UR11 ;  /* 0x0000000d390b72a4 */ /* 0x000fc4000f8e020b */
[----:B------:R-:W-:Y:S01]  /*19b0*/  USHF.R.S32.HI UR17, URZ, 0x6, UR17 ;  /* 0x000000063f117899 */ /* 0x000fe20008011411 */
[----:B------:R-:W-:Y:S01]  /*19c0*/  IMAD R13, R15, UR15, R13 ;  /* 0x0000000f0f0d7c24 */ /* 0x000fe2000f8e020d */
[----:B------:R-:W-:Y:S01]  /*19d0*/  UIMAD UR14, UR14, UR20, URZ ;  /* 0x000000140e0e72a4 */ /* 0x000fe2000f8e023f */
[----:B-1----:R-:W-:Y:S01]  /*19e0*/  SHF.R.S32.HI R12, RZ, 0x1f, R19 ;  /* 0x0000001fff0c7819 */ /* 0x002fe20000011413 */
[----:B------:R-:W-:Y:S02]  /*19f0*/  ULDC.64 UR60, c[0x0][0x2b0] ;  /* 0x0000ac00003c7ab9 */ /* 0x000fe40000000a00 */
[----:B------:R-:W-:Y:S01]  /*1a00*/  UIMAD UR14, UR57, UR21, UR14 ;  /* 0x00000015390e72a4 */ /* 0x000fe2000f8e020e */
[CC--:B------:R-:W-:Y:S01]  /*1a10*/  LEA.HI R6, R12.reuse, R19.reuse, RZ, 0x3 ;  /* 0x000000130c067211 */ /* 0x0c0fe200078f18ff */
[----:B------:R-:W-:Y:S01]  /*1a20*/  UIMAD.WIDE UR12, UR31, 0x4, UR60 ;  /* 0x000000041f0c78a5 */ /* 0x000fe2000f8e023c */
[----:B------:R-:W-:Y:S01]  /*1a30*/  LEA.HI R12, R12, R19, RZ, 0x5 ;  /* 0x000000130c0c7211 */ /* 0x000fe200078f28ff */
[----:B------:R-:W-:Y:S01]  /*1a40*/  ULDC.64 UR36, c[0x0][0x210] ;  /* 0x0000840000247ab9 */ /* 0x000fe20000000a00 */
[----:B------:R-:W-:Y:S01]  /*1a50*/  SHF.R.S32.HI R4, RZ, 0x3, R6 ;  /* 0x00000003ff047819 */ /* 0x000fe20000011406 */
[----:B------:R-:W-:Y:S01]  /*1a60*/  ULDC.64 UR60, c[0x0][0x478] ;  /* 0x00011e00003c7ab9 */ /* 0x000fe20000000a00 */
[----:B------:R-:W-:Y:S01]  /*1a70*/  LOP3.LUT R6, R6, 0xfffffff8, RZ, 0xc0, !PT ;  /* 0xfffffff806067812 */ /* 0x000fe200078ec0ff */
[----:B------:R-:W-:Y:S01]  /*1a80*/  ULDC.64 UR34, c[0x0][0x3e0] ;  /* 0x0000f80000227ab9 */ /* 0x000fe20000000a00 */
[----:B------:R-:W-:-:S02]  /*1a90*/  SHF.R.S32.HI R21, RZ, 0x1f, R4 ;  /* 0x0000001fff157819 */ /* 0x000fc40000011404 */
[----:B------:R-:W-:Y:S01]  /*1aa0*/  IADD3 R8, P1, R4, UR15, RZ ;  /* 0x0000000f04087c10 */ /* 0x000fe2000ff3e0ff */
[----:B------:R-:W-:Y:S01]  /*1ab0*/  IMAD.IADD R6, R19, 0x1, -R6 ;  /* 0x0000000113067824 */ /* 0x000fe200078e0a06 */
[----:B------:R-:W-:Y:S02]  /*1ac0*/  LOP3.LUT R17, R12, 0xffffffe0, RZ, 0xc0, !PT ;  /* 0xffffffe00c117812 */ /* 0x000fe400078ec0ff */
[----:B------:R-:W-:Y:S01]  /*1ad0*/  IADD3.X R7, R21, UR33, RZ, P1, !PT ;  /* 0x0000002115077c10 */ /* 0x000fe20008ffe4ff */
[----:B------:R-:W-:Y:S02]  /*1ae0*/  IMAD.SHL.U32 R6, R6, 0x8, RZ ;  /* 0x0000000806067824 */ /* 0x000fe400078e00ff */
[----:B------:R-:W-:Y:S02]  /*1af0*/  IMAD.IADD R17, R19, 0x1, -R17 ;  /* 0x0000000113117824 */ /* 0x000fe400078e0a11 */
[----:B------:R-:W-:Y:S01]  /*1b00*/  IMAD R9, R7, UR40, RZ ;  /* 0x0000002807097c24 */ /* 0x000fe2000f8e02ff */
[----:B------:R-:W-:-:S03]  /*1b10*/  SHF.R.S32.HI R7, RZ, 0x1f, R6 ;  /* 0x0000001fff077819 */ /* 0x000fc60000011406 */
[C---:B------:R-:W-:Y:S02]  /*1b20*/  IMAD R11, R8.reuse, UR41, R9 ;  /* 0x00000029080b7c24 */ /* 0x040fe4000f8e0209 */
[----:B------:R-:W-:-:S03]  /*1b30*/  IMAD.WIDE.U32 R8, R8, UR40, R6 ;  /* 0x0000002808087c25 */ /* 0x000fc6000f8e0006 */
[----:B------:R-:W-:Y:S02]  /*1b40*/  IADD3 R10, P2, R8, UR56, RZ ;  /* 0x00000038080a7c10 */ /* 0x000fe4000ff5e0ff */
[----:B------:R-:W-:Y:S01]  /*1b50*/  IADD3 R8, P1, R6, UR10, RZ ;  /* 0x0000000a06087c10 */ /* 0x000fe2000ff3e0ff */
[----:B------:R-:W-:Y:S01]  /*1b60*/  USHF.L.U32 UR10, UR16, 0x6, URZ ;  /* 0x00000006100a7899 */ /* 0x000fe2000800063f */
[----:B------:R-:W-:Y:S02]  /*1b70*/  IADD3.X R11, R9, UR48, R11, P2, !PT ;  /* 0x00000030090b7c10 */ /* 0x000fe400097fe40b */
[----:B------:R-:W-:Y:S01]  /*1b80*/  IADD3.X R9, R7, UR51, RZ, P1, !PT ;  /* 0x0000003307097c10 */ /* 0x000fe20008ffe4ff */
[----:B------:R-:W-:Y:S02]  /*1b90*/  UIADD3 UR19, UP2, UP0, UR30, UR10, UR50 ;  /* 0x0000000a1e137290 */ /* 0x000fe4000f85e032 */
[----:B------:R-:W-:Y:S01]  /*1ba0*/  USHF.R.S32.HI UR10, URZ, 0x1f, UR10 ;  /* 0x0000001f3f0a7899 */ /* 0x000fe2000801140a */
[----:B------:R-:W-:-:S03]  /*1bb0*/  IMAD.WIDE.U32 R8, R14, UR15, R8 ;  /* 0x0000000f0e087c25 */ /* 0x000fc6000f8e0008 */
[----:B------:R-:W-:Y:S01]  /*1bc0*/  UIADD3.X UR5, UR52, UR10, UR54, UP2, UP0 ;  /* 0x0000000a34057290 */ /* 0x000fe200097e0436 */
[----:B------:R-:W-:Y:S01]  /*1bd0*/  IMAD.IADD R9, R9, 0x1, R13 ;  /* 0x0000000109097824 */ /* 0x000fe200078e020d */
[----:B------:R-:W-:Y:S01]  /*1be0*/  SHF.R.S32.HI R13, RZ, 0x5, R12 ;  /* 0x00000005ff0d7819 */ /* 0x000fe2000001140c */
[----:B------:R-:W-:Y:S01]  /*1bf0*/  UIADD3 UR10, UP3, UP2, UR55, UR19, UR58 ;  /* 0x00000013370a7290 */ /* 0x000fe2000fa7e03a */
[----:B------:R-:W-:Y:S01]  /*1c00*/  IMAD.U32 R12, RZ, RZ, UR20 ;  /* 0x00000014ff0c7e24 */ /* 0x000fe2000f8e00ff */
[----:B------:R-:W-:Y:S01]  /*1c10*/  UISETP.LT.AND UP0, UPT, URZ, UR17, UPT ;  /* 0x000000113f00728c */ /* 0x000fe2000bf01270 */
[----:B------:R-:W-:Y:S01]  /*1c20*/  IMAD.WIDE.U32 R8, R16, UR57, R8 ;  /* 0x0000003910087c25 */ /* 0x000fe2000f8e0008 */
[----:B------:R-:W-:Y:S02]  /*1c30*/  UIADD3.X UR5, UR53, UR5, UR49, UP3, UP2 ;  /* 0x0000000535057290 */ /* 0x000fe40009fe4431 */
[----:B------:R-:W-:Y:S01]  /*1c40*/  USEL UR17, URZ, UR17, !UP0 ;  /* 0x000000113f117287 */ /* 0x000fe2000c000000 */
[----:B------:R-:W-:-:S02]  /*1c50*/  IMAD R13, R13, UR16, R17 ;  /* 0x000000100d0d7c24 */ /* 0x000fc4000f8e0211 */
[----:B------:R-:W-:Y:S01]  /*1c60*/  IMAD.WIDE.U32 R10, R12, UR57, R10 ;  /* 0x000000390c0a7c25 */ /* 0x000fe2000f8e000a */
[----:B------:R-:W-:Y:S02]  /*1c70*/  UISETP.GT.AND UP0, UPT, UR39, UR17, UPT ;  /* 0x000000112700728c */ /* 0x000fe4000bf04270 */
[----:B------:R-:W-:Y:S01]  /*1c80*/  IADD3 R12, P1, R13, UR10, RZ ;  /* 0x0000000a0d0c7c10 */ /* 0x000fe2000ff3e0ff */
[----:B------:R-:W-:Y:S01]  /*1c90*/  VIADD R9, R9, UR11 ;  /* 0x0000000b09097c36 */ /* 0x000fe20008000000 */
[----:B------:R-:W-:Y:S01]  /*1ca0*/  LEA R234, P3, R10, UR36, 0x1 ;  /* 0x000000240aea7c11 */ /* 0x000fe2000f8608ff */
[-C--:B------:R-:W-:Y:S01]  /*1cb0*/  IMAD R16, R21, R14.reuse, RZ ;  /* 0x0000000e15107224 */ /* 0x080fe200078e02ff */
[----:B------:R-:W-:Y:S01]  /*1cc0*/  LEA.HI.X.SX32 R13, R13, UR5, 0x1, P1 ;  /* 0x000000050d0d7c11 */ /* 0x000fe200088f0eff */
[----:B------:R-:W-:Y:S01]  /*1cd0*/  IMAD.WIDE.U32 R8, R4, R14, R8 ;  /* 0x0000000e04087225 */ /* 0x000fe200078e0008 */
[----:B------:R-:W-:Y:S01]  /*1ce0*/  LEA R228, P1, R12, UR22, 0x2 ;  /* 0x000000160ce47c11 */ /* 0x000fe2000f8210ff */
[----:B------:R-:W-:Y:S01]  /*1cf0*/  UMOV UR11, UR12 ;  /* 0x0000000c000b7c82 */ /* 0x000fe20008000000 */
[----:B------:R-:W-:Y:S01]  /*1d00*/  UMOV UR10, UR13 ;  /* 0x0000000d000a7c82 */ /* 0x000fe20008000000 */
[----:B------:R-:W-:Y:S01]  /*1d10*/  IMAD R16, R4, R15, R16 ;  /* 0x0000000f04107224 */ /* 0x000fe200078e0210 */
[----:B------:R-:W-:Y:S01]  /*1d20*/  LEA.HI.X R229, R12, UR23, R13, 0x2, P1 ;  /* 0x000000170ce57c11 */ /* 0x000fe200088f140d */
[----:B------:R-:W-:Y:S01]  /*1d30*/  VIADD R11, R11, UR14 ;  /* 0x0000000e0b0b7c36 */ /* 0x000fe20008000000 */
[----:B------:R-:W-:Y:S01]  /*1d40*/  PLOP3.LUT P1, PT, PT, PT, UP0, 0x80, 0x0 ;  /* 0x000000000000781c */ /* 0x000fe20003f2f008 */
[----:B------:R-:W-:Y:S01]  /*1d50*/  UIMAD.WIDE UR14, UR38, 0x4, UR60 ;  /* 0x00000004260e78a5 */ /* 0x000fe2000f8e023c */
[----:B------:R-:W-:Y:S01]  /*1d60*/  IMAD.IADD R9, R9, 0x1, R16 ;  /* 0x0000000109097824 */ /* 0x000fe200078e0210 */
[----:B------:R-:W-:Y:S01]  /*1d70*/  LEA R232, P2, R8, UR34, 0x1 ;  /* 0x0000002208e87c11 */ /* 0x000fe2000f8408ff */
[----:B------:R-:W-:Y:S01]  /*1d80*/  UIADD3 UR5, UR39, -0x1, URZ ;  /* 0xffffffff27057890 */ /* 0x000fe2000fffe03f */
[----:B------:R-:W-:-:S02]  /*1d90*/  LEA.HI.X R235, R10, UR37, R11, 0x1, P3 ;  /* 0x000000250aeb7c11 */ /* 0x000fc400098f0c0b */
[----:B------:R-:W-:Y:S01]  /*1da0*/  LEA.HI.X R233, R8, UR35, R9, 0x1, P2 ;  /* 0x0000002308e97c11 */ /* 0x000fe200090f0c09 */
[----:B------:R-:W-:Y:S01]  /*1db0*/  UMOV UR13, UR14 ;  /* 0x0000000e000d7c82 */ /* 0x000fe20008000000 */
[----:B------:R-:W-:-:S04]  /*1dc0*/  UMOV UR12, UR15 ;  /* 0x0000000f000c7c82 */ /* 0x000fc80008000000 */
[----:B------:R-:W-:Y:S05]  /*1dd0*/  @P1 BRA `(.L_x_261) ;  /* 0x0000000800201947 */ /* 0x000fea0003800000 */
        /* <DEDUP_REMOVED lines=19> */
.L_x_262:
        /* <DEDUP_REMOVED lines=19> */
.L_x_263:
[----:B------:R-:W-:Y:S01]  /*2040*/  UIMAD UR5, UR44, UR10, URZ ;  /* 0x0000000a2c0572a4 */ /* 0x000fe2000f8e023f */
[----:B------:R-:W-:Y:S01]  /*2050*/  IMAD.U32 R8, RZ, RZ, UR10 ;  /* 0x0000000aff087e24 */ /* 0x000fe2000f8e00ff */
[----:B------:R-:W-:Y:S01]  /*2060*/  UIMAD UR8, UR9, -0x40, UR8 ;  /* 0xffffffc0090878a4 */ /* 0x000fe2000f8e0208 */
        /* <DEDUP_REMOVED lines=17> */
[----:B------:R-:W-:Y:S01]  /*2180*/  MOV R8, R10 ;  /* 0x0000000a00087202 */ /* 0x000fe20000000f00 */
[----:B------:R-:W-:Y:S01]  /*2190*/  IMAD R5, R21, UR10, RZ ;  /* 0x0000000a15057c24 */ /* 0x000fe2000f8e02ff */
[----:B------:R-:W-:Y:S01]  /*21a0*/  MOV R9, R14 ;  /* 0x0000000e00097202 */ /* 0x000fe20000000f00 */
[----:B------:R-:W-:Y:S02]  /*21b0*/  ULDC.64 UR14, c[0x0][0x3f0] ;  /* 0x0000fc00000e7ab9 */ /* 0x000fe40000000a00 */
[C---:B------:R-:W-:Y:S02]  /*21c0*/  IMAD R5, R4.reuse, UR11, R5 ;  /* 0x0000000b04057c24 */ /* 0x040fe4000f8e0205 */
[----:B------:R-:W-:-:S05]  /*21d0*/  IMAD.WIDE.U32 R12, R4, UR10, R8 ;  /* 0x0000000a040c7c25 */ /* 0x000fca000f8e0008 */
[----:B------:R-:W-:Y:S02]  /*21e0*/  IADD3 R5, R13, R5, RZ ;  /* 0x000000050d057210 */ /* 0x000fe40007ffe0ff */
[----:B------:R-:W-:-:S04]  /*21f0*/  LEA R8, P2, R12, UR14, 0x1 ;  /* 0x0000000e0c087c11 */ /* 0x000fc8000f8408ff */
[----:B------:R-:W-:-:S05]  /*2200*/  LEA.HI.X R9, R12, UR15, R5, 0x1, P2 ;  /* 0x0000000f0c097c11 */ /* 0x000fca00090f0c05 */
[----:B------:R1:W-:Y:S04]  /*2210*/  STG.E.128 desc[UR6][R8.64], RZ ;  /* 0x000000ff08007986 */ /* 0x0003e8000c101d06 */
[----:B------:R1:W-:Y:S04]  /*2220*/  STG.E.128 desc[UR6][R8.64+0x80], RZ ;  /* 0x000080ff08007986 */ /* 0x0003e8000c101d06 */
[----:B------:R1:W-:Y:S04]  /*2230*/  STG.E.128 desc[UR6][R8.64+0x100], RZ ;  /* 0x000100ff08007986 */ /* 0x0003e8000c101d06 */
[----:B------:R1:W-:Y:S02]  /*2240*/  STG.E.128 desc[UR6][R8.64+0x180], RZ ;  /* 0x000180ff08007986 */ /* 0x0003e4000c101d06 */
.L_x_265:
[----:B------:R-:W-:Y:S05]  /*2250*/  BSYNC B0 ;  /* 0x0000000000007941 */ /* 0x000fea0003800000 */
.L_x_264:
[----:B------:R-:W-:Y:S04]  /*2260*/  BSSY B0, `(.L_x_266) ;  /* 0x0000010000007945 */ /* 0x000fe80003800000 */
[----:B------:R-:W-:Y:S05]  /*2270*/  @P0 BRA `(.L_x_267) ;  /* 0x0000000000380947 */ /* 0x000fea0003800000 */
[----:B------:R-:W-:Y:S01]  /*2280*/  IADD3 R5, P2, R4, 0x20, RZ ;  /* 0x0000002004057810 */ /* 0x000fe20007f5e0ff */
[----:B------:R-:W-:Y:S01]  /*2290*/  ULDC.64 UR14, c[0x0][0x3f0] ;  /* 0x0000fc00000e7ab9 */ /* 0x000fe20000000a00 */
[----:B------:R-:W-:Y:S02]  /*22a0*/  MOV R11, R14 ;  /* 0x0000000e000b7202 */ /* 0x000fe40000000f00 */
[----:B-1----:R-:W-:Y:S01]  /*22b0*/  IADD3.X R8, RZ, R21, RZ, P2, !PT ;  /* 0x00000015ff087210 */ /* 0x002fe200017fe4ff */
[----:B------:R-:W-:-:S04]  /*22c0*/  IMAD.WIDE.U32 R10, R5, UR10, R10 ;  /* 0x0000000a050a7c25 */ /* 0x000fc8000f8e000a */
[----:B------:R-:W-:-:S04]  /*22d0*/  IMAD R8, R8, UR10, RZ ;  /* 0x0000000a08087c24 */ /* 0x000fc8000f8e02ff */
[----:B------:R-:W-:Y:S01]  /*22e0*/  IMAD R5, R5, UR11, R8 ;  /* 0x0000000b05057c24 */ /* 0x000fe2000f8e0208 */
[----:B------:R-:W-:-:S04]  /*22f0*/  LEA R8, P2, R10, UR14, 0x1 ;  /* 0x0000000e0a087c11 */ /* 0x000fc8000f8408ff */
[----:B------:R-:W-:-:S04]  /*2300*/  IADD3 R5, R11, R5, RZ ;  /* 0x000000050b057210 */ /* 0x000fc80007ffe0ff */
[----:B------:R-:W-:-:S05]  /*2310*/  LEA.HI.X R9, R10, UR15, R5, 0x1, P2 ;  /* 0x0000000f0a097c11 */ /* 0x000fca00090f0c05 */
[----:B------:R2:W-:Y:S04]  /*2320*/  STG.E.128 desc[UR6][R8.64], RZ ;  /* 0x000000ff08007986 */ /* 0x0005e8000c101d06 */
[----:B------:R2:W-:Y:S04]  /*2330*/  STG.E.128 desc[UR6][R8.64+0x80], RZ ;  /* 0x000080ff08007986 */ /* 0x0005e8000c101d06 */
[----:B------:R2:W-:Y:S04]  /*2340*/  STG.E.128 desc[UR6][R8.64+0x100], RZ ;  /* 0x000100ff08007986 */ /* 0x0005e8000c101d06 */
[----:B------:R2:W-:Y:S02]  /*2350*/  STG.E.128 desc[UR6][R8.64+0x180], RZ ;  /* 0x000180ff08007986 */ /* 0x0005e4000c101d06 */
.L_x_267:
[----:B------:R-:W-:Y:S05]  /*2360*/  BSYNC B0 ;  /* 0x0000000000007941 */ /* 0x000fea0003800000 */
.L_x_266:
[----:B------:R-:W-:Y:S01]  /*2370*/  UIMAD UR5, UR44, UR12, URZ ;  /* 0x0000000c2c0572a4 */ /* 0x000fe2000f8e023f */
[----:B------:R-:W-:Y:S01]  /*2380*/  IMAD.U32 R5, RZ, RZ, UR12 ;  /* 0x0000000cff057e24 */ /* 0x000fe2000f8e00ff */
[----:B------:R-:W-:Y:S01]  /*2390*/  USHF.R.S32.HI UR8, URZ, 0x1f, UR57 ;  /* 0x0000001f3f087899 */ /* 0x000fe20008011439 */
[----:B------:R-:W-:Y:S01]  /*23a0*/  BSSY B0, `(.L_x_268) ;  /* 0x000001a000007945 */ /* 0x000fe20003800000 */
[----:B------:R-:W-:Y:S01]  /*23b0*/  UIMAD UR5, UR28, UR13, UR5 ;  /* 0x0000000d1c0572a4 */ /* 0x000fe2000f8e0205 */
[----:B------:R-:W-:Y:S01]  /*23c0*/  IMAD.WIDE.U32 R6, R5, UR28, R6 ;  /* 0x0000001c05067c25 */ /* 0x000fe2000f8e0006 */
[----:B------:R-:W-:-:S04]  /*23d0*/  ULDC.64 UR10, c[0x0][0x470] ;  /* 0x00011c00000a7ab9 */ /* 0x000fc80000000a00 */
[----:B------:R-:W-:Y:S01]  /*23e0*/  IMAD.U32 R5, RZ, RZ, UR5 ;  /* 0x00000005ff057e24 */ /* 0x000fe2000f8e00ff */
[----:B-12---:R-:W-:Y:S01]  /*23f0*/  IADD3 R8, P2, R6, UR16, RZ ;  /* 0x0000001006087c10 */ /* 0x006fe2000ff5e0ff */
[----:B------:R-:W-:-:S03]  /*2400*/  UIMAD UR5, UR8, UR10, URZ ;  /* 0x0000000a080572a4 */ /* 0x000fc6000f8e023f */
[----:B------:R-:W-:Y:S01]  /*2410*/  IADD3.X R9, R7, UR17, R5, P2, !PT ;  /* 0x0000001107097c10 */ /* 0x000fe200097fe405 */
[----:B------:R-:W-:Y:S01]  /*2420*/  UIMAD UR11, UR57, UR11, UR5 ;  /* 0x0000000b390b72a4 */ /* 0x000fe2000f8e0205 */
[----:B------:R-:W-:-:S05]  /*2430*/  MOV R5, UR10 ;  /* 0x0000000a00057c02 */ /* 0x000fca0008000f00 */
[----:B------:R-:W-:-:S05]  /*2440*/  IMAD.WIDE.U32 R8, R5, UR57, R8 ;  /* 0x0000003905087c25 */ /* 0x000fca000f8e0008 */
[----:B------:R-:W-:Y:S01]  /*2450*/  IADD3 R5, R9, UR11, RZ ;  /* 0x0000000b09057c10 */ /* 0x000fe2000fffe0ff */
[----:B------:R-:W-:Y:S06]  /*2460*/  @P1 BRA `(.L_x_269) ;  /* 0x0000000000341947 */ /* 0x000fec0003800000 */
[----:B------:R-:W-:Y:S01]  /*2470*/  MOV R6, R8 ;  /* 0x0000000800067202 */ /* 0x000fe20000000f00 */
[----:B------:R-:W-:Y:S01]  /*2480*/  IMAD R12, R21, UR12, RZ ;  /* 0x0000000c150c7c24 */ /* 0x000fe2000f8e02ff */
[----:B------:R-:W-:Y:S01]  /*2490*/  MOV R7, R5 ;  /* 0x0000000500077202 */ /* 0x000fe20000000f00 */
[----:B------:R-:W-:Y:S02]  /*24a0*/  ULDC.64 UR10, c[0x0][0x3f8] ;  /* 0x0000fe00000a7ab9 */ /* 0x000fe40000000a00 */
[----:B------:R-:W-:-:S04]  /*24b0*/  IMAD.WIDE.U32 R10, R4, UR12, R6 ;  /* 0x0000000c040a7c25 */ /* 0x000fc8000f8e0006 */
[----:B------:R-:W-:-:S05]  /*24c0*/  IMAD R6, R4, UR13, R12 ;  /* 0x0000000d04067c24 */ /* 0x000fca000f8e020c */
[----:B------:R-:W-:Y:S02]  /*24d0*/  IADD3 R7, R11, R6, RZ ;  /* 0x000000060b077210 */ /* 0x000fe40007ffe0ff */
[----:B------:R-:W-:-:S04]  /*24e0*/  LEA R6, P1, R10, UR10, 0x1 ;  /* 0x0000000a0a067c11 */ /* 0x000fc8000f8208ff */
[----:B------:R-:W-:-:S05]  /*24f0*/  LEA.HI.X R7, R10, UR11, R7, 0x1, P1 ;  /* 0x0000000b0a077c11 */ /* 0x000fca00088f0c07 */
[----:B------:R1:W-:Y:S04]  /*2500*/  STG.E.128 desc[UR6][R6.64], RZ ;  /* 0x000000ff06007986 */ /* 0x0003e8000c101d06 */
[----:B------:R1:W-:Y:S04]  /*2510*/  STG.E.128 desc[UR6][R6.64+0x80], RZ ;  /* 0x000080ff06007986 */ /* 0x0003e8000c101d06 */
[----:B------:R1:W-:Y:S04]  /*2520*/  STG.E.128 desc[UR6][R6.64+0x100], RZ ;  /* 0x000100ff06007986 */ /* 0x0003e8000c101d06 */
[----:B------:R1:W-:Y:S02]  /*2530*/  STG.E.128 desc[UR6][R6.64+0x180], RZ ;  /* 0x000180ff06007986 */ /* 0x0003e4000c101d06 */
.L_x_269:
[----:B------:R-:W-:Y:S05]  /*2540*/  BSYNC B0 ;  /* 0x0000000000007941 */ /* 0x000fea0003800000 */
.L_x_268:
[----:B------:R-:W-:Y:S05]  /*2550*/  @P0 BRA `(.L_x_270) ;  /* 0x0000006000600947 */ /* 0x000fea0003800000 */
[----:B------:R-:W-:Y:S01]  /*2560*/  IADD3 R4, P0, R4, 0x20, RZ ;  /* 0x0000002004047810 */ /* 0x000fe20007f1e0ff */
[----:B------:R-:W-:Y:S01]  /*2570*/  ULDC.64 UR10, c[0x0][0x3f8] ;  /* 0x0000fe00000a7ab9 */ /* 0x000fe20000000a00 */
[----:B-1----:R-:W-:-:S03]  /*2580*/  MOV R7, R5 ;  /* 0x0000000500077202 */ /* 0x002fc60000000f00 */
[----:B------:R-:W-:-:S04]  /*2590*/  IMAD.X R6, RZ, RZ, R21, P0 ;  /* 0x000000ffff067224 */ /* 0x000fc800000e0615 */
[----:B------:R-:W-:Y:S02]  /*25a0*/  IMAD R9, R6, UR12, RZ ;  /* 0x0000000c06097c24 */ /* 0x000fe4000f8e02ff */
[----:B------:R-:W-:Y:S02]  /*25b0*/  IMAD.MOV.U32 R6, RZ, RZ, R8 ;  /* 0x000000ffff067224 */ /* 0x000fe400078e0008 */
[C---:B------:R-:W-:Y:S02]  /*25c0*/  IMAD R5, R4.reuse, UR13, R9 ;  /* 0x0000000d04057c24 */ /* 0x040fe4000f8e0209 */
[----:B------:R-:W-:-:S03]  /*25d0*/  IMAD.WIDE.U32 R6, R4, UR12, R6 ;  /* 0x0000000c04067c25 */ /* 0x000fc6000f8e0006 */
[----:B------:R-:W-:Y:S02]  /*25e0*/  LEA R4, P0, R6, UR10, 0x1 ;  /* 0x0000000a06047c11 */ /* 0x000fe4000f8008ff */
[----:B------:R-:W-:-:S04]  /*25f0*/  IADD3 R5, R7, R5, RZ ;  /* 0x0000000507057210 */ /* 0x000fc80007ffe0ff */
[----:B------:R-:W-:-:S05]  /*2600*/  LEA.HI.X R5, R6, UR11, R5, 0x1, P0 ;  /* 0x0000000b06057c11 */ /* 0x000fca00080f0c05 */
[----:B------:R1:W-:Y:S04]  /*2610*/  STG.E.128 desc[UR6][R4.64], RZ ;  /* 0x000000ff04007986 */ /* 0x0003e8000c101d06 */
[----:B------:R1:W-:Y:S04]  /*2620*/  STG.E.128 desc[UR6][R4.64+0x80], RZ ;  /* 0x000080ff04007986 */ /* 0x0003e8000c101d06 */
[----:B------:R1:W-:Y:S04]  /*2630*/  STG.E.128 desc[UR6][R4.64+0x100], RZ ;  /* 0x000100ff04007986 */ /* 0x0003e8000c101d06 */
[----:B------:R1:W-:Y:S01]  /*2640*/  STG.E.128 desc[UR6][R4.64+0x180], RZ ;  /* 0x000180ff04007986 */ /* 0x0003e2000c101d06 */
[----:B------:R-:W-:Y:S05]  /*2650*/  BRA `(.L_x_270) ;  /* 0x0000006000207947 */ /* 0x000fea0003800000 */
.L_x_261:
[----:B------:R-:W-:Y:S01]  /*2660*/  UIMAD UR16, UR44, UR26, URZ ;  /* 0x0000001a2c1072a4 */ /* 0x000fe2000f8e023f */
[----:B------:R-:W-:Y:S01]  /*2670*/  IMAD.U32 R8, RZ, RZ, UR26 ;  /* 0x0000001aff087e24 */ /* 0x000fe2000f8e00ff */
[----:B------:R-:W-:Y:S01]  /*2680*/  UIMAD UR19, UR44, UR24, URZ ;  /* 0x000000182c1372a4 */ /* 0x000fe2000f8e023f */
[----:B------:R-:W-:Y:S01]  /*2690*/  IMAD.U32 R10, RZ, RZ, UR24 ;  /* 0x00000018ff0a7e24 */ /* 0x000fe2000f8e00ff */
[----:B------:R-:W-:Y:S01]  /*26a0*/  UIMAD UR14, UR5, -0x40, UR32 ;  /* 0xffffffc0050e78a4 */ /* 0x000fe2000f8e0220 */
[----:B------:R-:W-:Y:S01]  /*26b0*/  VIADD R11, R4, 0x20 ;  /* 0x00000020040b7836 */ /* 0x000fe20000000000 */
[----:B------:R-:W-:Y:S01]  /*26c0*/  UIMAD UR15, UR9, -0x40, UR8 ;  /* 0xffffffc0090f78a4 */ /* 0x000fe2000f8e0208 */
[--C-:B------:R-:W-:Y:S01]  /*26d0*/  IMAD.WIDE.U32 R8, R8, UR28, R6.reuse ;  /* 0x0000001c08087c25 */ /* 0x100fe2000f8e0006 */
[----:B------:R-:W-:Y:S01]  /*26e0*/  UIMAD UR16, UR28, UR27, UR16 ;  /* 0x0000001b1c1072a4 */ /* 0x000fe2000f8e0210 */
[----:B------:R-:W1:Y:S01]  /*26f0*/  LDC R247, c[0x0][0x270] ;  /* 0x00009c00fff77b82 */ /* 0x000e620000000800 */
[----:B------:R-:W-:Y:S01]  /*2700*/  UIMAD UR19, UR28, UR25, UR19 ;  /* 0x000000191c1372a4 */ /* 0x000fe2000f8e0213 */
[----:B------:R-:W-:Y:S01]  /*2710*/  IMAD.WIDE.U32 R6, R10, UR28, R6 ;  /* 0x0000001c0a067c25 */ /* 0x000fe2000f8e0006 */
[C---:B------:R-:W-:Y:S01]  /*2720*/  ISETP.GE.AND P4, PT, R11.reuse, UR14, PT ;  /* 0x0000000e0b007c0c */ /* 0x040fe2000bf86270 */
[----:B------:R-:W-:Y:S01]  /*2730*/  ULDC.64 UR22, c[0x0][0x260] ;  /* 0x0000980000167ab9 */ /* 0x000fe20000000a00 */
[----:B------:R-:W-:Y:S01]  /*2740*/  ISETP.GE.AND P2, PT, R11, UR15, PT ;  /* 0x0000000f0b007c0c */ /* 0x000fe2000bf46270 */
[----:B------:R-:W-:Y:S01]  /*2750*/  IMAD.U32 R11, RZ, RZ, UR16 ;  /* 0x00000010ff0b7e24 */ /* 0x000fe2000f8e00ff */
[----:B------:R-:W-:Y:S01]  /*2760*/  IADD3 R10, P1, R8, UR42, RZ ;  /* 0x0000002a080a7c10 */ /* 0x000fe2000ff3e0ff */
[----:B------:R-:W-:Y:S01]  /*2770*/  IMAD.U32 R8, RZ, RZ, UR19 ;  /* 0x00000013ff087e24 */ /* 0x000fe2000f8e00ff */
[----:B------:R-:W-:Y:S01]  /*2780*/  IADD3 R6, P0, R6, UR43, RZ ;  /* 0x0000002b06067c10 */ /* 0x000fe2000ff1e0ff */
[----:B------:R-:W-:Y:S01]  /*2790*/  ULDC.64 UR20, c[0x0][0x268] ;  /* 0x00009a0000147ab9 */ /* 0x000fe20000000a00 */
[----:B------:R-:W-:Y:S01]  /*27a0*/  IADD3.X R11, R9, UR45, R11, P1, !PT ;  /* 0x0000002d090b7c10 */ /* 0x000fe20008ffe40b */
[C---:B------:R-:W-:Y:S01]  /*27b0*/  IMAD R9, R18.reuse, UR22, RZ ;  /* 0x0000001612097c24 */ /* 0x040fe2000f8e02ff */
[----:B------:R-:W-:Y:S01]  /*27c0*/  IADD3.X R7, R7, UR47, R8, P0, !PT ;  /* 0x0000002f07077c10 */ /* 0x000fe200087fe408 */
[----:B------:R-:W-:Y:S01]  /*27d0*/  IMAD R8, R18, UR20, RZ ;  /* 0x0000001412087c24 */ /* 0x000fe2000f8e02ff */
[----:B------:R-:W-:Y:S01]  /*27e0*/  ISETP.GE.AND P3, PT, R4, UR15, PT ;  /* 0x0000000f04007c0c */ /* 0x000fe2000bf66270 */
[----:B------:R-:W-:Y:S01]  /*27f0*/  IMAD.WIDE.U32 R18, R14, 0x40, RZ ;  /* 0x000000400e127825 */ /* 0x000fe200078e00ff */
[----:B------:R-:W-:Y:S01]  /*2800*/  USHF.L.U32 UR15, UR41, 0x6, URZ ;  /* 0x00000006290f7899 */ /* 0x000fe2000800063f */
[----:B------:R-:W-:Y:S01]  /*2810*/  @!P2 IADD3 R16, P1, R4, 0x20, RZ ;  /* 0x000000200410a810 */ /* 0x000fe20007f3e0ff */
[----:B------:R-:W2:Y:S01]  /*2820*/  @!P2 LDC.64 R22, c[0x0][0x218] ;  /* 0x00008600ff16ab82 */ /* 0x000ea20000000a00 */
[----:B------:R-:W-:-:S02]  /*2830*/  IMAD R13, R5, UR23, R9 ;  /* 0x00000017050d7c24 */ /* 0x000fc4000f8e0209 */
[C---:B------:R-:W-:Y:S01]  /*2840*/  IMAD R9, R5.reuse, UR21, R8 ;  /* 0x0000001505097c24 */ /* 0x040fe2000f8e0208 */
[----:B------:R-:W-:Y:S01]  /*2850*/  @!P4 IADD3 R8, P0, R232, R18, RZ ;  /* 0x00000012e808c210 */ /* 0x000fe20007f1e0ff */
[----:B------:R-:W-:Y:S01]  /*2860*/  IMAD.WIDE.U32 R6, R5, UR20, R6 ;  /* 0x0000001405067c25 */ /* 0x000fe2000f8e0006 */
[----:B------:R-:W-:-:S03]  /*2870*/  UIMAD.WIDE.U32 UR20, UR40, 0x40, URZ ;  /* 0x00000040281478a5 */ /* 0x000fc6000f8e003f */
[----:B------:R-:W-:Y:S02]  /*2880*/  IMAD.SHL.U32 R15, R15, 0x40, RZ ;  /* 0x000000400f0f7824 */ /* 0x000fe400078e00ff */
[----:B------:R-:W-:Y:S02]  /*2890*/  IMAD.IADD R7, R7, 0x1, R9 ;  /* 0x0000000107077824 */ /* 0x000fe400078e0209 */
[----:B------:R-:W-:Y:S01]  /*28a0*/  IMAD.WIDE.U32 R10, R5, UR22, R10 ;  /* 0x00000016050a7c25 */ /* 0x000fe2000f8e000a */
[----:B------:R-:W-:Y:S02]  /*28b0*/  @!P4 IADD3.X R9, R233, R19, R15, P0, !PT ;  /* 0x00000013e909c210 */ /* 0x000fe400007fe40f */
[----:B------:R-:W-:Y:S01]  /*28c0*/  PLOP3.LUT P0, PT, PT, PT, UP4, 0x80, 0x0 ;  /* 0x000000000000781c */ /* 0x000fe20003f0f048 */
[----:B------:R-:W-:Y:S02]  /*28d0*/  VIADD R5, R249, 0x8 ;  /* 0x00000008f9057836 */ /* 0x000fe40000000000 */
[----:B------:R-:W-:Y:S01]  /*28e0*/  @!P2 IMAD.X R12, RZ, RZ, R21, P1 ;  /* 0x000000ffff0ca224 */ /* 0x000fe200008e0615 */
[----:B------:R-:W-:Y:S01]  /*28f0*/  @!P2 IADD3 R14, P1, R4, 0x20, RZ ;  /* 0x00000020040ea810 */ /* 0x000fe20007f3e0ff */
[----:B------:R-:W-:Y:S01]  /*2900*/  @!P3 IMAD R20, R21, UR24, RZ ;  /* 0x000000181514bc24 */ /* 0x000fe2000f8e02ff */
[----:B------:R-:W-:Y:S01]  /*2910*/  ISETP.GE.AND P5, PT, R5, UR14, PT ;  /* 0x0000000e05007c0c */ /* 0x000fe2000bfa6270 */
[----:B------:R-:W-:-:S02]  /*2920*/  @!P2 IMAD R5, R12, UR26, RZ ;  /* 0x0000001a0c05ac24 */ /* 0x000fc4000f8e02ff */
[----:B------:R-:W-:Y:S01]  /*2930*/  @!P2 IMAD.X R15, RZ, RZ, R21, P1 ;  /* 0x000000ffff0fa224 */ /* 0x000fe200008e0615 */
[----:B------:R-:W-:Y:S01]  /*2940*/  ISETP.GE.AND P1, PT, R4, UR14, PT ;  /* 0x0000000e04007c0c */ /* 0x000fe2000bf26270 */
[----:B------:R-:W-:Y:S02]  /*2950*/  @!P2 IMAD R27, R16, UR27, R5 ;  /* 0x0000001b101bac24 */ /* 0x000fe4000f8e0205 */
[----:B------:R-:W-:Y:S01]  /*2960*/  @P0 BAR.SYNC.DEFER_BLOCKING 0x0 ;  /* 0x0000000000000b1d */ /* 0x000fe20000010000 */
[----:B------:R-:W-:Y:S02]  /*2970*/  @!P3 IMAD R5, R21, UR26, RZ ;  /* 0x0000001a1505bc24 */ /* 0x000fe4000f8e02ff */
[----:B------:R-:W-:Y:S02]  /*2980*/  @!P3 IMAD R26, R4, UR25, R20 ;  /* 0x00000019041abc24 */ /* 0x000fe4000f8e0214 */
[----:B------:R-:W-:-:S03]  /*2990*/  IMAD.IADD R11, R11, 0x1, R13 ;  /* 0x000000010b0b7824 */ /* 0x000fc600078e020d */
[----:B------:R-:W3:Y:S01]  /*29a0*/  @!P3 LDC.64 R20, c[0x0][0x218] ;  /* 0x00008600ff14bb82 */ /* 0x000ee20000000a00 */
[----:B------:R-:W-:Y:S02]  /*29b0*/  @!P2 IMAD.MOV.U32 R12, RZ, RZ, R10 ;  /* 0x000000ffff0ca224 */ /* 0x000fe400078e000a */
[----:B------:R-:W-:Y:S02]  /*29c0*/  @!P2 IMAD.MOV.U32 R13, RZ, RZ, R11 ;  /* 0x000000ffff0da224 */ /* 0x000fe400078e000b */
[----:B------:R-:W-:Y:S02]  /*29d0*/  @!P3 IMAD R24, R4, UR27, R5 ;  /* 0x0000001b0418bc24 */ /* 0x000fe4000f8e0205 */
[----:B------:R-:W-:Y:S02]  /*29e0*/  @!P2 IMAD.MOV.U32 R18, RZ, RZ, R6 ;  /* 0x000000ffff12a224 */ /* 0x000fe400078e0006 */
[----:B------:R-:W-:Y:S02]  /*29f0*/  @!P2 IMAD.MOV.U32 R19, RZ, RZ, R7 ;  /* 0x000000ffff13a224 */ /* 0x000fe400078e0007 */
[----:B------:R-:W-:-:S04]  /*2a00*/  @!P2 IMAD.WIDE.U32 R16, R16, UR26, R12 ;  /* 0x0000001a1010ac25 */ /* 0x000fc8000f8e000c */
[----:B------:R-:W-:Y:S02]  /*2a10*/  @!P2 IMAD R5, R15, UR24, RZ ;  /* 0x000000180f05ac24 */ /* 0x000fe4000f8e02ff */
[C---:B------:R-:W-:Y:S01]  /*2a20*/  @!P3 IMAD.WIDE.U32 R12, R4.reuse, UR26, R10 ;  /* 0x0000001a040cbc25 */ /* 0x040fe2000f8e000a */
[----:B------:R4:W-:Y:S03]  /*2a30*/  @P1 STS.128 [R231+0x8000], RZ ;  /* 0x008000ffe7001388 */ /* 0x0009e60000000c00 */
[----:B------:R-:W-:Y:S01]  /*2a40*/  @!P3 IMAD.WIDE.U32 R10, R4, UR24, R6 ;  /* 0x00000018040abc25 */ /* 0x000fe2000f8e0006 */
[----:B------:R4:W-:Y:S01]  /*2a50*/  @P1 STS.128 [R231+0xa000], RZ ;  /* 0x00a000ffe7001388 */ /* 0x0009e20000000c00 */
[----:B------:R-:W-:Y:S02]  /*2a60*/  @!P4 IADD3 R6, P0, R234, UR20, RZ ;  /* 0x00000014ea06cc10 */ /* 0x000fe4000ff1e0ff */
[----:B------:R-:W-:Y:S01]  /*2a70*/  IMAD.MOV.U32 R240, RZ, RZ, 0x7f800000 ;  /* 0x7f800000fff07424 */ /* 0x000fe200078e00ff */
[----:B------:R4:W-:Y:S01]  /*2a80*/  @P1 STS.128 [R231+0xc000], RZ ;  /* 0x00c000ffe7001388 */ /* 0x0009e20000000c00 */
[----:B------:R-:W-:-:S02]  /*2a90*/  IMAD.U32 R4, RZ, RZ, UR15 ;  /* 0x0000000fff047e24 */ /* 0x000fc4000f8e00ff */
[----:B------:R-:W-:Y:S01]  /*2aa0*/  IMAD.MOV.U32 R241, RZ, RZ, 0x7f800000 ;  /* 0x7f800000fff17424 */ /* 0x000fe200078e00ff */
[----:B------:R4:W-:Y:S01]  /*2ab0*/  @P1 STS.128 [R231+0xe000], RZ ;  /* 0x00e000ffe7001388 */ /* 0x0009e20000000c00 */
[C---:B------:R-:W-:Y:S01]  /*2ac0*/  @!P2 IMAD R25, R14.reuse, UR25, R5 ;  /* 0x000000190e19ac24 */ /* 0x040fe2000f8e0205 */
[----:B------:R-:W-:Y:S01]  /*2ad0*/  @!P4 IADD3.X R7, R235, UR21, R4, P0, !PT ;  /* 0x00000015eb07cc10 */ /* 0x000fe200087fe404 */
[----:B------:R-:W-:Y:S01]  /*2ae0*/  @!P2 IMAD.WIDE.U32 R14, R14, UR24, R18 ;  /* 0x000000180e0eac25 */ /* 0x000fe2000f8e0012 */
[----:B------:R-:W-:Y:S01]  /*2af0*/  @!PT LDS RZ, [RZ] ;  /* 0x00000000fffff984 */ /* 0x000fe20000000800 */
[----:B------:R-:W-:Y:S01]  /*2b00*/  @!PT LDS RZ, [RZ] ;  /* 0x00000000fffff984 */ /* 0x000fe20000000800 */
[----:B------:R-:W-:Y:S01]  /*2b10*/  @!PT LDS RZ, [RZ] ;  /* 0x00000000fffff984 */ /* 0x000fe20000000800 */
[----:B------:R-:W-:Y:S01]  /*2b20*/  @!P1 LDGSTS.E.BYPASS.LTC128B.128 [R231+0x8000], desc[UR6][R232.64] ;  /* 0x08000000e8e79fae */ /* 0x000fe2000b901d46 */
[----:B------:R-:W1:Y:S01]  /*2b30*/  @!P3 LDC.64 R18, c[0x0][0x220] ;  /* 0x00008800ff12bb82 */ /* 0x000e620000000a00 */
[C---:B---3--:R-:W-:Y:S01]  /*2b40*/  @!P3 LEA R4, P0, R12.reuse, R20, 0x1 ;  /* 0x000000140c04b211 */ /* 0x048fe200078008ff */
[----:B------:R-:W-:Y:S01]  /*2b50*/  @!P3 IMAD.IADD R5, R13, 0x1, R24 ;  /* 0x000000010d05b824 */ /* 0x000fe200078e0218 */
[----:B------:R-:W-:Y:S01]  /*2b60*/  @!P1 LDGSTS.E.BYPASS.LTC128B.128 [R231+0xa000], desc[UR6][R232.64+0x80] ;  /* 0x0a000080e8e79fae */ /* 0x000fe2000b901d46 */
[----:B------:R-:W-:Y:S01]  /*2b70*/  UIADD3 UR19, UR32, 0x40, UR28 ;  /* 0x0000004020137890 */ /* 0x000fe2000fffe01c */
[----:B------:R-:W-:Y:S01]  /*2b80*/  IMAD.SHL.U32 R243, R249, 0x4, RZ ;  /* 0x00000004f9f37824 */ /* 0x000fe200078e00ff */
[----:B------:R-:W-:Y:S01]  /*2b90*/  CS2R R190, SRZ ;  /* 0x0000000000be7805 */ /* 0x000fe2000001ff00 */
[----:B------:R-:W-:Y:S01]  /*2ba0*/  @!P1 LDGSTS.E.BYPASS.LTC128B.128 [R231+0xc000], desc[UR6][R232.64+0x100] ;  /* 0x0c000100e8e79fae */ /* 0x000fe2000b901d46 */
[----:B------:R-:W-:Y:S01]  /*2bb0*/  @!P3 LEA.HI.X R5, R12, R21, R5, 0x1, P0 ;  /* 0x000000150c05b211 */ /* 0x000fe200000f0c05 */
[----:B------:R-:W-:Y:S01]  /*2bc0*/  IMAD.MOV.U32 R251, RZ, RZ, 0x8 ;  /* 0x00000008fffb7424 */ /* 0x000fe200078e00ff */
[----:B------:R-:W3:Y:S01]  /*2bd0*/  @!P2 LDC.64 R12, c[0x0][0x220] ;  /* 0x00008800ff0cab82 */ /* 0x000ee20000000a00 */
[----:B------:R-:W-:Y:S01]  /*2be0*/  @!P1 LDGSTS.E.BYPASS.LTC128B.128 [R231+0xe000], desc[UR6][R232.64+0x180] ;  /* 0x0e000180e8e79fae */ /* 0x000fe2000b901d46 */
[----:B------:R-:W-:-:S02]  /*2bf0*/  CS2R R188, SRZ ;  /* 0x0000000000bc7805 */ /* 0x000fc4000001ff00 */
[----:B------:R-:W-:Y:S02]  /*2c00*/  CS2R R194, SRZ ;  /* 0x0000000000c27805 */ /* 0x000fe4000001ff00 */
[----:B------:R-:W-:Y:S01]  /*2c10*/  CS2R R192, SRZ ;  /* 0x0000000000c07805 */ /* 0x000fe2000001ff00 */
[----:B------:R4:W-:Y:S01]  /*2c20*/  @P4 STS.128 [R231+0x9000], RZ ;  /* 0x009000ffe7004388 */ /* 0x0009e20000000c00 */
[----:B------:R-:W-:Y:S02]  /*2c30*/  CS2R R186, SRZ ;  /* 0x0000000000ba7805 */ /* 0x000fe4000001ff00 */
[----:B------:R-:W-:Y:S02]  /*2c40*/  CS2R R184, SRZ ;  /* 0x0000000000b87805 */ /* 0x000fe4000001ff00 */
[----:B------:R-:W-:Y:S01]  /*2c50*/  CS2R R182, SRZ ;  /* 0x0000000000b67805 */ /* 0x000fe2000001ff00 */
[----:B------:R4:W-:Y:S01]  /*2c60*/  @P4 STS.128 [R231+0xb000], RZ ;  /* 0x00b000ffe7004388 */ /* 0x0009e20000000c00 */
        /* <DEDUP_REMOVED lines=11> */
[----:B------:R-:W-:Y:S01]  /*2d20*/  @!PT LDS RZ, [RZ] ;  /* 0x00000000fffff984 */ /* 0x000fe20000000800 */
[----:B------:R-:W-:Y:S01]  /*2d30*/  @!PT LDS RZ, [RZ] ;  /* 0x00000000fffff984 */ /* 0x000fe20000000800 */
[----:B------:R-:W-:Y:S01]  /*2d40*/  @!PT LDS RZ, [RZ] ;  /* 0x00000000fffff984 */ /* 0x000fe20000000800 */
[----:B------:R-:W-:Y:S01]  /*2d50*/  @!P4 LDGSTS.E.BYPASS.LTC128B.128 [R231+0x9000], desc[UR6][R8.64] ;  /* 0x0900000008e7cfae */ /* 0x000fe2000b901d46 */
[----:B------:R-:W-:Y:S02]  /*2d60*/  CS2R R158, SRZ ;  /* 0x00000000009e7805 */ /* 0x000fe4000001ff00 */
[----:B------:R-:W-:Y:S02]  /*2d70*/  CS2R R156, SRZ ;  /* 0x00000000009c7805 */ /* 0x000fe4000001ff00 */
[----:B------:R-:W-:Y:S01]  /*2d80*/  CS2R R162, SRZ ;  /* 0x0000000000a27805 */ /* 0x000fe2000001ff00 */
[----:B------:R-:W-:Y:S01]  /*2d90*/  @!P4 LDGSTS.E.BYPASS.LTC128B.128 [R231+0xb000], desc[UR6][R8.64+0x80] ;  /* 0x0b00008008e7cfae */ /* 0x000fe2000b901d46 */
[----:B------:R-:W-:-:S02]  /*2da0*/  CS2R R160, SRZ ;  /* 0x0000000000a07805 */ /* 0x000fc4000001ff00 */
[----:B------:R-:W-:Y:S02]  /*2db0*/  CS2R R154, SRZ ;  /* 0x00000000009a7805 */ /* 0x000fe4000001ff00 */
[----:B------:R-:W-:Y:S01]  /*2dc0*/  CS2R R152, SRZ ;  /* 0x0000000000987805 */ /* 0x000fe2000001ff00 */
[----:B------:R-:W-:Y:S01]  /*2dd0*/  @!P4 LDGSTS.E.BYPASS.LTC128B.128 [R231+0xd000], desc[UR6][R8.64+0x100] ;  /* 0x0d00010008e7cfae */ /* 0x000fe2000b901d46 */
[----:B------:R-:W-:Y:S02]  /*2de0*/  CS2R R150, SRZ ;  /* 0x0000000000967805 */ /* 0x000fe4000001ff00 */
[----:B------:R-:W-:Y:S02]  /*2df0*/  CS2R R148, SRZ ;  /* 0x0000000000947805 */ /* 0x000fe4000001ff00 */
[----:B------:R-:W-:Y:S01]  /*2e00*/  CS2R R142, SRZ ;  /* 0x00000000008e7805 */ /* 0x000fe2000001ff00 */
[----:B------:R2:W-:Y:S01]  /*2e10*/  @!P4 LDGSTS.E.BYPASS.LTC128B.128 [R231+0xf000], desc[UR6][R8.64+0x180] ;  /* 0x0f00018008e7cfae */ /* 0x0005e2000b901d46 */
[----:B------:R-:W-:-:S02]  /*2e20*/  CS2R R140, SRZ ;  /* 0x00000000008c7805 */ /* 0x000fc4000001ff00 */
[----:B------:R-:W-:Y:S02]  /*2e30*/  CS2R R146, SRZ ;  /* 0x0000000000927805 */ /* 0x000fe4000001ff00 */
[----:B------:R-:W-:Y:S01]  /*2e40*/  CS2R R144, SRZ ;  /* 0x0000000000907805 */ /* 0x000fe2000001ff00 */
[----:B------:R4:W-:Y:S01]  /*2e50*/  @P1 STS.128 [R231], RZ ;  /* 0x000000ffe7001388 */ /* 0x0009e20000000c00 */
        /* <DEDUP_REMOVED lines=18> */
[----:B------:R-:W-:Y:S01]  /*2f80*/  @!P1 LDGSTS.E.BYPASS.LTC128B.128 [R231], desc[UR6][R234.64] ;  /* 0x00000000eae79fae */ /* 0x000fe2000b901d46 */
[----:B------:R-:W-:Y:S02]  /*2f90*/  CS2R R62, SRZ ;  /* 0x00000000003e7805 */ /* 0x000fe4000001ff00 */
[----:B------:R-:W-:Y:S02]  /*2fa0*/  CS2R R60, SRZ ;  /* 0x00000000003c7805 */ /* 0x000fe4000001ff00 */
[----:B------:R-:W-:Y:S01]  /*2fb0*/  CS2R R66, SRZ ;  /* 0x0000000000427805 */ /* 0x000fe2000001ff00 */
[----:B------:R-:W-:Y:S01]  /*2fc0*/  @!P1 LDGSTS.E.BYPASS.LTC128B.128 [R231+0x2000], desc[UR6][R234.64+0x80] ;  /* 0x02000080eae79fae */ /* 0x000fe2000b901d46 */
[----:B------:R-:W-:-:S02]  /*2fd0*/  CS2R R64, SRZ ;  /* 0x0000000000407805 */ /* 0x000fc4000001ff00 */
[----:B------:R-:W-:Y:S01]  /*2fe0*/  CS2R R58, SRZ ;  /* 0x00000000003a7805 */ /* 0x000fe2000001ff00 */
[----:B--2---:R-:W-:Y:S01]  /*2ff0*/  @!P2 IMAD.IADD R9, R17, 0x1, R27 ;  /* 0x000000011109a824 */ /* 0x004fe200078e021b */
[----:B------:R-:W-:Y:S01]  /*3000*/  @!P1 LDGSTS.E.BYPASS.LTC128B.128 [R231+0x4000], desc[UR6][R234.64+0x100] ;  /* 0x04000100eae79fae */ /* 0x000fe2000b901d46 */
[C---:B------:R-:W-:Y:S02]  /*3010*/  @!P2 LEA R8, P0, R16.reuse, R22, 0x1 ;  /* 0x000000161008a211 */ /* 0x040fe400078008ff */
[----:B------:R-:W-:Y:S02]  /*3020*/  CS2R R56, SRZ ;  /* 0x0000000000387805 */ /* 0x000fe4000001ff00 */
[----:B------:R-:W-:Y:S01]  /*3030*/  CS2R R54, SRZ ;  /* 0x0000000000367805 */ /* 0x000fe2000001ff00 */
[----:B------:R-:W-:Y:S01]  /*3040*/  @!P1 LDGSTS.E.BYPASS.LTC128B.128 [R231+0x6000], desc[UR6][R234.64+0x180] ;  /* 0x06000180eae79fae */ /* 0x000fe2000b901d46 */
[----:B------:R-:W-:Y:S02]  /*3050*/  @!P2 LEA.HI.X R9, R16, R23, R9, 0x1, P0 ;  /* 0x000000171009a211 */ /* 0x000fe400000f0c09 */
[----:B------:R-:W-:-:S02]  /*3060*/  CS2R R52, SRZ ;  /* 0x0000000000347805 */ /* 0x000fc4000001ff00 */
[----:B------:R-:W-:Y:S01]  /*3070*/  ISETP.GE.AND P1, PT, R249, UR14, PT ;  /* 0x0000000ef9007c0c */ /* 0x000fe2000bf26270 */
[----:B------:R4:W-:Y:S01]  /*3080*/  @P4 STS.128 [R231+0x1000], RZ ;  /* 0x001000ffe7004388 */ /* 0x0009e20000000c00 */
[----:B------:R-:W-:Y:S02]  /*3090*/  CS2R R46, SRZ ;  /* 0x00000000002e7805 */ /* 0x000fe4000001ff00 */
[----:B------:R-:W-:Y:S02]  /*30a0*/  CS2R R44, SRZ ;  /* 0x00000000002c7805 */ /* 0x000fe4000001ff00 */
[----:B------:R-:W-:Y:S01]  /*30b0*/  CS2R R50, SRZ ;  /* 0x0000000000327805 */ /* 0x000fe2000001ff00 */
[----:B------:R4:W-:Y:S01]  /*30c0*/  @P4 STS.128 [R231+0x3000], RZ ;  /* 0x003000ffe7004388 */ /* 0x0009e20000000c00 */
[----:B------:R-:W-:Y:S02]  /*30d0*/  CS2R R48, SRZ ;  /* 0x0000000000307805 */ /* 0x000fe4000001ff00 */
[----:B------:R-:W-:-:S02]  /*30e0*/  CS2R R42, SRZ ;  /* 0x00000000002a7805 */ /* 0x000fc4000001ff00 */
[----:B------:R-:W-:Y:S01]  /*30f0*/  CS2R R40, SRZ ;  /* 0x0000000000287805 */ /* 0x000fe2000001ff00 */
        /* <DEDUP_REMOVED lines=8> */
[----:B------:R-:W-:Y:S01]  /*3180*/  @!PT LDS RZ, [RZ] ;  /* 0x00000000fffff984 */ /* 0x000fe20000000800 */
[----:B------:R-:W-:Y:S01]  /*3190*/  @!PT LDS RZ, [RZ] ;  /* 0x00000000fffff984 */ /* 0x000fe20000000800 */
[----:B------:R-:W-:Y:S01]  /*31a0*/  @!PT LDS RZ, [RZ] ;  /* 0x00000000fffff984 */ /* 0x000fe20000000800 */
[----:B------:R-:W-:Y:S01]  /*31b0*/  @!P4 LDGSTS.E.BYPASS.LTC128B.128 [R231+0x1000], desc[UR6][R6.64] ;  /* 0x0100000006e7cfae */ /* 0x000fe2000b901d46 */
[----:B------:R-:W-:Y:S01]  /*31c0*/  ULDC UR20, c[0x0][0x2dc] ;  /* 0x0000b70000147ab9 */ /* 0x000fe20000000800 */
[----:B------:R-:W-:Y:S02]  /*31d0*/  ULDC UR15, c[0x0][0x2ec] ;  /* 0x0000bb00000f7ab9 */ /* 0x000fe40000000800 */
[----:B------:R-:W-:Y:S04]  /*31e0*/  @!P4 LDGSTS.E.BYPASS.LTC128B.128 [R231+0x3000], desc[UR6][R6.64+0x80] ;  /* 0x0300008006e7cfae */ /* 0x000fe8000b901d46 */
[----:B------:R-:W-:Y:S04]  /*31f0*/  @!P4 LDGSTS.E.BYPASS.LTC128B.128 [R231+0x5000], desc[UR6][R6.64+0x100] ;  /* 0x0500010006e7cfae */ /* 0x000fe8000b901d46 */
[----:B------:R1:W-:Y:S04]  /*3200*/  @!P4 LDGSTS.E.BYPASS.LTC128B.128 [R231+0x7000], desc[UR6][R6.64+0x180] ;  /* 0x0700018006e7cfae */ /* 0x0003e8000b901d46 */
        /* <DEDUP_REMOVED lines=8> */
[----:B------:R-:W-:Y:S01]  /*3290*/  @!P3 LDGSTS.E.BYPASS.LTC128B.128 [R231+0x12000], desc[UR6][R4.64+0x80] ;  /* 0x1200008004e7bfae */ /* 0x000fe2000b901d46 */
[----:B-1----:R-:W-:-:S03]  /*32a0*/  @!P3 LEA R6, P0, R10, R18, 0x1 ;  /* 0x000000120a06b211 */ /* 0x002fc600078008ff */
        /* <DEDUP_REMOVED lines=11> */
[----:B-1----:R-:W-:-:S03]  /*3360*/  @!P3 IMAD.IADD R4, R11, 0x1, R26 ;  /* 0x000000010b04b824 */ /* 0x002fc600078e021a */
[----:B------:R-:W-:Y:S01]  /*3370*/  @!P2 LDGSTS.E.BYPASS.LTC128B.128 [R231+0x15000], desc[UR6][R8.64+0x100] ;  /* 0x1500010008e7afae */ /* 0x000fe2000b901d46 */
[----:B------:R-:W-:Y:S01]  /*3380*/  @!P2 IMAD.IADD R5, R15, 0x1, R25 ;  /* 0x000000010f05a824 */ /* 0x000fe200078e0219 */
[----:B------:R-:W-:Y:S02]  /*3390*/  @!P3 LEA.HI.X R7, R10, R19, R4, 0x1, P0 ;  /* 0x000000130a07b211 */ /* 0x000fe400000f0c04 */
[----:B------:R1:W-:Y:S01]  /*33a0*/  @!P2 LDGSTS.E.BYPASS.LTC128B.128 [R231+0x17000], desc[UR6][R8.64+0x180] ;  /* 0x1700018008e7afae */ /* 0x0003e2000b901d46 */
[----:B---3--:R-:W-:-:S03]  /*33b0*/  @!P2 LEA R4, P0, R14, R12, 0x1 ;  /* 0x0000000c0e04a211 */ /* 0x008fc600078008ff */
[----:B------:R4:W-:Y:S01]  /*33c0*/  @P3 STS.128 [R231+0x18000], RZ ;  /* 0x018000ffe7003388 */ /* 0x0009e20000000c00 */
[----:B------:R-:W-:-:S03]  /*33d0*/  @!P2 LEA.HI.X R5, R14, R13, R5, 0x1, P0 ;  /* 0x0000000d0e05a211 */ /* 0x000fc600000f0c05 */
        /* <DEDUP_REMOVED lines=8> */
[----:B-1----:R-:W-:Y:S01]  /*3460*/  IMAD.SHL.U32 R8, R249, 0x4, RZ ;  /* 0x00000004f9087824 */ /* 0x002fe200078e00ff */
[----:B------:R-:W-:-:S02]  /*3470*/  SHF.R.S32.HI R9, RZ, 0x1f, R249 ;  /* 0x0000001fff097819 */ /* 0x000fc400000114f9 */
        /* <DEDUP_REMOVED lines=11> */
[----:B-1----:R-:W-:-:S03]  /*3530*/  IADD3 R6, P0, R8, UR11, RZ ;  /* 0x0000000b08067c10 */ /* 0x002fc6000ff1e0ff */
[----:B------:R-:W-:Y:S01]  /*3540*/  @!P2 LDGSTS.E.BYPASS.LTC128B.128 [R231+0x1d000], desc[UR6][R4.64+0x100] ;  /* 0x1d00010004e7afae */ /* 0x000fe2000b901d46 */
[----:B------:R-:W-:-:S03]  /*3550*/  SHF.L.U64.HI R7, R249, 0x2, R9 ;  /* 0x00000002f9077819 */ /* 0x000fc60000010209 */
[----:B------:R1:W-:Y:S01]  /*3560*/  @!P2 LDGSTS.E.BYPASS.LTC128B.128 [R231+0x1f000], desc[UR6][R4.64+0x180] ;  /* 0x1f00018004e7afae */ /* 0x0003e2000b901d46 */
[----:B------:R-:W-:-:S03]  /*3570*/  IADD3.X R7, R7, UR10, RZ, P0, !PT ;  /* 0x0000000a07077c10 */ /* 0x000fc600087fe4ff */
[----:B------:R-:W0:Y:S04]  /*3580*/  LDGDEPBAR ;  /* 0x00000000000079af */ /* 0x000e280000000000 */
[----:B------:R4:W5:Y:S04]  /*3590*/  @!P1 LDG.E R240, desc[UR6][R6.64] ;  /* 0x0000000606f09981 */ /* 0x000968000c1e1900 */
[----:B------:R4:W5:Y:S01]  /*35a0*/  @!P5 LDG.E R241, desc[UR6][R6.64+0x20] ;  /* 0x0000200606f1d981 */ /* 0x000962000c1e1900 */
[----:B------:R-:W-:Y:S02]  /*35b0*/  CS2R R26, SRZ ;  /* 0x00000000001a7805 */ /* 0x000fe4000001ff00 */
[----:B------:R-:W-:-:S02]  /*35c0*/  CS2R R24, SRZ ;  /* 0x0000000000187805 */ /* 0x000fc4000001ff00 */
[----:B------:R-:W-:Y:S02]  /*35d0*/  CS2R R22, SRZ ;  /* 0x0000000000167805 */ /* 0x000fe4000001ff00 */
[----:B------:R-:W-:Y:S02]  /*35e0*/  CS2R R20, SRZ ;  /* 0x0000000000147805 */ /* 0x000fe4000001ff00 */
[C---:B------:R-:W-:Y:S01]  /*35f0*/  SHF.L.U64.HI R242, R249.reuse, 0x2, R9 ;  /* 0x00000002f9f27819 */ /* 0x040fe20000010209 */
[----:B------:R-:W-:Y:S01]  /*3600*/  UIADD3 UR19, UR19, -UR8, URZ ;  /* 0x8000000813137290 */ /* 0x000fe2000fffe03f */
[----:B-1----:R-:W-:Y:S02]  /*3610*/  VIADD R5, R249, 0x1 ;  /* 0x00000001f9057836 */ /* 0x002fe40000000000 */
[----:B------:R-:W-:-:S05]  /*3620*/  IMAD.U32 R4, RZ, RZ, UR32 ;  /* 0x00000020ff047e24 */ /* 0x000fca000f8e00ff */
[----:B------:R-:W-:-:S07]  /*3630*/  IADD3 R246, R5, UR8, -R4 ;  /* 0x0000000805f67c10 */ /* 0x000fce000fffe804 */
.L_x_273:
[----:B------:R-:W0:Y:S01]  /*3640*/  LDGDEPBAR ;  /* 0x00000000000079af */ /* 0x000e220000000000 */
[----:B------:R-:W-:Y:S01]  /*3650*/  USHF.L.U32 UR14, UR5, 0x6, URZ ;  /* 0x00000006050e7899 */ /* 0x000fe2000800063f */
[----:B-----5:R-:W-:Y:S01]  /*3660*/  FSETP.NEU.FTZ.AND P1, PT, R240, -INF , PT ;  /* 0xff800000f000780b */ /* 0x020fe20003f3d000 */
[----:B------:R-:W-:Y:S02]  /*3670*/  USHF.L.U32 UR16, UR9, 0x6, URZ ;  /* 0x0000000609107899 */ /* 0x000fe4000800063f */
[----:B------:R-:W-:Y:S02]  /*3680*/  UISETP.GE.AND UP0, UPT, UR14, UR19, UPT ;  /* 0x000000130e00728c */ /* 0x000fe4000bf06270 */
[----:B------:R-:W-:Y:S02]  /*3690*/  UIADD3 UR16, UR16, 0x40, URZ ;  /* 0x0000004010107890 */ /* 0x000fe4000fffe03f */
[----:B------:R-:W-:Y:S02]  /*36a0*/  UISETP.GT.AND UP2, UPT, UR5, UR17, UPT ;  /* 0x000000110500728c */ /* 0x000fe4000bf44270 */
[----:B------:R-:W-:Y:S04]  /*36b0*/  UISETP.LT.AND UP0, UPT, UR16, UR8, UP0 ;  /* 0x000000081000728c */ /* 0x000fe80008701270 */
[----:B------:R-:W-:Y:S02]  /*36c0*/  PLOP3.LUT P3, PT, PT, PT, UP2, 0x80, 0x0 ;  /* 0x000000000000781c */ /* 0x000fe40003f6f028 */
[----:B------:R-:W-:Y:S01]  /*36d0*/  PLOP3.LUT P0, PT, PT, PT, UP0, 0x80, 0x0 ;  /* 0x000000000000781c */ /* 0x000fe20003f0f008 */
[----:B------:R-:W-:Y:S04]  /*36e0*/  DEPBAR.LE SB0, 0x0 ;  /* 0x000080000000791a */ /* 0x000fe80000000000 */
[----:B------:R-:W-:Y:S06]  /*36f0*/  BAR.SYNC.DEFER_BLOCKING 0x0 ;  /* 0x0000000000007b1d */ /* 0x000fec0000010000 */
[----:B------:R-:W-:Y:S04]  /*3700*/  LDSM.16.M88.4 R16, [R218] ;  /* 0x00000000da10783b */ /* 0x000fe80000000200 */
[----:B------:R-:W4:Y:S04]  /*3710*/  LDSM.16.M88.4 R8, [R3+UR4+0x10000] ;  /* 0x010000040308783b */ /* 0x000f280008000200 */
[----:B-1----:R-:W1:Y:S04]  /*3720*/  LDSM.16.M88.4 R84, [R3+UR4+0x10800] ;  /* 0x010800040354783b */ /* 0x002e680008000200 */
[----:B------:R-:W-:Y:S04]  /*3730*/  LDSM.16.M88.4 R88, [R220] ;  /* 0x00000000dc58783b */ /* 0x000fe80000000200 */
[----:B------:R-:W2:Y:S04]  /*3740*/  LDSM.16.M88.4 R92, [R2] ;  /* 0x00000000025c783b */ /* 0x000ea80000000200 */
[----:B------:R-:W3:Y:S04]  /*3750*/  LDSM.16.M88.4 R96, [R2+0x800] ;  /* 0x000800000260783b */ /* 0x000ee80000000200 */
[----:B------:R-:W-:Y:S04]  /*3760*/  LDSM.16.M88.4 R100, [R223] ;  /* 0x00000000df64783b */ /* 0x000fe80000000200 */
[----:B------:R-:W3:Y:S04]  /*3770*/  LDSM.16.M88.4 R104, [R217] ;  /* 0x00000000d968783b */ /* 0x000ee80000000200 */
[----:B------:R-:W-:Y:S04]  /*3780*/  LDSM.16.M88.4 R108, [R222] ;  /* 0x00000000de6c783b */ /* 0x000fe80000000200 */
[----:B------:R-:W-:Y:S01]  /*3790*/  LDSM.16.M88.4 R112, [R216] ;  /* 0x00000000d870783b */ /* 0x000fe20000000200 */
[C---:B----4-:R-:W-:Y:S06]  /*37a0*/  HMMA.16816.F32.BF16 R4, R16.reuse, R8, RZ ;  /* 0x000000081004723c */ /* 0x050fec00000418ff */
[C---:B------:R-:W-:Y:S06]  /*37b0*/  HMMA.16816.F32.BF16 R8, R16.reuse, R10, RZ ;  /* 0x0000000a1008723c */ /* 0x040fec00000418ff */
[C---:B-1----:R-:W-:Y:S06]  /*37c0*/  HMMA.16816.F32.BF16 R12, R16.reuse, R84, RZ ;  /* 0x00000054100c723c */ /* 0x042fec00000418ff */
[----:B------:R-:W-:Y:S01]  /*37d0*/  HMMA.16816.F32.BF16 R16, R16, R86, RZ ;  /* 0x000000561010723c */ /* 0x000fe200000418ff */
[----:B------:R-:W1:Y:S05]  /*37e0*/  LDSM.16.M88.4 R84, [R217+0x800] ;  /* 0x00080000d954783b */ /* 0x000e6a0000000200 */
[C---:B--2---:R-:W-:Y:S06]  /*37f0*/  HMMA.16816.F32.BF16 R4, R88.reuse, R92, R4 ;  /* 0x0000005c5804723c */ /* 0x044fec0000041804 */
[C---:B------:R-:W-:Y:S01]  /*3800*/  HMMA.16816.F32.BF16 R8, R88.reuse, R94, R8 ;  /* 0x0000005e5808723c */ /* 0x040fe20000041808 */
[----:B------:R-:W-:Y:S05]  /*3810*/  LDSM.16.M88.4 R92, [R218+0x2000] ;  /* 0x00200000da5c783b */ /* 0x000fea0000000200 */
[C---:B---3--:R-:W-:Y:S06]  /*3820*/  HMMA.16816.F32.BF16 R12, R88.reuse, R96, R12 ;  /* 0x00000060580c723c */ /* 0x048fec000004180c */
        /* <DEDUP_REMOVED lines=179> */
[----:B------:R-:W4:Y:S08]  /*4360*/  LDG.E R114, desc[UR6][R112.64] ;  /* 0x0000000670727981 */ /* 0x000f30000c1e1900 */
        /* <DEDUP_REMOVED lines=269> */
[----:B-1----:R-:W-:Y:S05]  /*5440*/  IMAD.U32 R4, R6, -0x40, RZ ;  /* 0xffffffc006047824 */ /* 0x002fea00078e00ff */
        /* <DEDUP_REMOVED lines=18> */
.L_x_271:
[----:B------:R-:W-:Y:S01]  /*5570*/  LDSM.16.M88.4 R128, [R224] ;  /* 0x00000000e080783b */ /* 0x000fe20000000200 */
[----:B------:R-:W-:Y:S01]  /*5580*/  IMAD R230, R247, UR20, RZ ;  /* 0x00000014f7e67c24 */ /* 0x000fe2000f8e02ff */
[----:B------:R-:W-:Y:S02]  /*5590*/  @UP2 UIADD3 UR16, UP1, UR11, -0x100, URZ ;  /* 0xffffff000b102890 */ /* 0x000fe4000ff3e03f */
[----:B------:R-:W1:Y:S01]  /*55a0*/  LDSM.16.MT88.4 R16, [R0+0x10000] ;  /* 0x010000000010783b */ /* 0x000e620000004200 */
[----:B------:R-:W-:Y:S02]  /*55b0*/  @UP2 UIADD3 UR13, UP0, UR13, -0x100, URZ ;  /* 0xffffff000d0d2890 */ /* 0x000fe4000ff1e03f */
[----:B------:R-:W-:Y:S01]  /*55c0*/  @UP2 UIADD3.X UR14, UR10, -0x1, URZ, UP1, !UPT ;  /* 0xffffffff0a0e2890 */ /* 0x000fe20008ffe43f */
[----:B------:R-:W2:Y:S01]  /*55d0*/  LDSM.16.M88.4 R124, [R224+0x1000] ;  /* 0x00100000e07c783b */ /* 0x000ea20000000200 */
[----:B------:R-:W-:Y:S03]  /*55e0*/  @UP2 UIADD3.X UR12, UR12, -0x1, URZ, UP0, !UPT ;  /* 0xffffffff0c0c2890 */ /* 0x000fe600087fe43f */
[----:B------:R-:W3:Y:S04]  /*55f0*/  LDSM.16.MT88.4 R96, [R0+0x12000] ;  /* 0x012000000060783b */ /* 0x000ee80000004200 */
[----:B------:R-:W4:Y:S04]  /*5600*/  LDSM.16.MT88.4 R112, [R0+0x14000] ;  /* 0x014000000070783b */ /* 0x000f280000004200 */
[----:B------:R-:W4:Y:S04]  /*5610*/  LDSM.16.MT88.4 R196, [R0+0x16000] ;  /* 0x0160000000c4783b */ /* 0x000f280000004200 */
[----:B------:R-:W-:Y:S04]  /*5620*/  LDSM.16.M88.4 R200, [R227] ;  /* 0x00000000e3c8783b */ /* 0x000fe80000000200 */
[----:B------:R-:W4:Y:S04]  /*5630*/  LDSM.16.MT88.4 R204, [R0+0x10800] ;  /* 0x0108000000cc783b */ /* 0x000f280000004200 */
[----:B------:R-:W4:Y:S04]  /*5640*/  LDSM.16.M88.4 R208, [R227+0x1000] ;  /* 0x00100000e3d0783b */ /* 0x000f280000000200 */
[----:B------:R-:W-:Y:S01]  /*5650*/  LDSM.16.MT88.4 R212, [R0+0x14800] ;  /* 0x0148000000d4783b */ /* 0x000fe20000004200 */
[-C--:B-1----:R-:W-:Y:S06]  /*5660*/  HMMA.16816.F32.BF16 R4, R128, R16.reuse, RZ ;  /* 0x000000108004723c */ /* 0x082fec00000418ff */
[C---:B--2---:R-:W-:Y:S06]  /*5670*/  HMMA.16816.F32.BF16 R8, R124.reuse, R16, RZ ;  /* 0x000000107c08723c */ /* 0x044fec00000418ff */
[-C--:B------:R-:W-:Y:S06]  /*5680*/  HMMA.16816.F32.BF16 R12, R124, R18.reuse, RZ ;  /* 0x000000127c0c723c */ /* 0x080fec00000418ff */
[C---:B------:R-:W-:Y:S06]  /*5690*/  HMMA.16816.F32.BF16 R16, R128.reuse, R18, RZ ;  /* 0x000000128010723c */ /* 0x040fec00000418ff */
[-C--:B---3--:R-:W-:Y:S06]  /*56a0*/  HMMA.16816.F32.BF16 R84, R128, R96.reuse, RZ ;  /* 0x000000608054723c */ /* 0x088fec00000418ff */
        /* <DEDUP_REMOVED lines=21> */
[----:B------:R-:W-:Y:S05]  /*5800*/  LDSM.16.M88.4 R196, [R225] ;  /* 0x00000000e1c4783b */ /* 0x000fea0000000200 */
[-C--:B------:R-:W-:Y:S06]  /*5810*/  HMMA.16816.F32.BF16 R100, R200, R212.reuse, R100 ;  /* 0x000000d4c864723c */ /* 0x080fec0000041864 */
[C---:B------:R-:W-:Y:S06]  /*5820*/  HMMA.16816.F32.BF16 R104, R208.reuse, R212, R104 ;  /* 0x000000d4d068723c */ /* 0x040fec0000041868 */
[-C--:B------:R-:W-:Y:S06]  /*5830*/  HMMA.16816.F32.BF16 R108, R208, R214.reuse, R108 ;  /* 0x000000d6d06c723c */ /* 0x080fec000004186c */
[C---:B------:R-:W-:Y:S01]  /*5840*/  HMMA.16816.F32.BF16 R112, R200.reuse, R214, R112 ;  /* 0x000000d6c870723c */ /* 0x040fe20000041870 */
[----:B------:R-:W1:Y:S05]  /*5850*/  LDSM.16.MT88.4 R212, [R0+0x11000] ;  /* 0x0110000000d4783b */ /* 0x000e6a0000004200 */
[-C--:B--2---:R-:W-:Y:S06]  /*5860*/  HMMA.16816.F32.BF16 R116, R200, R204.reuse, R116 ;  /* 0x000000ccc874723c */ /* 0x084fec0000041874 */
[C---:B------:R-:W-:Y:S06]  /*5870*/  HMMA.16816.F32.BF16 R120, R208.reuse, R204, R120 ;  /* 0x000000ccd078723c */ /* 0x040fec0000041878 */
[-C--:B------:R-:W-:Y:S01]  /*5880*/  HMMA.16816.F32.BF16 R124, R208, R206.reuse, R124 ;  /* 0x000000ced07c723c */ /* 0x080fe2000004187c */
[----:B------:R-:W2:Y:S05]  /*5890*/  LDSM.16.M88.4 R208, [R225+0x1000] ;  /* 0x00100000e1d0783b */ /* 0x000eaa0000000200 */
[----:B------:R-:W-:Y:S01]  /*58a0*/  HMMA.16816.F32.BF16 R128, R200, R206, R128 ;  /* 0x000000cec880723c */ /* 0x000fe20000041880 */
[----:B------:R-:W3:Y:S04]  /*58b0*/  LDSM.16.MT88.4 R200, [R0+0x13000] ;  /* 0x0130000000c8783b */ /* 0x000ee80000004200 */
[----:B------:R-:W4:Y:S01]  /*58c0*/  LDSM.16.MT88.4 R204, [R0+0x15000] ;  /* 0x0150000000cc783b */ /* 0x000f220000004200 */
        /* <DEDUP_REMOVED lines=9> */
[----:B------:R-:W-:Y:S05]  /*5960*/  LDSM.16.M88.4 R200, [R226] ;  /* 0x00000000e2c8783b */ /* 0x000fea0000000200 */
[-C--:B----4-:R-:W-:Y:S06]  /*5970*/  HMMA.16816.F32.BF16 R100, R196, R204.reuse, R100 ;  /* 0x000000ccc464723c */ /* 0x090fec0000041864 */
[C---:B------:R-:W-:Y:S06]  /*5980*/  HMMA.16816.F32.BF16 R104, R208.reuse, R204, R104 ;  /* 0x000000ccd068723c */ /* 0x040fec0000041868 */
[-C--:B------:R-:W-:Y:S06]  /*5990*/  HMMA.16816.F32.BF16 R108, R208, R206.reuse, R108 ;  /* 0x000000ced06c723c */ /* 0x080fec000004186c */
[C---:B------:R-:W-:Y:S01]  /*59a0*/  HMMA.16816.F32.BF16 R112, R196.reuse, R206, R112 ;  /* 0x000000cec470723c */ /* 0x040fe20000041870 */
[----:B------:R-:W2:Y:S05]  /*59b0*/  LDSM.16.MT88.4 R204, [R0+0x11800] ;  /* 0x0118000000cc783b */ /* 0x000eaa0000004200 */
[-C--:B-1----:R-:W-:Y:S06]  /*59c0*/  HMMA.16816.F32.BF16 R116, R196, R212.reuse, R116 ;  /* 0x000000d4c474723c */ /* 0x082fec0000041874 */
[C---:B------:R-:W-:Y:S06]  /*59d0*/  HMMA.16816.F32.BF16 R120, R208.reuse, R212, R120 ;  /* 0x000000d4d078723c */ /* 0x040fec0000041878 */
[-C--:B------:R-:W-:Y:S01]  /*59e0*/  HMMA.16816.F32.BF16 R124, R208, R214.reuse, R124 ;  /* 0x000000d6d07c723c */ /* 0x080fe2000004187c */
[----:B------:R-:W1:Y:S05]  /*59f0*/  LDSM.16.M88.4 R208, [R226+0x1000] ;  /* 0x00100000e2d0783b */ /* 0x000e6a0000000200 */
[----:B------:R-:W-:Y:S01]  /*5a00*/  HMMA.16816.F32.BF16 R128, R196, R214, R128 ;  /* 0x000000d6c480723c */ /* 0x000fe20000041880 */
[----:B------:R-:W3:Y:S04]  /*5a10*/  LDSM.16.MT88.4 R196, [R0+0x13800] ;  /* 0x0138000000c4783b */ /* 0x000ee80000004200 */
[----:B------:R-:W4:Y:S01]  /*5a20*/  LDSM.16.MT88.4 R212, [R0+0x15800] ;  /* 0x0158000000d4783b */ /* 0x000f220000004200 */
[-C--:B--2---:R-:W-:Y:S06]  /*5a30*/  HMMA.16816.F32.BF16 R4, R200, R204.reuse, R4 ;  /* 0x000000ccc804723c */ /* 0x084fec0000041804 */
[C---:B-1----:R-:W-:Y:S06]  /*5a40*/  HMMA.16816.F32.BF16 R8, R208.reuse, R204, R8 ;  /* 0x000000ccd008723c */ /* 0x042fec0000041808 */
[-C--:B------:R-:W-:Y:S06]  /*5a50*/  HMMA.16816.F32.BF16 R12, R208, R206.reuse, R12 ;  /* 0x000000ced00c723c */ /* 0x080fec000004180c */
[C---:B------:R-:W-:Y:S01]  /*5a60*/  HMMA.16816.F32.BF16 R16, R200.reuse, R206, R16 ;  /* 0x000000cec810723c */ /* 0x040fe20000041810 */
[----:B------:R-:W1:Y:S05]  /*5a70*/  LDSM.16.MT88.4 R204, [R0+0x17800] ;  /* 0x0178000000cc783b */ /* 0x000e6a0000004200 */
[-C--:B---3--:R-:W-:Y:S06]  /*5a80*/  HMMA.16816.F32.BF16 R84, R200, R196.reuse, R84 ;  /* 0x000000c4c854723c */ /* 0x088fec0000041854 */
[C---:B------:R-:W-:Y:S06]  /*5a90*/  HMMA.16816.F32.BF16 R88, R208.reuse, R196, R88 ;  /* 0x000000c4d058723c */ /* 0x040fec0000041858 */
[-C--:B------:R-:W-:Y:S05]  /*5aa0*/  HMMA.16816.F32.BF16 R92, R208, R198.reuse, R92 ;  /* 0x000000c6d05c723c */ /* 0x080fea000004185c */
[----:B------:R-:W-:Y:S01]  /*5ab0*/  IMAD.U32 R196, R230, -0x40, RZ ;  /* 0xffffffc0e6c47824 */ /* 0x000fe200078e00ff */
[C---:B------:R-:W-:Y:S05]  /*5ac0*/  HMMA.16816.F32.BF16 R96, R200.reuse, R198, R96 ;  /* 0x000000c6c860723c */ /* 0x040fea0000041860 */
[C---:B------:R-:W-:Y:S01]  /*5ad0*/  LEA R228, P0, R196.reuse, R228, 0x2 ;  /* 0x000000e4c4e47211 */ /* 0x040fe200078010ff */
[-C--:B----4-:R-:W-:Y:S05]  /*5ae0*/  HMMA.16816.F32.BF16 R100, R200, R212.reuse, R100 ;  /* 0x000000d4c864723c */ /* 0x090fea0000041864 */
        /* <DEDUP_REMOVED lines=8> */
[-C--:B-1----:R-:W-:Y:S01]  /*5b70*/  HMMA.16816.F32.BF16 R116, R200, R204.reuse, R116 ;  /* 0x000000ccc874723c */ /* 0x082fe20000041874 */
[----:B------:R-:W-:Y:S03]  /*5b80*/  @UP2 UMOV UR10, UR14 ;  /* 0x0000000e000a2c82 */ /* 0x000fe60008000000 */
[----:B------:R1:W5:Y:S01]  /*5b90*/  @P3 LDG.E R240, desc[UR6][R212.64+-0x100] ;  /* 0xffff0006d4f03981 */ /* 0x000362000c1e1900 */
[CC--:B------:R-:W-:Y:S01]  /*5ba0*/  LEA R198, P1, R196.reuse, R228.reuse, 0x2 ;  /* 0x000000e4c4c67211 */ /* 0x0c0fe200078210ff */
[C---:B------:R-:W-:Y:S02]  /*5bb0*/  HMMA.16816.F32.BF16 R120, R208.reuse, R204, R120 ;  /* 0x000000ccd078723c */ /* 0x040fe40000041878 */
[----:B------:R1:W5:Y:S03]  /*5bc0*/  @P3 LDG.E R241, desc[UR6][R212.64+-0xe0] ;  /* 0xffff2006d4f13981 */ /* 0x000366000c1e1900 */
[-C--:B------:R-:W-:Y:S01]  /*5bd0*/  LEA.HI.X.SX32 R199, R196, R229.reuse, 0x2, P1 ;  /* 0x000000e5c4c77211 */ /* 0x080fe200008f16ff */
[-C--:B------:R-:W-:Y:S01]  /*5be0*/  HMMA.16816.F32.BF16 R124, R208, R206.reuse, R124 ;  /* 0x000000ced07c723c */ /* 0x080fe2000004187c */
[----:B------:R2:W-:Y:S04]  /*5bf0*/  REDG.E.ADD.F32.FTZ.RN.STRONG.GPU desc[UR6][R228.64], R4 ;  /* 0x00000004e40079a6 */ /* 0x0005e8000c10f386 */
[----:B------:R3:W-:Y:S01]  /*5c00*/  REDG.E.ADD.F32.FTZ.RN.STRONG.GPU desc[UR6][R198.64], R5 ;  /* 0x00000005c60079a6 */ /* 0x0007e2000c10f386 */
[----:B------:R-:W-:Y:S05]  /*5c10*/  HMMA.16816.F32.BF16 R128, R200, R206, R128 ;  /* 0x000000cec880723c */ /* 0x000fea0000041880 */
[C---:B------:R-:W-:Y:S02]  /*5c20*/  IMAD.SHL.U32 R197, R230.reuse, 0x10, RZ ;  /* 0x00000010e6c57824 */ /* 0x040fe400078e00ff */
[C---:B------:R-:W-:Y:S04]  /*5c30*/  IMAD R210, R230.reuse, 0x18, RZ ;  /* 0x00000018e6d27824 */ /* 0x040fe800078e02ff */
[CC--:B------:R-:W-:Y:S01]  /*5c40*/  LEA R204, P0, R197.reuse, R228.reuse, 0x2 ;  /* 0x000000e4c5cc7211 */ /* 0x0c0fe200078010ff */
[C---:B------:R-:W-:Y:S02]  /*5c50*/  IMAD.SHL.U32 R209, R230.reuse, 0x20, RZ ;  /* 0x00000020e6d17824 */ /* 0x040fe400078e00ff */
[----:B------:R-:W-:Y:S01]  /*5c60*/  IMAD R211, R230, 0x30, RZ ;  /* 0x00000030e6d37824 */ /* 0x000fe200078e02ff */
[-C--:B------:R-:W-:Y:S02]  /*5c70*/  LEA.HI.X.SX32 R205, R197, R229.reuse, 0x2, P0 ;  /* 0x000000e5c5cd7211 */ /* 0x080fe400000f16ff */
[CC--:B------:R-:W-:Y:S03]  /*5c80*/  LEA R208, P0, R209.reuse, R228.reuse, 0x2 ;  /* 0x000000e4d1d07211 */ /* 0x0c0fe600078010ff */
[----:B------:R4:W-:Y:S01]  /*5c90*/  REDG.E.ADD.F32.FTZ.RN.STRONG.GPU desc[UR6][R204.64], R6 ;  /* 0x00000006cc0079a6 */ /* 0x0009e2000c10f386 */
[-C--:B------:R-:W-:Y:S02]  /*5ca0*/  LEA.HI.X.SX32 R209, R209, R229.reuse, 0x2, P0 ;  /* 0x000000e5d1d17211 */ /* 0x080fe400000f16ff */
[CC--:B--2---:R-:W-:Y:S04]  /*5cb0*/  LEA R4, P1, R210.reuse, R228.reuse, 0x2 ;  /* 0x000000e4d2047211 */ /* 0x0c4fe800078210ff */
[-C--:B---3--:R-:W-:Y:S01]  /*5cc0*/  LEA.HI.X.SX32 R5, R210, R229.reuse, 0x2, P1 ;  /* 0x000000e5d2057211 */ /* 0x088fe200008f16ff */
[C---:B------:R-:W-:Y:S04]  /*5cd0*/  IMAD R210, R230.reuse, 0x38, RZ ;  /* 0x00000038e6d27824 */ /* 0x040fe800078e02ff */
[----:B------:R2:W-:Y:S04]  /*5ce0*/  REDG.E.ADD.F32.FTZ.RN.STRONG.GPU desc[UR6][R4.64], R7 ;  /* 0x00000007040079a6 */ /* 0x0005e8000c10f386 */
[----:B------:R3:W-:Y:S01]  /*5cf0*/  REDG.E.ADD.F32.FTZ.RN.STRONG.GPU desc[UR6][R208.64], R8 ;  /* 0x00000008d00079a6 */ /* 0x0007e2000c10f386 */
[----:B----4-:R-:W-:Y:S01]  /*5d00*/  IMAD R205, R230, 0x28, RZ ;  /* 0x00000028e6cd7824 */ /* 0x010fe200078e02ff */
[-C--:B------:R-:W-:Y:S04]  /*5d10*/  LEA R6, P1, R211, R228.reuse, 0x2 ;  /* 0x000000e4d3067211 */ /* 0x080fe800078210ff */
[CC--:B------:R-:W-:Y:S04]  /*5d20*/  LEA R204, P2, R205.reuse, R228.reuse, 0x2 ;  /* 0x000000e4cdcc7211 */ /* 0x0c0fe800078410ff */
[-C--:B------:R-:W-:Y:S02]  /*5d30*/  LEA.HI.X.SX32 R205, R205, R229.reuse, 0x2, P2 ;  /* 0x000000e5cdcd7211 */ /* 0x080fe400010f16ff */
[-C--:B--2---:R-:W-:Y:S03]  /*5d40*/  LEA.HI.X.SX32 R7, R211, R229.reuse, 0x2, P1 ;  /* 0x000000e5d3077211 */ /* 0x084fe600008f16ff */
[----:B------:R2:W-:Y:S01]  /*5d50*/  REDG.E.ADD.F32.FTZ.RN.STRONG.GPU desc[UR6][R204.64], R9 ;  /* 0x00000009cc0079a6 */ /* 0x0005e2000c10f386 */
[CC--:B------:R-:W-:Y:S01]  /*5d60*/  LEA R4, P0, R210.reuse, R228.reuse, 0x2 ;  /* 0x000000e4d2047211 */ /* 0x0c0fe200078010ff */
[----:B---3--:R-:W-:Y:S02]  /*5d70*/  VIADD R208, R197, 0x20 ;  /* 0x00000020c5d07836 */ /* 0x008fe40000000000 */
[----:B------:R3:W-:Y:S01]  /*5d80*/  REDG.E.ADD.F32.FTZ.RN.STRONG.GPU desc[UR6][R6.64], R10 ;  /* 0x0000000a060079a6 */ /* 0x0007e2000c10f386 */
[-C--:B------:R-:W-:Y:S02]  /*5d90*/  LEA.HI.X.SX32 R5, R210, R229.reuse, 0x2, P0 ;  /* 0x000000e5d2057211 */ /* 0x080fe400000f16ff */
[CC--:B------:R-:W-:Y:S03]  /*5da0*/  LEA R8, P0, R208.reuse, R228.reuse, 0x2 ;  /* 0x000000e4d0087211 */ /* 0x0c0fe600078010ff */
[----:B------:R4:W-:Y:S04]  /*5db0*/  REDG.E.ADD.F32.FTZ.RN.STRONG.GPU desc[UR6][R4.64], R11 ;  /* 0x0000000b040079a6 */ /* 0x0009e8000c10f386 */
[----:B------:R1:W-:Y:S04]  /*5dc0*/  REDG.E.ADD.F32.FTZ.RN.STRONG.GPU desc[UR6][R228.64+0x80], R16 ;  /* 0x00008010e40079a6 */ /* 0x0003e8000c10f386 */
[----:B------:R1:W-:Y:S01]  /*5dd0*/  REDG.E.ADD.F32.FTZ.RN.STRONG.GPU desc[UR6][R198.64+0x80], R17 ;  /* 0x00008011c60079a6 */ /* 0x0003e2000c10f386 */
[-C--:B--2---:R-:W-:Y:S01]  /*5de0*/  LEA.HI.X.SX32 R9, R208, R229.reuse, 0x2, P0 ;  /* 0x000000e5d0097211 */ /* 0x084fe200000f16ff */
[C---:B---3--:R-:W-:Y:S04]  /*5df0*/  IMAD.IADD R7, R196.reuse, 0x1, R208 ;  /* 0x00000001c4077824 */ /* 0x048fe800078e02d0 */
[----:B------:R2:W-:Y:S01]  /*5e00*/  REDG.E.ADD.F32.FTZ.RN.STRONG.GPU desc[UR6][R8.64], R18 ;  /* 0x00000012080079a6 */ /* 0x0005e2000c10f386 */
[CC--:B------:R-:W-:Y:S01]  /*5e10*/  LEA R6, P1, R7.reuse, R228.reuse, 0x2 ;  /* 0x000000e407067211 */ /* 0x0c0fe200078210ff */
[C---:B----4-:R-:W-:Y:S03]  /*5e20*/  IMAD.IADD R4, R196.reuse, 0x1, R7 ;  /* 0x00000001c4047824 */ /* 0x050fe600078e0207 */
[-C--:B------:R-:W-:Y:S01]  /*5e30*/  LEA.HI.X.SX32 R7, R7, R229.reuse, 0x2, P1 ;  /* 0x000000e507077211 */ /* 0x080fe200008f16ff */
[----:B------:R-:W-:Y:S01]  /*5e40*/  IMAD.IADD R5, R196, 0x1, R4 ;  /* 0x00000001c4057824 */ /* 0x000fe200078e0204 */
[CC--:B-1----:R-:W-:Y:S03]  /*5e50*/  LEA R16, P0, R4.reuse, R228.reuse, 0x2 ;  /* 0x000000e404107211 */ /* 0x0c2fe600078010ff */
[----:B------:R1:W-:Y:S01]  /*5e60*/  REDG.E.ADD.F32.FTZ.RN.STRONG.GPU desc[UR6][R6.64], R19 ;  /* 0x00000013060079a6 */ /* 0x0003e2000c10f386 */
[-C--:B------:R-:W-:Y:S01]  /*5e70*/  LEA.HI.X.SX32 R17, R4, R229.reuse, 0x2, P0 ;  /* 0x000000e504117211 */ /* 0x080fe200000f16ff */
[----:B------:R-:W-:Y:S01]  /*5e80*/  IMAD.IADD R4, R196, 0x1, R5 ;  /* 0x00000001c4047824 */ /* 0x000fe200078e0205 */
[CC--:B------:R-:W-:Y:S03]  /*5e90*/  LEA R10, P0, R5.reuse, R228.reuse, 0x2 ;  /* 0x000000e4050a7211 */ /* 0x0c0fe600078010ff */
[----:B------:R-:W-:Y:S01]  /*5ea0*/  REDG.E.ADD.F32.FTZ.RN.STRONG.GPU desc[UR6][R16.64], R12 ;  /* 0x0000000c100079a6 */ /* 0x000fe2000c10f386 */
[-C--:B------:R-:W-:Y:S01]  /*5eb0*/  LEA.HI.X.SX32 R11, R5, R229.reuse, 0x2, P0 ;  /* 0x000000e5050b7211 */ /* 0x080fe200000f16ff */
[----:B------:R-:W-:Y:S02]  /*5ec0*/  VIADD R5, R197, 0x40 ;  /* 0x00000040c5057836 */ /* 0x000fe40000000000 */
[----:B------:R-:W-:Y:S01]  /*5ed0*/  LDSM.16.MT88.4 R16, [R0+0x2000] ;  /* 0x002000000010783b */ /* 0x000fe20000004200 */
[CC--:B--2---:R-:W-:Y:S03]  /*5ee0*/  LEA R8, P1, R4.reuse, R228.reuse, 0x2 ;  /* 0x000000e404087211 */ /* 0x0c4fe600078210ff */
[----:B------:R2:W-:Y:S01]  /*5ef0*/  REDG.E.ADD.F32.FTZ.RN.STRONG.GPU desc[UR6][R10.64], R13 ;  /* 0x0000000d0a0079a6 */ /* 0x0005e2000c10f386 */
[-C--:B------:R-:W-:Y:S05]  /*5f00*/  LEA.HI.X.SX32 R9, R4, R229.reuse, 0x2, P1 ;  /* 0x000000e504097211 */ /* 0x080fea00008f16ff */
[----:B------:R3:W-:Y:S01]  /*5f10*/  REDG.E.ADD.F32.FTZ.RN.STRONG.GPU desc[UR6][R8.64], R14 ;  /* 0x0000000e080079a6 */ /* 0x0007e2000c10f386 */
[C---:B-1----:R-:W-:Y:S05]  /*5f20*/  IMAD.IADD R7, R196.reuse, 0x1, R4 ;  /* 0x00000001c4077824 */ /* 0x042fea00078e0204 */
[CC--:B------:R-:W-:Y:S04]  /*5f30*/  LEA R6, P0, R7.reuse, R228.reuse, 0x2 ;  /* 0x000000e407067211 */ /* 0x0c0fe800078010ff */
[-C--:B------:R-:W-:Y:S05]  /*5f40*/  LEA.HI.X.SX32 R7, R7, R229.reuse, 0x2, P0 ;  /* 0x000000e507077211 */ /* 0x080fea00000f16ff */
[----:B------:R1:W-:Y:S01]  /*5f50*/  REDG.E.ADD.F32.FTZ.RN.STRONG.GPU desc[UR6][R6.64], R15 ;  /* 0x0000000f060079a6 */ /* 0x0003e2000c10f386 */
[C---:B--2---:R-:W-:Y:S03]  /*5f60*/  IMAD.IADD R10, R196.reuse, 0x1, R5 ;  /* 0x00000001c40a7824 */ /* 0x044fe600078e0205 */
[----:B------:R-:W-:Y:S01]  /*5f70*/  REDG.E.ADD.F32.FTZ.RN.STRONG.GPU desc[UR6][R228.64+0x100], R84 ;  /* 0x00010054e40079a6 */ /* 0x000fe2000c10f386 */
[C---:B------:R-:W-:Y:S03]  /*5f80*/  IMAD.IADD R4, R196.reuse, 0x1, R10 ;  /* 0x00000001c4047824 */ /* 0x040fe600078e020a */
[----:B------:R-:W-:Y:S01]  /*5f90*/  REDG.E.ADD.F32.FTZ.RN.STRONG.GPU desc[UR6][R198.64+0x100], R85 ;  /* 0x00010055c60079a6 */ /* 0x000fe2000c10f386 */
[CC--:B---3--:R-:W-:Y:S04]  /*5fa0*/  LEA R8, P0, R5.reuse, R228.reuse, 0x2 ;  /* 0x000000e405087211 */ /* 0x0c8fe800078010ff */
        /* <DEDUP_REMOVED lines=12> */
[----:B------:R-:W-:Y:S04]  /*6070*/  REDG.E.ADD.F32.FTZ.RN.STRONG.GPU desc[UR6][R12.64], R88 ;  /* 0x000000580c0079a6 */ /* 0x000fe8000c10f386 */
[----:B------:R3:W-:Y:S01]  /*6080*/  REDG.E.ADD.F32.FTZ.RN.STRONG.GPU desc[UR6][R10.64], R89 ;  /* 0x000000590a0079a6 */ /* 0x0007e2000c10f386 */
[CC--:B--2---:R-:W-:Y:S03]  /*6090*/  LEA R8, P1, R4.reuse, R228.reuse, 0x2 ;  /* 0x000000e404087211 */ /* 0x0c4fe600078210ff */
[----:B------:R-:W-:Y:S01]  /*60a0*/  LDSM.16.MT88.4 R84, [R0+0x4000] ;  /* 0x004000000054783b */ /* 0x000fe20000004200 */
[-C--:B------:R-:W-:Y:S05]  /*60b0*/  LEA.HI.X.SX32 R9, R4, R229.reuse, 0x2, P1 ;  /* 0x000000e504097211 */ /* 0x080fea00008f16ff */
[----:B------:R2:W-:Y:S01]  /*60c0*/  REDG.E.ADD.F32.FTZ.RN.STRONG.GPU desc[UR6][R8.64], R90 ;  /* 0x0000005a080079a6 */ /* 0x0005e2000c10f386 */
[C---:B-1----:R-:W-:Y:S05]  /*60d0*/  IMAD.IADD R7, R196.reuse, 0x1, R4 ;  /* 0x00000001c4077824 */ /* 0x042fea00078e0204 */
[CC--:B------:R-:W-:Y:S01]  /*60e0*/  LEA R6, P0, R7.reuse, R228.reuse, 0x2 ;  /* 0x000000e407067211 */ /* 0x0c0fe200078010ff */
[C---:B---3--:R-:W-:Y:S03]  /*60f0*/  IMAD.IADD R10, R196.reuse, 0x1, R5 ;  /* 0x00000001c40a7824 */ /* 0x048fe600078e0205 */
[-C--:B------:R-:W-:Y:S01]  /*6100*/  LEA.HI.X.SX32 R7, R7, R229.reuse, 0x2, P0 ;  /* 0x000000e507077211 */ /* 0x080fe200000f16ff */
[----:B------:R-:W-:Y:S04]  /*6110*/  IMAD.IADD R4, R196, 0x1, R10 ;  /* 0x00000001c4047824 */ /* 0x000fe800078e020a */
[----:B------:R1:W-:Y:S01]  /*6120*/  REDG.E.ADD.F32.FTZ.RN.STRONG.GPU desc[UR6][R6.64], R91 ;  /* 0x0000005b060079a6 */ /* 0x0003e2000c10f386 */
[CC--:B--2---:R-:W-:Y:S03]  /*6130*/  LEA R8, P0, R5.reuse, R228.reuse, 0x2 ;  /* 0x000000e405087211 */ /* 0x0c4fe600078010ff */
[----:B------:R-:W-:Y:S01]  /*6140*/  REDG.E.ADD.F32.FTZ.RN.STRONG.GPU desc[UR6][R228.64+0x180], R96 ;  /* 0x00018060e40079a6 */ /* 0x000fe2000c10f386 */
[-C--:B------:R-:W-:Y:S03]  /*6150*/  LEA.HI.X.SX32 R9, R5, R229.reuse, 0x2, P0 ;  /* 0x000000e505097211 */ /* 0x080fe600000f16ff */
[----:B------:R-:W-:Y:S01]  /*6160*/  REDG.E.ADD.F32.FTZ.RN.STRONG.GPU desc[UR6][R198.64+0x180], R97 ;  /* 0x00018061c60079a6 */ /* 0x000fe2000c10f386 */
[-C--:B------:R-:W-:Y:S01]  /*6170*/  LEA R12, P0, R4, R228.reuse, 0x2 ;  /* 0x000000e4040c7211 */ /* 0x080fe200078010ff */
[----:B------:R-:W-:Y:S02]  /*6180*/  IMAD.IADD R5, R196, 0x1, R4 ;  /* 0x00000001c4057824 */ /* 0x000fe400078e0204 */
        /* <DEDUP_REMOVED lines=17> */
[CC--:B------:R-:W-:Y:S04]  /*62a0*/  LEA R6, P0, R7.reuse, R228.reuse, 0x2 ;  /* 0x000000e407067211 */ /* 0x0c0fe800078010ff */
[-C--:B------:R-:W-:Y:S01]  /*62b0*/  LEA.HI.X.SX32 R7, R7, R229.reuse, 0x2, P0 ;  /* 0x000000e507077211 */ /* 0x080fe200000f16ff */
[C---:B--2---:R-:W-:Y:S01]  /*62c0*/  IMAD.IADD R10, R196.reuse, 0x1, R5 ;  /* 0x00000001c40a7824 */ /* 0x044fe200078e0205 */
[CC--:B---3--:R-:W-:Y:S03]  /*62d0*/  LEA R8, P0, R5.reuse, R228.reuse, 0x2 ;  /* 0x000000e405087211 */ /* 0x0c8fe600078010ff */
[----:B------:R1:W-:Y:S01]  /*62e0*/  REDG.E.ADD.F32.FTZ.RN.STRONG.GPU desc[UR6][R6.64], R95 ;  /* 0x0000005f060079a6 */ /* 0x0003e2000c10f386 */
[C---:B------:R-:W-:Y:S01]  /*62f0*/  IMAD.IADD R4, R196.reuse, 0x1, R10 ;  /* 0x00000001c4047824 */ /* 0x040fe200078e020a */
[-C--:B------:R-:W-:Y:S02]  /*6300*/  LEA.HI.X.SX32 R9, R5, R229.reuse, 0x2, P0 ;  /* 0x000000e505097211 */ /* 0x080fe400000f16ff */
[----:B------:R-:W-:Y:S01]  /*6310*/  REDG.E.ADD.F32.FTZ.RN.STRONG.GPU desc[UR6][R228.64+0x200], R100 ;  /* 0x00020064e40079a6 */ /* 0x000fe2000c10f386 */
[----:B------:R-:W-:Y:S01]  /*6320*/  IMAD.IADD R5, R196, 0x1, R4 ;  /* 0x00000001c4057824 */ /* 0x000fe200078e0204 */
[CC--:B------:R-:W-:Y:S02]  /*6330*/  LEA R12, P0, R4.reuse, R228.reuse, 0x2 ;  /* 0x000000e4040c7211 */ /* 0x0c0fe400078010ff */
[----:B------:R-:W-:Y:S02]  /*6340*/  REDG.E.ADD.F32.FTZ.RN.STRONG.GPU desc[UR6][R198.64+0x200], R101 ;  /* 0x00020065c60079a6 */ /* 0x000fe4000c10f386 */
[-C--:B------:R-:W-:Y:S01]  /*6350*/  LEA.HI.X.SX32 R13, R4, R229.reuse, 0x2, P0 ;  /* 0x000000e5040d7211 */ /* 0x080fe200000f16ff */
[----:B------:R-:W-:Y:S01]  /*6360*/  IMAD.IADD R4, R196, 0x1, R5 ;  /* 0x00000001c4047824 */ /* 0x000fe200078e0205 */
        /* <DEDUP_REMOVED lines=202> */
.L_x_272:
        /* <DEDUP_REMOVED lines=8> */
[----:B------:R-:W-:Y:S01]  /*7090*/  F2FP.BF16.F32.PACK_AB R84, R31, R30 ;  /* 0x0000001e1f54723e */ /* 0x000fe200000010ff */
[----:B------:R-:W-:Y:S01]  /*70a0*/  USHF.L.U32 UR20, UR9, 0x6, URZ ;  /* 0x0000000609147899 */ /* 0x000fe2000800063f */
        /* <DEDUP_REMOVED lines=97> */
[----:B-1----:R-:W-:Y:S01]  /*76c0*/  FMUL.FTZ R5, R189, UR5 ;  /* 0x00000005bd057c20 */ /* 0x002fe20008410000 */
        /* <DEDUP_REMOVED lines=61> */
[----:B------:R1:W-:Y:S01]  /*7aa0*/  STS [R245+0x6400], R6 ;  /* 0x00640006f5007388 */ /* 0x0003e20000000800 */
[----:B------:R-:W-:Y:S02]  /*7ab0*/  F2FP.BF16.F32.PACK_AB R78, R79, R78 ;  /* 0x0000004e4f4e723e */ /* 0x000fe400000010ff */
[----:B------:R-:W-:Y:S01]  /*7ac0*/  PLOP3.LUT P0, PT, PT, PT, UP0, 0x80, 0x0 ;  /* 0x000000000000781c */ /* 0x000fe20003f0f008 */
        /* <DEDUP_REMOVED lines=12> */
[----:B-1----:R-:W2:Y:S03]  /*7b90*/  S2R R6, SR_TID.X ;  /* 0x0000000000067919 */ /* 0x002ea60000002100 */
        /* <DEDUP_REMOVED lines=8> */
[----:B--2---:R-:W-:-:S03]  /*7c20*/  SHF.R.S32.HI R5, RZ, 0x1f, R6 ;  /* 0x0000001fff057819 */ /* 0x004fc60000011406 */
        /* <DEDUP_REMOVED lines=30> */
.L_x_274:
[----:B------:R-:W-:Y:S01]  /*7e10*/  @UP0 UIADD3 UR5, UR18, UR29, URZ ;  /* 0x0000001d12050290 */ /* 0x000fe2000fffe03f */
[----:B------:R-:W-:Y:S01]  /*7e20*/  LEA.HI R5, R5, R6, RZ, 0x3 ;  /* 0x0000000605057211 */ /* 0x000fe200078f18ff */
[----:B------:R-:W-:Y:S02]  /*7e30*/  @UP0 ULDC.64 UR12, c[0x0][0x458] ;  /* 0x00011600000c0ab9 */ /* 0x000fe40000000a00 */
[----:B------:R-:W-:Y:S01]  /*7e40*/  @UP0 UIMAD.WIDE.U32 UR14, UR5, UR12, URZ ;  /* 0x0000000c050e02a5 */ /* 0x000fe2000f8e003f */
[----:B---3--:R-:W-:Y:S01]  /*7e50*/  LOP3.LUT R4, R5, 0xfffffff8, RZ, 0xc0, !PT ;  /* 0xfffffff805047812 */ /* 0x008fe200078ec0ff */
[----:B------:R-:W-:-:S04]  /*7e60*/  @UP0 UIMAD UR5, UR5, UR13, URZ ;  /* 0x0000000d050502a4 */ /* 0x000fc8000f8e023f */
[----:B------:R-:W-:Y:S01]  /*7e70*/  @UP0 UIADD3 UR19, UR15, UR5, URZ ;  /* 0x000000050f130290 */ /* 0x000fe2000fffe03f */
[----:B------:R-:W-:Y:S01]  /*7e80*/  IMAD.IADD R4, R6, 0x1, -R4 ;  /* 0x0000000106047824 */ /* 0x000fe200078e0a04 */
        /* <DEDUP_REMOVED lines=12> */
[----:B------:R-:W-:-:S12]  /*7f50*/  UIADD3 UR19, UR15, UR5, URZ ;  /* 0x000000050f137290 */ /* 0x000fd8000fffe03f */
.L_x_275:
[----:B------:R-:W-:Y:S01]  /*7f60*/  BAR.SYNC.DEFER_BLOCKING 0x0 ;  /* 0x0000000000007b1d */ /* 0x000fe20000010000 */
[----:B------:R-:W-:Y:S01]  /*7f70*/  IMAD.SHL.U32 R8, R4, 0x8, RZ ;  /* 0x0000000804087824 */ /* 0x000fe200078e00ff */
[----:B------:R-:W-:Y:S01]  /*7f80*/  USHF.R.S32.HI UR5, URZ, 0x1f, UR20 ;  /* 0x0000001f3f057899 */ /* 0x000fe20008011414 */
[----:B------:R-:W-:Y:S01]  /*7f90*/  IMAD.U32 R6, RZ, RZ, UR10 ;  /* 0x0000000aff067e24 */ /* 0x000fe2000f8e00ff */
[----:B------:R-:W-:Y:S01]  /*7fa0*/  UIMAD UR8, UR9, -0x40, UR8 ;  /* 0xffffffc0090878a4 */ /* 0x000fe2000f8e0208 */
[----:B------:R-:W-:Y:S01]  /*7fb0*/  SHF.R.S32.HI R4, RZ, 0x3, R5 ;  /* 0x00000003ff047819 */ /* 0x000fe20000011405 */
[----:B------:R-:W-:Y:S01]  /*7fc0*/  UIMAD UR15, UR5, UR10, URZ ;  /* 0x0000000a050f72a4 */ /* 0x000fe2000f8e023f */
[--C-:B------:R-:W-:Y:S01]  /*7fd0*/  SHF.R.S32.HI R9, RZ, 0x1f, R8.reuse ;  /* 0x0000001fff097819 */ /* 0x100fe20000011408 */
[----:B------:R-:W-:Y:S01]  /*7fe0*/  USHF.R.S32.HI UR18, URZ, 0x1f, UR57 ;  /* 0x0000001f3f127899 */ /* 0x000fe20008011439 */
[C---:B------:R-:W-:Y:S01]  /*7ff0*/  IADD3 R10, R4.reuse, 0x20, RZ ;  /* 0x00000020040a7810 */ /* 0x040fe20007ffe0ff */
[----:B------:R-:W-:Y:S01]  /*8000*/  UIMAD UR15, UR20, UR11, UR15 ;  /* 0x0000000b140f72a4 */ /* 0x000fe2000f8e020f */
[----:B------:R-:W-:Y:S01]  /*8010*/  ISETP.GE.AND P2, PT, R4, UR8, PT ;  /* 0x0000000804007c0c */ /* 0x000fe2000bf46270 */
[----:B------:R-:W-:Y:S01]  /*8020*/  IMAD.WIDE.U32 R6, R6, UR20, R8 ;  /* 0x0000001406067c25 */ /* 0x000fe2000f8e0008 */
[----:B------:R-:W-:Y:S01]  /*8030*/  ULDC.64 UR16, c[0x0][0x468] ;  /* 0x00011a0000107ab9 */ /* 0x000fe20000000a00 */
[----:B------:R-:W-:Y:S01]  /*8040*/  ISETP.GE.AND P1, PT, R10, UR8, PT ;  /* 0x000000080a007c0c */ /* 0x000fe2000bf26270 */
[----:B------:R-:W-:Y:S01]  /*8050*/  BSSY B0, `(.L_x_276) ;  /* 0x0000024000007945 */ /* 0x000fe20003800000 */
[----:B------:R-:W-:Y:S01]  /*8060*/  IMAD.U32 R5, RZ, RZ, UR15 ;  /* 0x0000000fff057e24 */ /* 0x000fe2000f8e00ff */
[----:B------:R-:W-:Y:S01]  /*8070*/  IADD3 R6, P0, R6, UR21, RZ ;  /* 0x0000001506067c10 */ /* 0x000fe2000ff1e0ff */
[----:B------:R-:W-:Y:S01]  /*8080*/  UIMAD UR15, UR18, UR16, URZ ;  /* 0x00000010120f72a4 */ /* 0x000fe2000f8e023f */
[----:B------:R-:W-:-:S02]  /*8090*/  SHF.R.S32.HI R64, RZ, 0x1f, R4 ;  /* 0x0000001fff407819 */ /* 0x000fc40000011404 */
[----:B------:R-:W-:Y:S01]  /*80a0*/  IADD3.X R7, R7, UR22, R5, P0, !PT ;  /* 0x0000001607077c10 */ /* 0x000fe200087fe405 */
[----:B------:R-:W-:Y:S01]  /*80b0*/  IMAD.U32 R5, RZ, RZ, UR16 ;  /* 0x00000010ff057e24 */ /* 0x000fe2000f8e00ff */
[----:B------:R-:W-:Y:S01]  /*80c0*/  UIMAD UR17, UR57, UR17, UR15 ;  /* 0x00000011391172a4 */ /* 0x000fe2000f8e020f */
[----:B------:R1:W2:Y:S02]  /*80d0*/  LDS.128 R44, [R231+0x11000] ;  /* 0x01100000e72c7984 */ /* 0x0002a40000000c00 */
[----:B------:R-:W-:Y:S02]  /*80e0*/  IMAD.WIDE.U32 R10, R5, UR57, R6 ;  /* 0x00000039050a7c25 */ /* 0x000fe4000f8e0006 */
[----:B------:R1:W3:Y:S03]  /*80f0*/  LDS.128 R40, [R231+0x13000] ;  /* 0x01300000e7287984 */ /* 0x0002e60000000c00 */
[----:B------:R-:W-:Y:S01]  /*8100*/  IADD3 R14, R11, UR17, RZ ;  /* 0x000000110b0e7c10 */ /* 0x000fe2000fffe0ff */
[----:B------:R1:W4:Y:S04]  /*8110*/  LDS.128 R36, [R231+0x15000] ;  /* 0x01500000e7247984 */ /* 0x0003280000000c00 */
[----:B------:R1:W1:Y:S04]  /*8120*/  LDS.128 R32, [R231+0x17000] ;  /* 0x01700000e7207984 */ /* 0x0002680000000c00 */
[----:B------:R1:W1:Y:S04]  /*8130*/  LDS.128 R60, [R231+0x19000] ;  /* 0x01900000e73c7984 */ /* 0x0002680000000c00 */
[----:B------:R1:W1:Y:S04]  /*8140*/  LDS.128 R56, [R231+0x1b000] ;  /* 0x01b00000e7387984 */ /* 0x0002680000000c00 */
[----:B------:R1:W1:Y:S04]  /*8150*/  LDS.128 R52, [R231+0x1d000] ;  /* 0x01d00000e7347984 */ /* 0x0002680000000c00 */
[----:B------:R1:W1:Y:S01]  /*8160*/  LDS.128 R48, [R231+0x1f000] ;  /* 0x01f00000e7307984 */ /* 0x0002620000000c00 */
[----:B------:R-:W-:Y:S05]  /*8170*/  @P2 BRA `(.L_x_277) ;  /* 0x0000000000442947 */ /* 0x000fea0003800000 */
[----:B------:R-:W2:Y:S01]  /*8180*/  LDS.128 R24, [R231+0x14000] ;  /* 0x01400000e7187984 */ /* 0x000ea20000000c00 */
[----:B------:R-:W-:Y:S01]  /*8190*/  MOV R6, R10 ;  /* 0x0000000a00067202 */ /* 0x000fe20000000f00 */
[----:B------:R-:W-:Y:S01]  /*81a0*/  IMAD R5, R64, UR10, RZ ;  /* 0x0000000a40057c24 */ /* 0x000fe2000f8e02ff */
[----:B------:R-:W-:Y:S01]  /*81b0*/  MOV R7, R14 ;  /* 0x0000000e00077202 */ /* 0x000fe20000000f00 */
[----:B------:R-:W3:Y:S01]  /*81c0*/  LDS.128 R20, [R231+0x12000] ;  /* 0x01200000e7147984 */ /* 0x000ee20000000c00 */
[----:B------:R-:W-:Y:S01]  /*81d0*/  ULDC.64 UR16, c[0x0][0x3f0] ;  /* 0x0000fc0000107ab9 */ /* 0x000fe20000000a00 */
[C---:B------:R-:W-:Y:S02]  /*81e0*/  IMAD R5, R4.reuse, UR11, R5 ;  /* 0x0000000b04057c24 */ /* 0x040fe4000f8e0205 */
[----:B------:R-:W4:Y:S01]  /*81f0*/  LDS.128 R16, [R231+0x10000] ;  /* 0x01000000e7107984 */ /* 0x000f220000000c00 */
[----:B------:R-:W-:-:S03]  /*8200*/  IMAD.WIDE.U32 R12, R4, UR10, R6 ;  /* 0x0000000a040c7c25 */ /* 0x000fc6000f8e0006 */
[----:B------:R-:W1:Y:S02]  /*8210*/  LDS.128 R28, [R231+0x16000] ;  /* 0x01600000e71c7984 */ /* 0x000e640000000c00 */
[----:B------:R-:W-:Y:S02]  /*8220*/  IADD3 R5, R5, R13, RZ ;  /* 0x0000000d05057210 */ /* 0x000fe40007ffe0ff */
[----:B------:R-:W-:-:S04]  /*8230*/  LEA R6, P0, R12, UR16, 0x1 ;  /* 0x000000100c067c11 */ /* 0x000fc8000f8008ff */
[----:B------:R-:W-:-:S05]  /*8240*/  LEA.HI.X R7, R12, UR17, R5, 0x1, P0 ;  /* 0x000000110c077c11 */ /* 0x000fca00080f0c05 */
[----:B--2---:R2:W-:Y:S04]  /*8250*/  STG.E.128 desc[UR6][R6.64+0x100], R24 ;  /* 0x0001001806007986 */ /* 0x0045e8000c101d06 */
[----:B---3--:R2:W-:Y:S04]  /*8260*/  STG.E.128 desc[UR6][R6.64+0x80], R20 ;  /* 0x0000801406007986 */ /* 0x0085e8000c101d06 */
[----:B----4-:R2:W-:Y:S04]  /*8270*/  STG.E.128 desc[UR6][R6.64], R16 ;  /* 0x0000001006007986 */ /* 0x0105e8000c101d06 */
[----:B-1----:R2:W-:Y:S02]  /*8280*/  STG.E.128 desc[UR6][R6.64+0x180], R28 ;  /* 0x0001801c06007986 */ /* 0x0025e4000c101d06 */
.L_x_277:
[----:B------:R-:W-:Y:S05]  /*8290*/  BSYNC B0 ;  /* 0x0000000000007941 */ /* 0x000fea0003800000 */
.L_x_276:
[----:B------:R-:W-:Y:S04]  /*82a0*/  BSSY B0, `(.L_x_278) ;  /* 0x0000011000007945 */ /* 0x000fe80003800000 */
[----:B------:R-:W-:Y:S05]  /*82b0*/  @P1 BRA `(.L_x_279) ;  /* 0x00000000003c1947 */ /* 0x000fea0003800000 */
[----:B------:R-:W-:Y:S01]  /*82c0*/  IADD3 R5, P0, R4, 0x20, RZ ;  /* 0x0000002004057810 */ /* 0x000fe20007f1e0ff */
[----:B------:R-:W-:Y:S01]  /*82d0*/  ULDC.64 UR16, c[0x0][0x3f0] ;  /* 0x0000fc0000107ab9 */ /* 0x000fe20000000a00 */
[----:B--2---:R-:W-:-:S03]  /*82e0*/  MOV R7, R14 ;  /* 0x0000000e00077202 */ /* 0x004fc60000000f00 */
[----:B------:R-:W-:-:S04]  /*82f0*/  IMAD.X R6, RZ, RZ, R64, P0 ;  /* 0x000000ffff067224 */ /* 0x000fc800000e0640 */
[----:B------:R-:W-:Y:S02]  /*8300*/  IMAD R12, R6, UR10, RZ ;  /* 0x0000000a060c7c24 */ /* 0x000fe4000f8e02ff */
[----:B------:R-:W-:-:S04]  /*8310*/  IMAD.MOV.U32 R6, RZ, RZ, R10 ;  /* 0x000000ffff067224 */ /* 0x000fc800078e000a */
[----:B------:R-:W-:-:S04]  /*8320*/  IMAD.WIDE.U32 R10, R5, UR10, R6 ;  /* 0x0000000a050a7c25 */ /* 0x000fc8000f8e0006 */
[----:B------:R-:W-:Y:S01]  /*8330*/  IMAD R5, R5, UR11, R12 ;  /* 0x0000000b05057c24 */ /* 0x000fe2000f8e020c */
[----:B------:R-:W-:-:S04]  /*8340*/  LEA R6, P0, R10, UR16, 0x1 ;  /* 0x000000100a067c11 */ /* 0x000fc8000f8008ff */
[----:B------:R-:W-:-:S04]  /*8350*/  IADD3 R5, R5, R11, RZ ;  /* 0x0000000b05057210 */ /* 0x000fc80007ffe0ff */
[----:B------:R-:W-:-:S05]  /*8360*/  LEA.HI.X R7, R10, UR17, R5, 0x1, P0 ;  /* 0x000000110a077c11 */ /* 0x000fca00080f0c05 */
[----:B------:R2:W-:Y:S04]  /*8370*/  STG.E.128 desc[UR6][R6.64], R44 ;  /* 0x0000002c06007986 */ /* 0x0005e8000c101d06 */
[----:B---3--:R2:W-:Y:S04]  /*8380*/  STG.E.128 desc[UR6][R6.64+0x80], R40 ;  /* 0x0000802806007986 */ /* 0x0085e8000c101d06 */
[----:B----4-:R2:W-:Y:S04]  /*8390*/  STG.E.128 desc[UR6][R6.64+0x100], R36 ;  /* 0x0001002406007986 */ /* 0x0105e8000c101d06 */
[----:B-1----:R2:W-:Y:S02]  /*83a0*/  STG.E.128 desc[UR6][R6.64+0x180], R32 ;  /* 0x0001802006007986 */ /* 0x0025e4000c101d06 */
.L_x_279:
[----:B------:R-:W-:Y:S05]  /*83b0*/  BSYNC B0 ;  /* 0x0000000000007941 */ /* 0x000fea0003800000 */
.L_x_278:
[----:B--2---:R2:W1:Y:S01]  /*83c0*/  LDS.128 R24, [R231+0x18000] ;  /* 0x01800000e7187984 */ /* 0x0044620000000c00 */
[----:B------:R-:W-:Y:S01]  /*83d0*/  UIMAD UR5, UR5, UR12, URZ ;  /* 0x0000000c050572a4 */ /* 0x000fe2000f8e023f */
[----:B------:R-:W-:Y:S01]  /*83e0*/  IMAD.U32 R6, RZ, RZ, UR12 ;  /* 0x0000000cff067e24 */ /* 0x000fe2000f8e00ff */
[----:B------:R-:W-:Y:S01]  /*83f0*/  USHF.R.S32.HI UR8, URZ, 0x1f, UR57 ;  /* 0x0000001f3f087899 */ /* 0x000fe20008011439 */
[----:B------:R2:W1:Y:S01]  /*8400*/  LDS.128 R20, [R231+0x1a000] ;  /* 0x01a00000e7147984 */ /* 0x0004620000000c00 */
[----:B------:R-:W-:Y:S01]  /*8410*/  UIMAD UR5, UR20, UR13, UR5 ;  /* 0x0000000d140572a4 */ /* 0x000fe2000f8e0205 */
[----:B------:R-:W-:Y:S01]  /*8420*/  IMAD.WIDE.U32 R6, R6, UR20, R8 ;  /* 0x0000001406067c25 */ /* 0x000fe2000f8e0008 */
[----:B------:R-:W-:Y:S01]  /*8430*/  ULDC.64 UR10, c[0x0][0x470] ;  /* 0x00011c00000a7ab9 */ /* 0x000fe20000000a00 */
[----:B------:R2:W1:Y:S01]  /*8440*/  LDS.128 R16, [R231+0x1c000] ;  /* 0x01c00000e7107984 */ /* 0x0004620000000c00 */
[----:B------:R-:W-:Y:S02]  /*8450*/  BSSY B0, `(.L_x_280) ;  /* 0x0000018000007945 */ /* 0x000fe40003800000 */
[----:B------:R-:W-:Y:S01]  /*8460*/  IMAD.U32 R5, RZ, RZ, UR5 ;  /* 0x00000005ff057e24 */ /* 0x000fe2000f8e00ff */
[----:B------:R2:W1:Y:S01]  /*8470*/  LDS.128 R12, [R231+0x1e000] ;  /* 0x01e00000e70c7984 */ /* 0x0004620000000c00 */
        /* <DEDUP_REMOVED lines=17> */
[----:B-1----:R1:W-:Y:S04]  /*8590*/  STG.E.128 desc[UR6][R6.64], R24 ;  /* 0x0000001806007986 */ /* 0x0023e8000c101d06 */
[----:B------:R1:W-:Y:S04]  /*85a0*/  STG.E.128 desc[UR6][R6.64+0x80], R20 ;  /* 0x0000801406007986 */ /* 0x0003e8000c101d06 */
[----:B------:R1:W-:Y:S04]  /*85b0*/  STG.E.128 desc[UR6][R6.64+0x100], R16 ;  /* 0x0001001006007986 */ /* 0x0003e8000c101d06 */
[----:B------:R1:W-:Y:S02]  /*85c0*/  STG.E.128 desc[UR6][R6.64+0x180], R12 ;  /* 0x0001800c06007986 */ /* 0x0003e4000c101d06 */
.L_x_281:
[----:B------:R-:W-:Y:S05]  /*85d0*/  BSYNC B0 ;  /* 0x0000000000007941 */ /* 0x000fea0003800000 */
.L_x_280:
        /* <DEDUP_REMOVED lines=12> */
[----:B------:R1:W-:Y:S04]  /*86a0*/  STG.E.128 desc[UR6][R4.64], R60 ;  /* 0x0000003c04007986 */ /* 0x0003e8000c101d06 */
[----:B------:R1:W-:Y:S04]  /*86b0*/  STG.E.128 desc[UR6][R4.64+0x80], R56 ;  /* 0x0000803804007986 */ /* 0x0003e8000c101d06 */
[----:B------:R1:W-:Y:S04]  /*86c0*/  STG.E.128 desc[UR6][R4.64+0x100], R52 ;  /* 0x0001003404007986 */ /* 0x0003e8000c101d06 */
[----:B------:R1:W-:Y:S02]  /*86d0*/  STG.E.128 desc[UR6][R4.64+0x180], R48 ;  /* 0x0001803004007986 */ /* 0x0003e4000c101d06 */
.L_x_270:
[----:B------:R-:W-:Y:S05]  /*86e0*/  BSYNC B1 ;  /* 0x0000000000017941 */ /* 0x000fea0003800000 */
.L_x_256:
[----:B------:R-:W-:Y:S01]  /*86f0*/  R2UR UR8, R250 ;  /* 0x00000000fa0872ca */ /* 0x000fe200000e0000 */
[----:B------:R-:W-:Y:S02]  /*8700*/  ULDC UR5, c[0x0][0xc] ;  /* 0x0000030000057ab9 */ /* 0x000fe40000000800 */
[----:B------:R-:W-:-:S10]  /*8710*/  UIADD3 UR9, UR5, UR9, URZ ;  /* 0x0000000905097290 */ /* 0x000fd4000fffe03f */
[----:B------:R-:W-:-:S06]  /*8720*/  UISETP.GE.AND UP0, UPT, UR9, UR8, UPT ;  /* 0x000000080900728c */ /* 0x000fcc000bf06270 */
[----:B------:R-:W-:-:S13]  /*8730*/  PLOP3.LUT P0, PT, PT, PT, UP0, 0x80, 0x0 ;  /* 0x000000000000781c */ /* 0x000fda0003f0f008 */
[----:B------:R-:W-:Y:S05]  /*8740*/  @P0 BRA `(.L_x_282) ;  /* 0x0000000000040947 */ /* 0x000fea0003800000 */
[----:B------:R-:W-:Y:S05]  /*8750*/  BRA `(.L_x_283) ;  /* 0xffffff8000bc7947 */ /* 0x000fea000383ffff */
.L_x_282:
[----:B------:R-:W-:Y:S05]  /*8760*/  EXIT ;  /* 0x000000000000794d */ /* 0x000fea0003800000 */
.L_x_284:
        /* <DEDUP_REMOVED lines=9> */
.L_x_1039:


//--------------------- .text._ZN5flash44flash_bwd_dq_dk_dv_loop_seqk_parallel_kernelI23Flash_bwd_kernel_traitsILi256ELi64ELi64ELi8ELi4ELi2ELi2ELb0ELb1EN7cutlass10bfloat16_tE19Flash_kernel_traitsILi256ELi64ELi64ELi8ES3_EELb0ELb1ELb0ELb1ELb0ELb0ELb0EEEvNS_16Flash_bwd_paramsE --------------------------
	.section	.text._ZN5flash44flash_bwd_dq_dk_dv_loop_seqk_parallel_kernelI23Flash_bwd_kernel_traitsILi256ELi64ELi64ELi8ELi4ELi2ELi2ELb0ELb1EN7cutlass10bfloat16_tE19Flash_kernel_traitsILi256ELi64ELi64ELi8ES3_EELb0ELb1ELb0ELb1ELb0ELb0ELb0EEEvNS_16Flash_bwd_paramsE,"ax",@progbits
	.align	128
        .global         _ZN5flash44flash_bwd_dq_dk_dv_loop_seqk_parallel_kernelI23Flash_bwd_kernel_traitsILi256ELi64ELi64ELi8ELi4ELi2ELi2ELb0ELb1EN7cutlass10bfloat16_tE19Flash_kernel_traitsILi256ELi64ELi64ELi8ES3_EELb0ELb1ELb0ELb1ELb0ELb0ELb0EEEvNS_16Flash_bwd_paramsE
        .type           _ZN5flash44flash_bwd_dq_dk_dv_loop_seqk_parallel_kernelI23Flash_bwd_kernel_traitsILi256ELi64ELi64ELi8ELi4ELi2ELi2ELb0ELb1EN7cutlass10bfloat16_tE19Flash_kernel_traitsILi256ELi64ELi64ELi8ES3_EELb0ELb1ELb0ELb1ELb0ELb0ELb0EEEvNS_16Flash_bwd_paramsE,@function
        .size           _ZN5flash44flash_bwd_dq_dk_dv_loop_seqk_parallel_kernelI23Flash_bwd_kernel_traitsILi256ELi64ELi64ELi8ELi4ELi2ELi2ELb0ELb1EN7cutlass10bfloat16_tE19Flash_kernel_traitsILi256ELi64ELi64ELi8ES3_EELb0ELb1ELb0ELb1ELb0ELb0ELb0EEEvNS_16Flash_bwd_paramsE,(.L_x_1040 - _ZN5flash44flash_bwd_dq_dk_dv_loop_seqk_parallel_kernelI23Flash_bwd_kernel_traitsILi256ELi64ELi64ELi8ELi4ELi2ELi2ELb0ELb1EN7cutlass10bfloat16_tE19Flash_kernel_traitsILi256ELi64ELi64ELi8ES3_EELb0ELb1ELb0ELb1ELb0ELb0ELb0EEEvNS_16Flash_bwd_paramsE)
        .other          _ZN5flash44flash_bwd_dq_dk_dv_loop_seqk_parallel_kernelI23Flash_bwd_kernel_traitsILi256ELi64ELi64ELi8ELi4ELi2ELi2ELb0ELb1EN7cutlass10bfloat16_tE19Flash_kernel_traitsILi256ELi64ELi64ELi8ES3_EELb0ELb1ELb0ELb1ELb0ELb0ELb0EEEvNS_16Flash_bwd_paramsE,@"STO_CUDA_ENTRY STV_DEFAULT"
_ZN5flash44flash_bwd_dq_dk_dv_loop_seqk_parallel_kernelI23Flash_bwd_kernel_traitsILi256ELi64ELi64ELi8ELi4ELi2ELi2ELb0ELb1EN7cutlass10bfloat16_tE19Flash_kernel_traitsILi256ELi64ELi64ELi8ES3_EELb0ELb1ELb0ELb1ELb0ELb0ELb0EEEvNS_16Flash_bwd_paramsE:
.text._ZN5flash44flash_bwd_dq_dk_dv_loop_seqk_parallel_kernelI23Flash_bwd_kernel_traitsILi256ELi64ELi64ELi8ELi4ELi2ELi2ELb0ELb1EN7cutlass10bfloat16_tE19Flash_kernel_traitsILi256ELi64ELi64ELi8ES3_EELb0ELb1ELb0ELb1ELb0ELb0ELb0EEEvNS_16Flash_bwd_paramsE:
        /* <DEDUP_REMOVED lines=10> */
[----:B------:R1:W-:Y:S02]  /*00a0*/  STL [R1], R0 ;  /* 0x0000000001007387 */ /* 0x0003e40000100800 */
[----:B------:R-:W-:-:S13]  /*00b0*/  PLOP3.LUT P0, PT, PT, PT, UP0, 0x80, 0x0 ;  /* 0x000000000000781c */ /* 0x000fda0003f0f008 */
[----:B------:R-:W-:Y:S05]  /*00c0*/  @P0 EXIT ;  /* 0x000000000000094d */ /* 0x000fea0003800000 */
[----:B------:R-:W2:Y:S01]  /*00d0*/  S2R R16, SR_TID.X ;  /* 0x0000000000107919 */ /* 0x000ea20000002100 */
[----:B------:R-:W3:Y:S01]  /*00e0*/  S2UR UR7, SR_CgaCtaId ;  /* 0x00000000000779c3 */ /* 0x000ee20000008800 */
[----:B------:R-:W-:Y:S01]  /*00f0*/  UMOV UR5, 0x400 ;  /* 0x0000040000057882 */ /* 0x000fe20000000000 */
[----:B------:R-:W-:Y:S01]  /*0100*/  UMOV UR6, 0x400 ;  /* 0x0000040000067882 */ /* 0x000fe20000000000 */
[----:B------:R-:W-:Y:S01]  /*0110*/  IMAD.MOV.U32 R218, RZ, RZ, 0x20 ;  /* 0x00000020ffda7424 */ /* 0x000fe200078e00ff */
[----:B------:R-:W-:Y:S01]  /*0120*/  UMOV UR59, URZ ;  /* 0x0000003f003b7c82 */ /* 0x000fe20008000000 */
[----:B------:R-:W-:Y:S02]  /*0130*/  IMAD.MOV.U32 R214, RZ, RZ, 0x40 ;  /* 0x00000040ffd67424 */ /* 0x000fe400078e00ff */
[----:B------:R-:W-:Y:S01]  /*0140*/  IMAD.MOV.U32 R235, RZ, RZ, -0x10 ;  /* 0xfffffff0ffeb7424 */ /* 0x000fe200078e00ff */
[----:B------:R-:W4:Y:S08]  /*0150*/  S2UR UR48, SR_CTAID.Y ;  /* 0x00000000003079c3 */ /* 0x000f300000002600 */
[----:B------:R-:W-:Y:S08]  /*0160*/  S2UR UR56, SR_CTAID.Z ;  /* 0x00000000003879c3 */ /* 0x000ff00000002700 */
[----:B------:R-:W5:Y:S01]  /*0170*/  S2UR UR4, SR_CgaCtaId ;  /* 0x00000000000479c3 */ /* 0x000f620000008800 */
[----:B---3--:R-:W-:Y:S01]  /*0180*/  ULEA UR5, UR7, UR5, 0x18 ;  /* 0x0000000507057291 */ /* 0x008fe2000f8ec03f */
[----:B--2---:R-:W-:Y:S01]  /*0190*/  SHF.R.S32.HI R14, RZ, 0x1f, R16 ;  /* 0x0000001fff0e7819 */ /* 0x004fe20000011410 */
[----:B------:R-:W-:Y:S01]  /*01a0*/  IMAD.SHL.U32 R248, R16, 0x2, RZ ;  /* 0x0000000210f87824 */ /* 0x000fe200078e00ff */
[----:B----4-:R-:W-:-:S02]  /*01b0*/  USHF.L.U32 UR7, UR48, 0x7, URZ ;  /* 0x0000000730077899 */ /* 0x010fc4000800063f */
[CC--:B------:R-:W-:Y:S02]  /*01c0*/  LEA.HI R15, R14.reuse, R16.reuse, RZ, 0x5 ;  /* 0x000000100e0f7211 */ /* 0x0c0fe400078f28ff */
[----:B------:R-:W-:Y:S02]  /*01d0*/  LEA.HI R6, R14, R16, RZ, 0x4 ;  /* 0x000000100e067211 */ /* 0x000fe400078f20ff */
[--C-:B------:R-:W-:Y:S02]  /*01e0*/  SHF.R.S32.HI R4, RZ, 0x5, R15.reuse ;  /* 0x00000005ff047819 */ /* 0x100fe4000001140f */
[----:B-1----:R-:W-:Y:S02]  /*01f0*/  SHF.R.S32.HI R0, RZ, 0x1f, R15 ;  /* 0x0000001fff007819 */ /* 0x002fe4000001140f */
[-C--:B------:R-:W-:Y:S02]  /*0200*/  LEA.HI R3, R15, R4.reuse, RZ, 0x1 ;  /* 0x000000040f037211 */ /* 0x080fe400078f08ff */
[----:B------:R-:W-:-:S02]  /*0210*/  LEA.HI R0, R0, R4, RZ, 0x2 ;  /* 0x0000000400007211 */ /* 0x000fc400078f10ff */
[----:B------:R-:W-:Y:S01]  /*0220*/  SHF.R.S32.HI R5, RZ, 0x4, R6 ;  /* 0x00000004ff057819 */ /* 0x000fe20000011406 */
[----:B-----5:R-:W-:Y:S01]  /*0230*/  ULEA UR4, UR4, UR6, 0x18 ;  /* 0x0000000604047291 */ /* 0x020fe2000f8ec03f */
[----:B------:R-:W-:Y:S01]  /*0240*/  LOP3.LUT R2, R0, 0xfffffffc, RZ, 0xc0, !PT ;  /* 0xfffffffc00027812 */ /* 0x000fe200078ec0ff */
[----:B------:R-:W-:Y:S01]  /*0250*/  USHF.R.S32.HI UR6, URZ, 0x1f, UR56 ;  /* 0x0000001f3f067899 */ /* 0x000fe20008011438 */
[----:B------:R-:W-:Y:S02]  /*0260*/  LOP3.LUT R0, R3, 0xfffffffe, RZ, 0xc0, !PT ;  /* 0xfffffffe03007812 */ /* 0x000fe400078ec0ff */
[-C--:B------:R-:W-:Y:S01]  /*0270*/  LEA.HI R18, R14, R16.reuse, RZ, 0x2 ;  /* 0x000000100e127211 */ /* 0x080fe200078f10ff */
[----:B------:R-:W-:Y:S01]  /*0280*/  IMAD.IADD R210, R4, 0x1, -R2 ;  /* 0x0000000104d27824 */ /* 0x000fe200078e0a02 */
[----:B------:R-:W-:Y:S01]  /*0290*/  LEA.HI R17, R14, R16, RZ, 0x3 ;  /* 0x000000100e117211 */ /* 0x000fe200078f18ff */
[----:B------:R-:W-:Y:S01]  /*02a0*/  IMAD.IADD R216, R4, 0x1, -R0 ;  /* 0x0000000104d87824 */ /* 0x000fe200078e0a00 */
[----:B------:R-:W-:-:S02]  /*02b0*/  LEA.HI R0, R6, R5, RZ, 0x1 ;  /* 0x0000000506007211 */ /* 0x000fc400078f08ff */
[--C-:B------:R-:W-:Y:S02]  /*02c0*/  SHF.R.S32.HI R7, RZ, 0x2, R18.reuse ;  /* 0x00000002ff077819 */ /* 0x100fe40000011412 */
[----:B------:R-:W-:Y:S02]  /*02d0*/  SHF.R.S32.HI R3, RZ, 0x1f, R18 ;  /* 0x0000001fff037819 */ /* 0x000fe40000011412 */
[----:B------:R-:W-:Y:S02]  /*02e0*/  LOP3.LUT R0, R0, 0xfffffffe, RZ, 0xc0, !PT ;  /* 0xfffffffe00007812 */ /* 0x000fe400078ec0ff */
[----:B------:R-:W-:Y:S02]  /*02f0*/  LOP3.LUT R4, R17, 0xfffffff8, RZ, 0xc0, !PT ;  /* 0xfffffff811047812 */ /* 0x000fe400078ec0ff */
[----:B------:R-:W-:Y:S01]  /*0300*/  LEA.HI R3, R3, R7, RZ, 0x3 ;  /* 0x0000000703037211 */ /* 0x000fe200078f18ff */
[----:B------:R-:W-:Y:S01]  /*0310*/  IMAD.IADD R12, R5, 0x1, -R0 ;  /* 0x00000001050c7824 */ /* 0x000fe200078e0a00 */
[----:B------:R-:W-:Y:S01]  /*0320*/  SHF.R.S32.HI R2, RZ, 0x3, R17 ;  /* 0x00000003ff027819 */ /* 0x000fe20000011411 */
[----:B------:R-:W-:Y:S01]  /*0330*/  IMAD.IADD R0, R16, 0x1, -R4 ;  /* 0x0000000110007824 */ /* 0x000fe200078e0a04 */
[----:B------:R-:W-:Y:S01]  /*0340*/  LOP3.LUT R3, R3, 0xfffffff8, RZ, 0xc0, !PT ;  /* 0xfffffff803037812 */ /* 0x000fe200078ec0ff */
[----:B------:R-:W-:Y:S01]  /*0350*/  IMAD.SHL.U32 R10, R12, 0x200, RZ ;  /* 0x000002000c0a7824 */ /* 0x000fe200078e00ff */
[----:B------:R-:W-:Y:S01]  /*0360*/  LOP3.LUT R4, R6, 0xfffffff0, RZ, 0xc0, !PT ;  /* 0xfffffff006047812 */ /* 0x000fe200078ec0ff */
[----:B------:R-:W-:Y:S01]  /*0370*/  IMAD.SHL.U32 R2, R2, 0x40, RZ ;  /* 0x0000004002027824 */ /* 0x000fe200078e00ff */
[C---:B------:R-:W-:Y:S01]  /*0380*/  LOP3.LUT P4, RZ, R0.reuse, 0x4, RZ, 0xc0, !PT ;  /* 0x0000000400ff7812 */ /* 0x040fe2000788c0ff */
[----:B------:R-:W-:Y:S01]  /*0390*/  IMAD.IADD R7, R7, 0x1, -R3 ;  /* 0x0000000107077824 */ /* 0x000fe200078e0a03 */
[----:B------:R-:W-:Y:S01]  /*03a0*/  LOP3.LUT P3, RZ, R0, 0x2, RZ, 0xc0, !PT ;  /* 0x0000000200ff7812 */ /* 0x000fe2000786c0ff */
[----:B------:R-:W-:Y:S01]  /*03b0*/  IMAD.IADD R3, R16, 0x1, -R4 ;  /* 0x0000000110037824 */ /* 0x000fe200078e0a04 */
[----:B------:R-:W-:Y:S01]  /*03c0*/  LOP3.LUT R2, R2, 0x1c0, RZ, 0xc0, !PT ;  /* 0x000001c002027812 */ /* 0x000fe200078ec0ff */
[----:B------:R-:W-:Y:S01]  /*03d0*/  IMAD.SHL.U32 R232, R0, 0x8, RZ ;  /* 0x0000000800e87824 */ /* 0x000fe200078e00ff */
[----:B------:R-:W-:Y:S01]  /*03e0*/  LEA.HI R8, R14, R16, RZ, 0x7 ;  /* 0x000000100e087211 */ /* 0x000fe200078f38ff */
[----:B------:R-:W-:Y:S01]  /*03f0*/  IMAD.SHL.U32 R0, R0, 0x40, RZ ;  /* 0x0000004000007824 */ /* 0x000fe200078e00ff */
[----:B------:R-:W-:Y:S01]  /*0400*/  SHF.R.S32.HI R5, RZ, 0x1f, R3 ;  /* 0x0000001fff057819 */ /* 0x000fe20000011403 */
[----:B------:R-:W-:Y:S01]  /*0410*/  VIADD R240, R232, 0x40 ;  /* 0x00000040e8f07836 */ /* 0x000fe20000000000 */
[----:B------:R-:W-:Y:S01]  /*0420*/  LOP3.LUT R4, R2, 0x38, R232, 0xf8, !PT ;  /* 0x0000003802047812 */ /* 0x000fe200078ef8e8 */
[C---:B------:R-:W-:Y:S01]  /*0430*/  VIADD R239, R232.reuse, 0x80 ;  /* 0x00000080e8ef7836 */ /* 0x040fe20000000000 */
[----:B------:R-:W-:Y:S01]  /*0440*/  SHF.R.U32.HI R2, RZ, 0x3, R2 ;  /* 0x00000003ff027819 */ /* 0x000fe20000011602 */
[----:B------:R-:W-:Y:S01]  /*0450*/  VIADD R241, R232, 0xc0 ;  /* 0x000000c0e8f17836 */ /* 0x000fe20000000000 */
[----:B------:R-:W-:-:S02]  /*0460*/  LEA.HI R13, R5, R3, RZ, 0x3 ;  /* 0x00000003050d7211 */ /* 0x000fc400078f18ff */
[----:B------:R-:W-:Y:S02]  /*0470*/  LOP3.LUT R0, R0, 0x1c0, RZ, 0xc0, !PT ;  /* 0x000001c000007812 */ /* 0x000fe400078ec0ff */
[----:B------:R-:W-:Y:S01]  /*0480*/  LOP3.LUT R11, R4, R2, RZ, 0x3c, !PT ;  /* 0x00000002040b7212 */ /* 0x000fe200078e3cff */
[----:B------:R-:W-:Y:S01]  /*0490*/  IMAD.SHL.U32 R2, R216, 0x10, RZ ;  /* 0x00000010d8027824 */ /* 0x000fe200078e00ff */
[----:B------:R-:W-:Y:S02]  /*04a0*/  LOP3.LUT R5, R13, 0xfffffff8, RZ, 0xc0, !PT ;  /* 0xfffffff80d057812 */ /* 0x000fe400078ec0ff */
[----:B------:R-:W-:Y:S02]  /*04b0*/  SHF.R.S32.HI R8, RZ, 0x7, R8 ;  /* 0x00000007ff087819 */ /* 0x000fe40000011408 */
[----:B------:R-:W-:Y:S01]  /*04c0*/  LOP3.LUT R4, R0, 0x8, R17, 0xf8, !PT ;  /* 0x0000000800047812 */ /* 0x000fe200078ef811 */
[----:B------:R-:W-:Y:S01]  /*04d0*/  IMAD.IADD R9, R3, 0x1, -R5 ;  /* 0x0000000103097824 */ /* 0x000fe200078e0a05 */
[----:B------:R-:W-:-:S02]  /*04e0*/  SHF.R.U32.HI R211, RZ, 0x3, R0 ;  /* 0x00000003ffd37819 */ /* 0x000fc40000011600 */
[----:B------:R-:W-:Y:S01]  /*04f0*/  LOP3.LUT R6, R0, 0x10, R2, 0xf8, !PT ;  /* 0x0000001000067812 */ /* 0x000fe200078ef802 */
[----:B------:R-:W-:Y:S01]  /*0500*/  IMAD R0, R8, 0x800, R10 ;  /* 0x0000080008007824 */ /* 0x000fe200078e020a */
[----:B------:R-:W-:Y:S02]  /*0510*/  LOP3.LUT R2, R7, 0x1, RZ, 0xc0, !PT ;  /* 0x0000000107027812 */ /* 0x000fe400078ec0ff */
[----:B------:R-:W-:Y:S02]  /*0520*/  LOP3.LUT R3, R4, R211, RZ, 0x3c, !PT ;  /* 0x000000d304037212 */ /* 0x000fe400078e3cff */
[----:B------:R-:W-:Y:S02]  /*0530*/  LEA.HI R4, R14, R16, RZ, 0x6 ;  /* 0x000000100e047211 */ /* 0x000fe400078f30ff */
[----:B------:R-:W-:Y:S01]  /*0540*/  ISETP.NE.U32.AND P0, PT, R2, 0x1, PT ;  /* 0x000000010200780c */ /* 0x000fe20003f05070 */
[----:B------:R-:W-:Y:S01]  /*0550*/  IMAD.IADD R3, R0, 0x1, R3 ;  /* 0x0000000100037824 */ /* 0x000fe200078e0203 */
[----:B------:R-:W-:-:S02]  /*0560*/  LOP3.LUT R2, R15, 0xffffffe0, RZ, 0xc0, !PT ;  /* 0xffffffe00f027812 */ /* 0x000fc400078ec0ff */
[----:B------:R-:W-:Y:S01]  /*0570*/  SHF.R.S32.HI R0, RZ, 0x6, R4 ;  /* 0x00000006ff007819 */ /* 0x000fe20000011404 */
[----:B------:R-:W-:Y:S01]  /*0580*/  IMAD.SHL.U32 R3, R3, 0x2, RZ ;  /* 0x0000000203037824 */ /* 0x000fe200078e00ff */
[----:B------:R-:W-:Y:S01]  /*0590*/  LOP3.LUT R4, R18, 0x7ffffffc, RZ, 0xc0, !PT ;  /* 0x7ffffffc12047812 */ /* 0x000fe200078ec0ff */
[----:B------:R-:W-:Y:S01]  /*05a0*/  IMAD.IADD R252, R16, 0x1, -R2 ;  /* 0x0000000110fc7824 */ /* 0x000fe200078e0a02 */
[----:B------:R-:W-:Y:S01]  /*05b0*/  LOP3.LUT R14, R6, 0x8, R17, 0xf8, !PT ;  /* 0x00000008060e7812 */ /* 0x000fe200078ef811 */
[C---:B------:R-:W-:Y:S01]  /*05c0*/  IMAD R11, R0.reuse, 0x200, R11 ;  /* 0x00000200000b7824 */ /* 0x040fe200078e020b */
        /* <DEDUP_REMOVED lines=10> */
[----:B------:R-:W-:Y:S01]  /*0670*/  LOP3.LUT R211, R10, R14, R211, 0xf6, !PT ;  /* 0x0000000e0ad37212 */ /* 0x000fe200078ef6d3 */
[----:B------:R-:W-:Y:S01]  /*0680*/  IMAD.SHL.U32 R5, R4, 0x2, RZ ;  /* 0x0000000204057824 */ /* 0x000fe200078e00ff */
[----:B------:R-:W-:-:S02]  /*0690*/  SHF.R.U32.HI R4, RZ, 0x3, R0 ;  /* 0x00000003ff047819 */ /* 0x000fc40000011600 */
[----:B------:R-:W-:Y:S02]  /*06a0*/  LOP3.LUT R248, R6, 0x6, R248, 0xf8, !PT ;  /* 0x0000000606f87812 */ /* 0x000fe400078ef8f8 */
[----:B------:R-:W-:Y:S02]  /*06b0*/  LOP3.LUT R6, R0, 0x20, R6, 0xf8, !PT ;  /* 0x0000002000067812 */ /* 0x000fe400078ef806 */
[----:B------:R-:W-:Y:S02]  /*06c0*/  LOP3.LUT R7, R2, 0x20, R7, 0xf8, !PT ;  /* 0x0000002002077812 */ /* 0x000fe400078ef807 */
[----:B------:R-:W-:Y:S01]  /*06d0*/  LOP3.LUT R2, R4, R0, R2, 0x1e, !PT ;  /* 0x0000000004027212 */ /* 0x000fe200078e1e02 */
[--C-:B------:R-:W-:Y:S01]  /*06e0*/  IMAD R0, R210, 0x400, R5.reuse ;  /* 0x00000400d2007824 */ /* 0x100fe200078e0205 */
[----:B------:R-:W-:Y:S01]  /*06f0*/  LOP3.LUT R4, R6, R4, RZ, 0x3c, !PT ;  /* 0x0000000406047212 */ /* 0x000fe200078e3cff */
[----:B------:R-:W-:Y:S01]  /*0700*/  IMAD R5, R216, 0x400, R5 ;  /* 0x00000400d8057824 */ /* 0x000fe200078e0205 */
[C---:B------:R-:W-:Y:S01]  /*0710*/  SEL R208, R214.reuse, 0xffffffc0, !P4 ;  /* 0xffffffc0d6d07807 */ /* 0x040fe20006000000 */
[----:B------:R-:W-:Y:S01]  /*0720*/  IMAD.SHL.U32 R6, R13, 0x40, RZ ;  /* 0x000000400d067824 */ /* 0x000fe200078e00ff */
[----:B------:R-:W-:Y:S01]  /*0730*/  SEL R214, R214, 0xffffffc0, !P6 ;  /* 0xffffffc0d6d67807 */ /* 0x000fe20007000000 */
[----:B------:R-:W-:Y:S01]  /*0740*/  IMAD.IADD R234, R0, 0x1, R4 ;  /* 0x0000000100ea7824 */ /* 0x000fe200078e0204 */
[----:B------:R-:W-:Y:S01]  /*0750*/  SHF.R.S32.HI R4, RZ, 0x1f, R252 ;  /* 0x0000001fff047819 */ /* 0x000fe200000114fc */
[----:B------:R-:W-:Y:S01]  /*0760*/  IMAD.SHL.U32 R0, R9, 0x40, RZ ;  /* 0x0000004009007824 */ /* 0x000fe200078e00ff */
[----:B------:R-:W-:Y:S01]  /*0770*/  SEL R235, R235, 0x10, !P0 ;  /* 0x00000010ebeb7807 */ /* 0x000fe20004000000 */
[----:B------:R-:W-:Y:S01]  /*0780*/  IMAD.IADD R245, R5, 0x1, R2 ;  /* 0x0000000105f57824 */ /* 0x000fe200078e0202 */
[----:B------:R-:W-:Y:S01]  /*0790*/  LEA.HI R4, R4, R252, RZ, 0x2 ;  /* 0x000000fc04047211 */ /* 0x000fe200078f10ff */
[----:B------:R-:W-:Y:S01]  /*07a0*/  IMAD.SHL.U32 R5, R12, 0x8, RZ ;  /* 0x000000080c057824 */ /* 0x000fe200078e00ff */
[----:B------:R-:W-:-:S02]  /*07b0*/  LOP3.LUT R0, R0, 0x1c0, RZ, 0xc0, !PT ;  /* 0x000001c000007812 */ /* 0x000fc400078ec0ff */
[----:B------:R-:W-:Y:S02]  /*07c0*/  SHF.R.S32.HI R4, RZ, 0x2, R4 ;  /* 0x00000002ff047819 */ /* 0x000fe40000011404 */
[----:B------:R-:W-:Y:S02]  /*07d0*/  SHF.R.U32.HI R2, RZ, 0x3, R0 ;  /* 0x00000003ff027819 */ /* 0x000fe40000011600 */
[----:B------:R-:W-:Y:S01]  /*07e0*/  LOP3.LUT R5, R0, 0x8, R5, 0xf8, !PT ;  /* 0x0000000800057812 */ /* 0x000fe200078ef805 */
[----:B------:R-:W-:Y:S01]  /*07f0*/  IMAD R250, R210, 0x10, R4 ;  /* 0x00000010d2fa7824 */ /* 0x000fe200078e0204 */
[----:B------:R-:W-:Y:S02]  /*0800*/  LOP3.LUT R7, R2, R7, R0, 0x1e, !PT ;  /* 0x0000000702077212 */ /* 0x000fe400078e1e00 */
[----:B------:R-:W-:Y:S01]  /*0810*/  LOP3.LUT R0, R6, 0xfffffe00, RZ, 0xc0, !PT ;  /* 0xfffffe0006007812 */ /* 0x000fe200078ec0ff */
[----:B------:R-:W-:Y:S01]  /*0820*/  IMAD.U32 R6, RZ, RZ, UR7 ;  /* 0x00000007ff067e24 */ /* 0x000fe2000f8e00ff */
[----:B------:R-:W-:Y:S01]  /*0830*/  USHF.R.S32.HI UR7, URZ, 0x1f, UR56 ;  /* 0x0000001f3f077899 */ /* 0x000fe20008011438 */
[----:B------:R-:W-:-:S02]  /*0840*/  LOP3.LUT R2, R5, R2, RZ, 0x3c, !PT ;  /* 0x0000000205027212 */ /* 0x000fc400078e3cff */
[--C-:B------:R-:W-:Y:S01]  /*0850*/  IMAD R210, R210, 0x400, R0.reuse ;  /* 0x00000400d2d27824 */ /* 0x100fe200078e0200 */
[----:B------:R-:W-:Y:S01]  /*0860*/  LEA R234, R234, UR5, 0x1 ;  /* 0x00000005eaea7c11 */ /* 0x000fe2000f8e08ff */
[----:B------:R-:W-:Y:S01]  /*0870*/  IMAD R216, R216, 0x400, R0 ;  /* 0x00000400d8d87824 */ /* 0x000fe200078e0200 */
[----:B------:R-:W-:Y:S01]  /*0880*/  LEA R211, R211, UR5, 0x1 ;  /* 0x00000005d3d37c11 */ /* 0x000fe2000f8e08ff */
[----:B------:R-:W-:Y:S01]  /*0890*/  IMAD.U32 R4, RZ, RZ, UR7 ;  /* 0x00000007ff047e24 */ /* 0x000fe2000f8e00ff */
[----:B------:R-:W-:Y:S01]  /*08a0*/  USHF.R.S32.HI UR7, URZ, 0x1f, UR48 ;  /* 0x0000001f3f077899 */ /* 0x000fe20008011430 */
[----:B------:R-:W-:Y:S01]  /*08b0*/  IMAD.IADD R210, R210, 0x1, R2 ;  /* 0x00000001d2d27824 */ /* 0x000fe200078e0202 */
[----:B------:R-:W-:Y:S01]  /*08c0*/  LOP3.LUT R0, R7, R0, RZ, 0xfc, !PT ;  /* 0x0000000007007212 */ /* 0x000fe200078efcff */
[----:B------:R-:W-:Y:S01]  /*08d0*/  IMAD.IADD R216, R2, 0x1, R216 ;  /* 0x0000000102d87824 */ /* 0x000fe200078e02d8 */
[----:B------:R-:W-:Y:S01]  /*08e0*/  LEA R220, R11, UR5, 0x1 ;  /* 0x000000050bdc7c11 */ /* 0x000fe2000f8e08ff */
[----:B------:R-:W-:Y:S01]  /*08f0*/  VIADD R231, R234, 0x20 ;  /* 0x00000020eae77836 */ /* 0x000fe20000000000 */
[----:B------:R-:W-:Y:S01]  /*0900*/  LEA R210, R210, UR5, 0x1 ;  /* 0x00000005d2d27c11 */ /* 0x000fe2000f8e08ff */
[----:B------:R-:W-:Y:S01]  /*0910*/  IMAD.U32 R2, RZ, RZ, UR7 ;  /* 0x00000007ff027e24 */ /* 0x000fe2000f8e00ff */
[----:B------:R-:W-:Y:S01]  /*0920*/  UIADD3 UR7, UR5, 0x10000, URZ ;  /* 0x0001000005077890 */ /* 0x000fe2000fffe03f */
[----:B------:R-:W-:Y:S01]  /*0930*/  IMAD.U32 R2, RZ, RZ, UR6 ;  /* 0x00000006ff027e24 */ /* 0x000fe2000f8e00ff */
[----:B------:R-:W-:Y:S01]  /*0940*/  UIADD3 UR6, UR5, 0x20000, URZ ;  /* 0x0002000005067890 */ /* 0x000fe2000fffe03f */
[----:B------:R-:W-:Y:S01]  /*0950*/  SEL R2, R218, 0xffffffe0, !P3 ;  /* 0xffffffe0da027807 */ /* 0x000fe20005800000 */
[----:B------:R-:W-:Y:S01]  /*0960*/  @P1 VIADD R231, R234, 0xffffffe0 ;  /* 0xffffffe0eae71836 */ /* 0x000fe20000000000 */
[----:B------:R-:W-:Y:S01]  /*0970*/  SEL R218, R218, 0xffffffe0, !P5 ;  /* 0xffffffe0dada7807 */ /* 0x000fe20006800000 */
[----:B------:R-:W-:Y:S01]  /*0980*/  VIADD R209, R3, UR7 ;  /* 0x0000000703d17c36 */ /* 0x000fe20008000000 */
[----:B------:R-:W-:Y:S01]  /*0990*/  LEA R245, R245, UR7, 0x1 ;  /* 0x00000007f5f57c11 */ /* 0x000fe2000f8e08ff */
[----:B------:R-:W-:Y:S01]  /*09a0*/  IMAD.IADD R213, R208, 0x1, R211 ;  /* 0x00000001d0d57824 */ /* 0x000fe200078e02d3 */
[----:B------:R-:W-:Y:S01]  /*09b0*/  LEA R216, R216, UR6, 0x1 ;  /* 0x00000006d8d87c11 */ /* 0x000fe2000f8e08ff */
[C---:B------:R-:W-:Y:S01]  /*09c0*/  IMAD.IADD R2, R209.reuse, 0x1, R2 ;  /* 0x00000001d1027824 */ /* 0x040fe200078e0202 */
[----:B------:R-:W-:Y:S01]  /*09d0*/  SHF.R.S32.HI R251, RZ, 0x1f, R250 ;  /* 0x0000001ffffb7819 */ /* 0x000fe200000114fa */
        /* <DEDUP_REMOVED lines=12> */
[----:B------:R-:W-:Y:S02]  /*0aa0*/  IMAD.IADD R214, R212, 0x1, R214 ;  /* 0x00000001d4d67824 */ /* 0x000fe400078e02d6 */
[----:B------:R-:W-:-:S07]  /*0ab0*/  IMAD.IADD R218, R218, 0x1, R217 ;  /* 0x00000001dada7824 */ /* 0x000fce00078e02d9 */
.L_x_329:
        /* <DEDUP_REMOVED lines=19> */
[----:B------:R-:W-:Y:S01]  /*0bf0*/  IMAD.U32 R6, RZ, RZ, UR8 ;  /* 0x00000008ff067e24 */ /* 0x000fe2000f8e00ff */
[----:B------:R-:W-:Y:S01]  /*0c00*/  ULDC.U8 UR17, c[0x0][0x3c2] ;  /* 0x0000f08000117ab9 */ /* 0x000fe20000000000 */
[----:B------:R-:W-:Y:S01]  /*0c10*/  ULDC.64 UR12, c[0x0][0x2f8] ;  /* 0x0000be00000c7ab9 */ /* 0x000fe20000000a00 */
[----:B------:R-:W-:Y:S01]  /*0c20*/  @UP4 UIADD3.X UR11, UR5, UR11, URZ, UP1, !UPT ;  /* 0x0000000b050b4290 */ /* 0x000fe20008ffe43f */
[----:B------:R-:W-:Y:S01]  /*0c30*/  PLOP3.LUT P3, PT, PT, PT, UP2, 0x80, 0x0 ;  /* 0x000000000000781c */ /* 0x000fe20003f6f028 */
[----:B------:R-:W-:Y:S01]  /*0c40*/  UISETP.NE.AND UP4, UPT, UR17, URZ, UPT ;  /* 0x0000003f1100728c */ /* 0x000fe2000bf85270 */
[----:B------:R-:W-:Y:S01]  /*0c50*/  IMAD.U32 R7, RZ, RZ, UR9 ;  /* 0x00000009ff077e24 */ /* 0x000fe2000f8e00ff */
[----:B------:R-:W-:Y:S01]  /*0c60*/  UISETP.EQ.U32.AND UP1, UPT, UR12, URZ, UPT ;  /* 0x0000003f0c00728c */ /* 0x000fe2000bf22070 */
[----:B------:R-:W-:Y:S01]  /*0c70*/  IMAD.U32 R4, RZ, RZ, UR10 ;  /* 0x0000000aff047e24 */ /* 0x000fe2000f8e00ff */
        /* <DEDUP_REMOVED lines=45> */
.L_x_285:
        /* <DEDUP_REMOVED lines=30> */
[----:B------:R-:W-:Y:S01]  /*1130*/  ULDC UR58, c[0x0][0x2d4] ;  /* 0x0000b500003a7ab9 */ /* 0x000fe20000000800 */
[----:B------:R-:W-:Y:S01]  /*1140*/  @UP1 UIMAD.WIDE.U32 UR40, UR5, UR12, URZ ;  /* 0x0000000c052812a5 */ /* 0x000fe2000f8e003f */
[----:B------:R-:W1:Y:S01]  /*1150*/  I2F.RP R6, R9 ;  /* 0x0000000900067306 */ /* 0x000e620000209400 */
[----:B------:R-:W-:Y:S01]  /*1160*/  USHF.R.S32.HI UR21, URZ, 0x1f, UR8 ;  /* 0x0000001f3f157899 */ /* 0x000fe20008011408 */
[----:B------:R-:W-:Y:S01]  /*1170*/  ISETP.NE.AND P3, PT, R12, RZ, PT ;  /* 0x000000ff0c00720c */ /* 0x000fe20003f65270 */
[----:B------:R-:W-:Y:S01]  /*1180*/  UISETP.NE.AND UP0, UPT, UR39, -0x1, UPT ;  /* 0xffffffff2700788c */ /* 0x000fe2000bf05270 */
[----:B------:R-:W-:Y:S01]  /*1190*/  ULDC.64 UR28, c[0x0][0x240] ;  /* 0x00009000001c7ab9 */ /* 0x000fe20000000a00 */
[----:B------:R-:W-:Y:S01]  /*11a0*/  USHF.R.S32.HI UR47, URZ, 0x1f, UR58 ;  /* 0x0000001f3f2f7899 */ /* 0x000fe2000801143a */
[----:B------:R-:W-:Y:S01]  /*11b0*/  ULDC UR61, c[0x0][0x2dc] ;  /* 0x0000b700003d7ab9 */ /* 0x000fe20000000800 */
[----:B------:R-:W-:Y:S01]  /*11c0*/  ULDC UR60, c[0x0][0x270] ;  /* 0x00009c00003c7ab9 */ /* 0x000fe20000000800 */
[----:B------:R-:W-:-:S02]  /*11d0*/  @UP1 UIMAD UR43, UR5, UR13, UR41 ;  /* 0x0000000d052b12a4 */ /* 0x000fc4000f8e0229 */
[----:B------:R-:W-:Y:S02]  /*11e0*/  @!UP1 UIMAD.WIDE.U32 UR36, UR48, UR10, URZ ;  /* 0x0000000a302492a5 */ /* 0x000fe4000f8e003f */
[----:B------:R-:W-:Y:S01]  /*11f0*/  USEL UR45, UR15, URZ, UP2 ;  /* 0x0000003f0f2d7287 */ /* 0x000fe20009000000 */
[----:B-1----:R-:W1:Y:S01]  /*1200*/  MUFU.RCP R6, R6 ;  /* 0x0000000600067308 */ /* 0x002e620000001000 */
[----:B------:R-:W-:Y:S01]  /*1210*/  UIMAD.WIDE.U32 UR16, UR5, UR28, URZ ;  /* 0x0000001c051072a5 */ /* 0x000fe2000f8e003f */
[----:B------:R-:W-:Y:S01]  /*1220*/  ULDC.U8 UR15, c[0x0][0x3d8] ;  /* 0x0000f600000f7ab9 */ /* 0x000fe20000000000 */
[----:B------:R-:W-:Y:S02]  /*1230*/  UIMAD.WIDE UR10, UR61, UR60, URZ ;  /* 0x0000003c3d0a72a5 */ /* 0x000fe4000f8e023f */
[----:B------:R-:W-:Y:S02]  /*1240*/  UIMAD.WIDE.U32 UR12, UR48, UR58, URZ ;  /* 0x0000003a300c72a5 */ /* 0x000fe4000f8e003f */
[----:B------:R-:W-:-:S02]  /*1250*/  ULEA.HI UR31, UR21, UR8, URZ, 0x6 ;  /* 0x00000008151f7291 */ /* 0x000fc4000f8f303f */
[----:B------:R-:W-:Y:S02]  /*1260*/  UIMAD UR8, UR47, UR48, URZ ;  /* 0x000000302f0872a4 */ /* 0x000fe4000f8e023f */
[----:B------:R-:W-:Y:S02]  /*1270*/  UISETP.NE.AND UP3, UPT, UR15, URZ, UPT ;  /* 0x0000003f0f00728c */ /* 0x000fe4000bf65270 */
[----:B------:R-:W-:Y:S02]  /*1280*/  USHF.L.U64.HI UR14, UR48, 0x7, UR57 ;  /* 0x00000007300e7899 */ /* 0x000fe40008010239 */
[----:B------:R-:W-:Y:S01]  /*1290*/  USEL UR46, UR24, UR16, !UP1 ;  /* 0x00000010182e7287 */ /* 0x000fe2000c800000 */
[----:B-1----:R-:W-:Y:S01]  /*12a0*/  VIADD R6, R6, 0xffffffe ;  /* 0x0ffffffe06067836 */ /* 0x002fe20000000000 */
[----:B------:R-:W-:Y:S02]  /*12b0*/  UIADD3 UR42, UR25, UR42, URZ ;  /* 0x0000002a192a7290 */ /* 0x000fe4000fffe03f */
[----:B------:R-:W-:Y:S01]  /*12c0*/  UIMAD.WIDE.U32 UR24, UR10, UR12, URZ ;  /* 0x0000000c0a1872a5 */ /* 0x000fe2000f8e003f */
[----:B------:R-:W1:Y:S01]  /*12d0*/  F2I.FTZ.U32.TRUNC.NTZ R7, R6 ;  /* 0x0000000600077305 */ /* 0x000e62000021f000 */
[----:B------:R-:W-:-:S02]  /*12e0*/  UIMAD UR21, UR11, UR12, URZ ;  /* 0x0000000c0b1572a4 */ /* 0x000fc4000f8e023f */
[----:B------:R-:W-:Y:S02]  /*12f0*/  UIMAD UR12, UR57, UR58, UR8 ;  /* 0x0000003a390c72a4 */ /* 0x000fe4000f8e0208 */
[----:B------:R-:W-:Y:S02]  /*1300*/  @UP0 UIADD3 UR19, UR20, UR39, URZ ;  /* 0x0000002714130290 */ /* 0x000fe4000fffe03f */
[----:B------:R-:W-:Y:S02]  /*1310*/  USEL UR44, UR14, URZ, UP2 ;  /* 0x0000003f0e2c7287 */ /* 0x000fe40009000000 */
[----:B------:R-:W-:Y:S01]  /*1320*/  UIADD3 UR12, UR13, UR12, URZ ;  /* 0x0000000c0d0c7290 */ /* 0x000fe2000fffe03f */
[----:B------:R-:W-:Y:S01]  /*1330*/  @UP0 ULDC.64 UR14, c[0x0][0x248] ;  /* 0x00009200000e0ab9 */ /* 0x000fe20000000a00 */
[----:B------:R-:W-:Y:S01]  /*1340*/  ULDC UR49, c[0x0][0x2c4] ;  /* 0x0000b10000317ab9 */ /* 0x000fe20000000800 */
[----:B------:R-:W-:Y:S01]  /*1350*/  UIMAD UR30, UR5, UR29, URZ ;  /* 0x0000001d051e72a4 */ /* 0x000fe2000f8e023f */
[----:B-1----:R-:W-:Y:S01]  /*1360*/  IMAD.MOV R5, RZ, RZ, -R7 ;  /* 0x000000ffff057224 */ /* 0x002fe200078e0a07 */
[----:B------:R-:W-:Y:S01]  /*1370*/  @UP0 UIMAD.WIDE.U32 UR26, UR19, UR14, URZ ;  /* 0x0000000e131a02a5 */ /* 0x000fe2000f8e003f */
[----:B------:R-:W-:Y:S01]  /*1380*/  IMAD.MOV.U32 R6, RZ, RZ, RZ ;  /* 0x000000ffff067224 */ /* 0x000fe200078e00ff */
[----:B------:R-:W-:Y:S01]  /*1390*/  @UP0 UIMAD UR50, UR19, UR15, URZ ;  /* 0x0000000f133202a4 */ /* 0x000fe2000f8e023f */
[----:B------:R-:W-:Y:S01]  /*13a0*/  IMAD R5, R5, R9, RZ ;  /* 0x0000000905057224 */ /* 0x000fe200078e02ff */
[----:B------:R-:W-:-:S02]  /*13b0*/  @UP3 UIMAD UR19, UR48, UR49, URZ ;  /* 0x00000031301332a4 */ /* 0x000fc4000f8e023f */
[----:B------:R-:W-:Y:S01]  /*13c0*/  UIMAD UR21, UR10, UR12, UR21 ;  /* 0x0000000c0a1572a4 */ /* 0x000fe2000f8e0215 */
[----:B------:R-:W-:Y:S01]  /*13d0*/  IMAD.HI.U32 R5, R7, R5, R6 ;  /* 0x0000000507057227 */ /* 0x000fe200078e0006 */
[----:B------:R-:W-:Y:S01]  /*13e0*/  MOV R6, R8 ;  /* 0x0000000800067202 */ /* 0x000fe20000000f00 */
[----:B------:R-:W-:Y:S02]  /*13f0*/  ULOP3.LUT UR12, UR31, 0xffffffc0, URZ, 0xc0, !UPT ;  /* 0xffffffc01f0c7892 */ /* 0x000fe4000f8ec03f */
[----:B------:R-:W-:Y:S02]  /*1400*/  @UP1 UIADD3 UR42, UR17, UR30, URZ ;  /* 0x0000001e112a1290 */ /* 0x000fe4000fffe03f */
[----:B------:R-:W-:Y:S01]  /*1410*/  IMAD.HI.U32 R5, R5, R6, RZ ;  /* 0x0000000605057227 */ /* 0x000fe200078e00ff */
[----:B------:R-:W-:Y:S02]  /*1420*/  UIMAD.WIDE.U32 UR16, UR10, UR5, URZ ;  /* 0x000000050a1072a5 */ /* 0x000fe4000f8e003f */
[----:B------:R-:W-:Y:S01]  /*1430*/  @UP3 USEL UR19, UR19, UR5, !UP1 ;  /* 0x0000000513133287 */ /* 0x000fe2000c800000 */
[----:B------:R-:W-:Y:S01]  /*1440*/  IMAD.MOV R7, RZ, RZ, -R5 ;  /* 0x000000ffff077224 */ /* 0x000fe200078e0a05 */
[----:B------:R-:W-:Y:S01]  /*1450*/  UIADD3 UR12, UR12, -0x40, URZ ;  /* 0xffffffc00c0c7890 */ /* 0x000fe2000fffe03f */
[----:B------:R-:W-:-:S02]  /*1460*/  @UP3 ULDC UR8, c[0x0][0x2e4] ;  /* 0x0000b90000083ab9 */ /* 0x000fc40000000800 */
[C---:B------:R-:W-:Y:S01]  /*1470*/  IMAD R6, R9.reuse, R7, R6 ;  /* 0x0000000709067224 */ /* 0x040fe200078e0206 */
[----:B------:R-:W-:Y:S02]  /*1480*/  @!UP3 UIMAD UR13, UR48, UR60, UR56 ;  /* 0x0000003c300db2a4 */ /* 0x000fe4000f8e0238 */
[----:B------:R-:W-:Y:S02]  /*1490*/  @UP3 UIMAD UR47, UR56, UR8, UR19 ;  /* 0x00000008382f32a4 */ /* 0x000fe4000f8e0213 */
[----:B------:R-:W-:Y:S01]  /*14a0*/  ISETP.GT.U32.AND P1, PT, R9, R6, PT ;  /* 0x000000060900720c */ /* 0x000fe20003f24070 */
[----:B------:R-:W-:Y:S02]  /*14b0*/  USEL UR55, UR24, UR16, !UP1 ;  /* 0x0000001018377287 */ /* 0x000fe4000c800000 */
[----:B------:R-:W-:Y:S02]  /*14c0*/  USHF.R.S32.HI UR24, URZ, 0x1f, UR12 ;  /* 0x0000001f3f187899 */ /* 0x000fe4000801140c */
[----:B------:R-:W-:-:S02]  /*14d0*/  UIADD3 UR8, UP2, UR12, UR45, URZ ;  /* 0x0000002d0c087290 */ /* 0x000fc4000ff5e03f */
[----:B------:R-:W-:Y:S01]  /*14e0*/  @!UP3 UIMAD UR47, UR13, UR49, URZ ;  /* 0x000000310d2fb2a4 */ /* 0x000fe2000f8e023f */
[----:B------:R-:W-:Y:S01]  /*14f0*/  ULDC.U8 UR22, c[0x0][0x480] ;  /* 0x0001200000167ab9 */ /* 0x000fe20000000000 */
[----:B------:R-:W-:Y:S02]  /*1500*/  UIADD3.X UR16, UR24, UR44, URZ, UP2, !UPT ;  /* 0x0000002c18107290 */ /* 0x000fe400097fe43f */
[----:B------:R-:W-:Y:S02]  /*1510*/  UIMAD UR13, UR11, UR8, URZ ;  /* 0x000000080b0d72a4 */ /* 0x000fe4000f8e023f */
[----:B------:R-:W-:Y:S01]  /*1520*/  @!P1 IMAD.IADD R6, R6, 0x1, -R9 ;  /* 0x0000000106069824 */ /* 0x000fe200078e0a09 */
[----:B------:R-:W-:Y:S01]  /*1530*/  @!P1 IADD3 R5, R5, 0x1, RZ ;  /* 0x0000000105059810 */ /* 0x000fe20007ffe0ff */
[----:B------:R-:W-:Y:S01]  /*1540*/  @UP0 UIADD3 UR35, UR20, UR39, URZ ;  /* 0x0000002714230290 */ /* 0x000fe2000fffe03f */
[----:B------:R-:W-:Y:S01]  /*1550*/  PLOP3.LUT P1, PT, PT, PT, UP0, 0x80, 0x0 ;  /* 0x000000000000781c */ /* 0x000fe20003f2f008 */
[----:B------:R-:W-:Y:S01]  /*1560*/  UISETP.NE.AND UP4, UPT, UR22, URZ, UPT ;  /* 0x0000003f1600728c */ /* 0x000fe2000bf85270 */
[----:B------:R-:W-:Y:S01]  /*1570*/  ISETP.GE.U32.AND P0, PT, R6, R9, PT ;  /* 0x000000090600720c */ /* 0x000fe20003f06070 */
[----:B------:R-:W-:Y:S01]  /*1580*/  UIMAD UR19, UR11, UR5, URZ ;  /* 0x000000050b1372a4 */ /* 0x000fe2000f8e023f */
[----:B------:R-:W-:Y:S01]  /*1590*/  LOP3.LUT R6, R12, UR56, RZ, 0x3c, !PT ;  /* 0x000000380c067c12 */ /* 0x000fe2000f8e3cff */
[----:B------:R-:W-:Y:S01]  /*15a0*/  @UP0 ULDC.64 UR22, c[0x0][0x250] ;  /* 0x0000940000160ab9 */ /* 0x000fe20000000a00 */
[----:B------:R-:W-:-:S02]  /*15b0*/  UIMAD.WIDE.U32 UR44, UR10, UR8, URZ ;  /* 0x000000080a2c72a5 */ /* 0x000fc4000f8e003f */
[----:B------:R-:W-:Y:S01]  /*15c0*/  ISETP.GE.AND P2, PT, R6, RZ, PT ;  /* 0x000000ff0600720c */ /* 0x000fe20003f46270 */
[----:B------:R-:W-:Y:S02]  /*15d0*/  UIMAD UR13, UR10, UR16, UR13 ;  /* 0x000000100a0d72a4 */ /* 0x000fe4000f8e020d */
[----:B------:R-:W-:Y:S02]  /*15e0*/  @UP0 UIMAD.WIDE.U32 UR10, UR35, UR22, URZ ;  /* 0x00000016230a02a5 */ /* 0x000fe4000f8e003f */
[----:B------:R-:W-:Y:S02]  /*15f0*/  UIMAD UR52, UR56, UR61, URZ ;  /* 0x0000003d383472a4 */ /* 0x000fe4000f8e023f */
[----:B------:R-:W-:Y:S01]  /*1600*/  @P0 VIADD R5, R5, 0x1 ;  /* 0x0000000105050836 */ /* 0x000fe20000000000 */
[----:B------:R-:W-:Y:S01]  /*1610*/  @UP0 UIMAD UR35, UR35, UR23, URZ ;  /* 0x00000017232302a4 */ /* 0x000fe2000f8e023f */
[----:B------:R-:W-:Y:S01]  /*1620*/  PLOP3.LUT P0, PT, PT, PT, UP3, 0x80, 0x0 ;  /* 0x000000000000781c */ /* 0x000fe20003f0f038 */
[----:B------:R-:W-:Y:S01]  /*1630*/  @!UP1 UIADD3 UR43, UR37, UR33, URZ ;  /* 0x00000021252b9290 */ /* 0x000fe2000fffe03f */
[----:B------:R-:W-:Y:S01]  /*1640*/  IMAD.MOV.U32 R18, RZ, RZ, R5 ;  /* 0x000000ffff127224 */ /* 0x000fe200078e0005 */
[----:B------:R-:W-:-:S02]  /*1650*/  UIADD3 UR51, UR25, UR21, URZ ;  /* 0x0000001519337290 */ /* 0x000fc4000fffe03f */
[----:B------:R-:W-:Y:S02]  /*1660*/  USEL UR54, UR32, URZ, UP4 ;  /* 0x0000003f20367287 */ /* 0x000fe4000a000000 */
[----:B------:R-:W-:Y:S01]  /*1670*/  USHF.R.S32.HI UR49, URZ, 0x6, UR31 ;  /* 0x000000063f317899 */ /* 0x000fe2000801141f */
[----:B------:R-:W-:Y:S01]  /*1680*/  @!P2 IADD3 R18, -R18, RZ, RZ ;  /* 0x000000ff1212a210 */ /* 0x000fe20007ffe1ff */
[----:B------:R-:W-:Y:S01]  /*1690*/  USHF.R.S32.HI UR21, URZ, 0x1f, UR52 ;  /* 0x0000001f3f157899 */ /* 0x000fe20008011434 */
[----:B------:R-:W-:Y:S01]  /*16a0*/  @!P3 LOP3.LUT R18, RZ, R12, RZ, 0x33, !PT ;  /* 0x0000000cff12b212 */ /* 0x000fe200078e33ff */
[----:B------:R-:W-:Y:S02]  /*16b0*/  @UP0 UIADD3 UR35, UR11, UR35, URZ ;  /* 0x000000230b230290 */ /* 0x000fe4000fffe03f */
[----:B------:R-:W-:Y:S02]  /*16c0*/  USEL UR53, UR53, URZ, UP4 ;  /* 0x0000003f35357287 */ /* 0x000fe4000a000000 */
[----:B------:R-:W-:-:S02]  /*16d0*/  @UP1 UIADD3 UR51, UR17, UR19, URZ ;  /* 0x0000001311331290 */ /* 0x000fc4000fffe03f */
        /* <DEDUP_REMOVED lines=17> */
.L_x_287:
        /* <DEDUP_REMOVED lines=13> */
.L_x_288:
        /* <DEDUP_REMOVED lines=11> */
.L_x_289:
[----:B------:R-:W-:-:S04]  /*1970*/  UIMAD UR5, UR48, UR60, UR56 ;  /* 0x0000003c300572a4 */ /* 0x000fc8000f8e0238 */
[----:B------:R-:W-:-:S12]  /*1980*/  UIMAD UR5, UR5, UR58, URZ ;  /* 0x0000003a050572a4 */ /* 0x000fd8000f8e023f */
.L_x_290:
[----:B------:R-:W1:Y:S01]  /*1990*/  LDC.64 R6, c[0x0][0x420] ;  /* 0x00010800ff067b82 */ /* 0x000e620000000a00 */
[----:B------:R-:W-:Y:S01]  /*19a0*/  UIADD3 UR11, -UR9, UR38, UR34 ;  /* 0x00000026090b7290 */ /* 0x000fe2000fffe122 */
[----:B------:R-:W-:Y:S01]  /*19b0*/  LEA.HI R10, R10, R11, RZ, 0x5 ;  /* 0x0000000b0a0a7211 */ /* 0x000fe200078f28ff */
[----:B------:R-:W-:Y:S01]  /*19c0*/  UIMAD UR10, UR61, UR60, URZ ;  /* 0x0000003c3d0a72a4 */ /* 0x000fe2000f8e023f */
[----:B------:R-:W-:Y:S01]  /*19d0*/  IADD3 R16, P2, R4, UR12, RZ ;  /* 0x0000000c04107c10 */ /* 0x000fe2000ff5e0ff */
[----:B------:R-:W-:Y:S01]  /*19e0*/  ULDC UR17, c[0x0][0x398] ;  /* 0x0000e60000117ab9 */ /* 0x000fe20000000800 */
[----:B------:R-:W-:Y:S01]  /*19f0*/  UIADD3 UR45, UR12, UR5, URZ ;  /* 0x000000050c2d7290 */ /* 0x000fe2000fffe03f */
[----:B------:R-:W-:Y:S01]  /*1a00*/  SHF.R.S32.HI R10, RZ, 0x5, R10 ;  /* 0x00000005ff0a7819 */ /* 0x000fe2000001140a */
[----:B------:R-:W-:Y:S01]  /*1a10*/  UIADD3 UR11, UR11, -UR17, URZ ;  /* 0x800000110b0b7290 */ /* 0x000fe2000fffe03f */
[--C-:B------:R-:W-:Y:S01]  /*1a20*/  SHF.R.S32.HI R233, RZ, 0x1f, R232.reuse ;  /* 0x0000001fffe97819 */ /* 0x100fe200000114e8 */
[----:B------:R-:W-:Y:S01]  /*1a30*/  USHF.L.U32 UR5, UR10, 0x6, URZ ;  /* 0x000000060a057899 */ /* 0x000fe2000800063f */
[----:B------:R-:W-:Y:S01]  /*1a40*/  IADD3 R8, P0, R232, UR16, RZ ;  /* 0x00000010e8087c10 */ /* 0x000fe2000ff1e0ff */
[----:B------:R-:W-:Y:S01]  /*1a50*/  USHF.R.S32.HI UR17, URZ, 0x1f, UR11 ;  /* 0x0000001f3f117899 */ /* 0x000fe2000801140b */
[----:B------:R-:W-:Y:S01]  /*1a60*/  IADD3.X R14, R26, UR24, RZ, P2, !PT ;  /* 0x000000181a0e7c10 */ /* 0x000fe200097fe4ff */
[----:B------:R-:W-:Y:S01]  /*1a70*/  UIADD3 UR30, UP2, UP1, UR44, UR5, UR52 ;  /* 0x000000052c1e7290 */ /* 0x000fe2000f95e034 */
[----:B------:R-:W-:Y:S01]  /*1a80*/  IADD3.X R9, R233, UR43, RZ, P0, !PT ;  /* 0x0000002be9097c10 */ /* 0x000fe200087fe4ff */
[----:B------:R-:W-:Y:S01]  /*1a90*/  USHF.R.S32.HI UR5, URZ, 0x1f, UR5 ;  /* 0x0000001f3f057899 */ /* 0x000fe20008011405 */
[----:B------:R-:W-:Y:S01]  /*1aa0*/  IMAD.WIDE.U32 R12, R16, UR28, R232 ;  /* 0x0000001c100c7c25 */ /* 0x000fe2000f8e00e8 */
[----:B------:R-:W-:Y:S01]  /*1ab0*/  ULEA.HI UR17, UR17, UR11, URZ, 0x6 ;  /* 0x0000000b11117291 */ /* 0x000fe2000f8f303f */
[----:B------:R-:W-:Y:S01]  /*1ac0*/  BSSY B1, `(.L_x_286) ;  /* 0x0000893000017945 */ /* 0x000fe20003800000 */
[----:B------:R-:W-:-:S02]  /*1ad0*/  UIADD3.X UR5, UR13, UR5, UR21, UP2, UP1 ;  /* 0x000000050d057290 */ /* 0x000fc400097e2415 */
[----:B------:R-:W-:Y:S01]  /*1ae0*/  USHF.R.S32.HI UR17, URZ, 0x6, UR17 ;  /* 0x000000063f117899 */ /* 0x000fe20008011411 */
[----:B------:R-:W-:Y:S01]  /*1af0*/  IADD3 R12, P2, R12, UR46, RZ ;  /* 0x0000002e0c0c7c10 */ /* 0x000fe2000ff5e0ff */
[C---:B-1----:R-:W-:Y:S01]  /*1b00*/  IMAD R5, R6.reuse, UR24, RZ ;  /* 0x0000001806057c24 */ /* 0x042fe2000f8e02ff */
[----:B------:R-:W-:Y:S01]  /*1b10*/  USHF.R.S32.HI UR50, URZ, 0x1f, UR56 ;  /* 0x0000001f3f327899 */ /* 0x000fe20008011438 */
[----:B------:R-:W-:Y:S01]  /*1b20*/  IMAD.WIDE.U32 R8, R6, UR12, R8 ;  /* 0x0000000c06087c25 */ /* 0x000fe2000f8e0008 */
[----:B------:R-:W-:Y:S01]  /*1b30*/  ULDC.64 UR36, c[0x0][0x428] ;  /* 0x00010a0000247ab9 */ /* 0x000fe20000000a00 */
[----:B------:R-:W-:Y:S02]  /*1b40*/  UIADD3 UR47, UR12, UR47, URZ ;  /* 0x0000002f0c2f7290 */ /* 0x000fe4000fffe03f */
[----:B------:R-:W-:Y:S01]  /*1b50*/  IMAD R11, R7, UR12, R5 ;  /* 0x0000000c070b7c24 */ /* 0x000fe2000f8e0205 */
[----:B------:R-:W-:Y:S01]  /*1b60*/  UIMAD UR19, UR50, UR36, URZ ;  /* 0x00000024321372a4 */ /* 0x000fe2000f8e023f */
[----:B------:R-:W-:Y:S01]  /*1b70*/  IMAD R5, R10, UR10, R252 ;  /* 0x0000000a0a057c24 */ /* 0x000fe2000f8e02fc */
[----:B------:R-:W-:Y:S01]  /*1b80*/  UIADD3 UR10, UP2, UP1, UR54, UR30, UR55 ;  /* 0x0000001e360a7290 */ /* 0x000fe2000f95e037 */
[----:B------:R-:W-:Y:S01]  /*1b90*/  IMAD R10, R14, UR28, RZ ;  /* 0x0000001c0e0a7c24 */ /* 0x000fe2000f8e02ff */
[----:B------:R-:W-:Y:S01]  /*1ba0*/  ULDC.64 UR12, c[0x0][0x400] ;  /* 0x00010000000c7ab9 */ /* 0x000fe20000000a00 */
[----:B------:R-:W-:Y:S01]  /*1bb0*/  IMAD.IADD R9, R9, 0x1, R11 ;  /* 0x0000000109097824 */ /* 0x000fe200078e020b */
[----:B------:R-:W-:Y:S01]  /*1bc0*/  UIADD3.X UR5, UR53, UR5, UR51, UP2, UP1 ;  /* 0x0000000535057290 */ /* 0x000fe200097e2433 */
[----:B------:R-:W-:Y:S01]  /*1bd0*/  IMAD R20, R16, UR29, R10 ;  /* 0x0000001d10147c24 */ /* 0x000fe2000f8e020a */
[----:B------:R-:W-:Y:S01]  /*1be0*/  UISETP.LT.AND UP1, UPT, URZ, UR17, UPT ;  /* 0x000000113f00728c */ /* 0x000fe2000bf21270 */
[----:B------:R-:W-:Y:S01]  /*1bf0*/  IADD3 R10, P0, R5, UR10, RZ ;  /* 0x0000000a050a7c10 */ /* 0x000fe2000ff1e0ff */
[----:B------:R-:W-:Y:S01]  /*1c00*/  IMAD.U32 R15, RZ, RZ, UR36 ;  /* 0x00000024ff0f7e24 */ /* 0x000fe2000f8e00ff */
[----:B------:R-:W-:Y:S01]  /*1c10*/  UIMAD UR19, UR56, UR37, UR19 ;  /* 0x00000025381372a4 */ /* 0x000fe2000f8e0213 */
[----:B------:R-:W-:Y:S01]  /*1c20*/  IADD3.X R13, R13, UR42, R20, P2, !PT ;  /* 0x0000002a0d0d7c10 */ /* 0x000fe200097fe414 */
[----:B------:R-:W-:Y:S01]  /*1c30*/  USEL UR17, URZ, UR17, !UP1 ;  /* 0x000000113f117287 */ /* 0x000fe2000c800000 */
[----:B------:R-:W-:Y:S01]  /*1c40*/  LEA.HI.X.SX32 R5, R5, UR5, 0x1, P0 ;  /* 0x0000000505057c11 */ /* 0x000fe200080f0eff */
[----:B------:R-:W-:Y:S01]  /*1c50*/  IMAD.WIDE.U32 R8, R15, UR56, R8 ;  /* 0x000000380f087c25 */ /* 0x000fe2000f8e0008 */
[----:B------:R-:W-:Y:S01]  /*1c60*/  LEA R204, P0, R10, UR12, 0x2 ;  /* 0x0000000c0acc7c11 */ /* 0x000fe2000f8010ff */
[----:B------:R-:W-:Y:S01]  /*1c70*/  UISETP.GT.AND UP1, UPT, UR49, UR17, UPT ;  /* 0x000000113100728c */ /* 0x000fe2000bf24270 */
[----:B------:R-:W-:-:S02]  /*1c80*/  ULDC.64 UR40, c[0x0][0x258] ;  /* 0x0000960000287ab9 */ /* 0x000fc40000000a00 */
[----:B------:R-:W-:Y:S01]  /*1c90*/  LEA.HI.X R205, R10, UR13, R5, 0x2, P0 ;  /* 0x0000000d0acd7c11 */ /* 0x000fe200080f1405 */
[----:B------:R-:W-:Y:S01]  /*1ca0*/  UIMAD UR21, UR50, UR40, URZ ;  /* 0x00000028321572a4 */ /* 0x000fe2000f8e023f */
[----:B------:R-:W-:Y:S01]  /*1cb0*/  MOV R10, R8 ;  /* 0x00000008000a7202 */ /* 0x000fe20000000f00 */
[----:B------:R-:W-:Y:S01]  /*1cc0*/  VIADD R11, R9, UR19 ;  /* 0x00000013090b7c36 */ /* 0x000fe20008000000 */
[----:B------:R-:W-:Y:S01]  /*1cd0*/  PLOP3.LUT P0, PT, PT, PT, UP1, 0x80, 0x0 ;  /* 0x000000000000781c */ /* 0x000fe20003f0f018 */
[----:B------:R-:W-:Y:S01]  /*1ce0*/  ULDC.64 UR36, c[0x0][0x478] ;  /* 0x00011e0000247ab9 */ /* 0x000fe20000000a00 */
[----:B------:R-:W-:Y:S01]  /*1cf0*/  IMAD.U32 R19, RZ, RZ, UR40 ;  /* 0x00000028ff137e24 */ /* 0x000fe2000f8e00ff */
[----:B------:R-:W-:Y:S01]  /*1d00*/  ULDC.64 UR60, c[0x0][0x2b0] ;  /* 0x0000ac00003c7ab9 */ /* 0x000fe20000000a00 */
[----:B------:R-:W-:Y:S01]  /*1d10*/  IMAD R5, R26, R6, RZ ;  /* 0x000000061a057224 */ /* 0x000fe200078e02ff */
[----:B------:R-:W-:Y:S01]  /*1d20*/  UIMAD UR21, UR56, UR41, UR21 ;  /* 0x00000029381572a4 */ /* 0x000fe2000f8e0215 */
[----:B------:R-:W-:Y:S01]  /*1d30*/  IMAD.WIDE.U32 R12, R19, UR56, R12 ;  /* 0x00000038130c7c25 */ /* 0x000fe2000f8e000c */
[----:B------:R-:W-:-:S02]  /*1d40*/  UIMAD.WIDE UR10, UR45, 0x4, UR36 ;  /* 0x000000042d0a78a5 */ /* 0x000fc4000f8e0224 */
[----:B------:R-:W-:Y:S01]  /*1d50*/  UIMAD.WIDE UR36, UR47, 0x4, UR60 ;  /* 0x000000042f2478a5 */ /* 0x000fe2000f8e023c */
[----:B------:R-:W-:Y:S01]  /*1d60*/  IMAD.WIDE.U32 R10, R4, R6, R10 ;  /* 0x00000006040a7225 */ /* 0x000fe200078e000a */
[----:B------:R-:W-:Y:S01]  /*1d70*/  ULDC.64 UR26, c[0x0][0x210] ;  /* 0x00008400001a7ab9 */ /* 0x000fe20000000a00 */
[----:B------:R-:W-:Y:S01]  /*1d80*/  ULDC.64 UR24, c[0x0][0x3e0] ;  /* 0x0000f80000187ab9 */ /* 0x000fe20000000a00 */
[----:B------:R-:W-:Y:S01]  /*1d90*/  LEA R227, P3, R12, UR26, 0x1 ;  /* 0x0000001a0ce37c11 */ /* 0x000fe2000f8608ff */
[----:B------:R-:W-:Y:S01]  /*1da0*/  IMAD R5, R4, R7, R5 ;  /* 0x0000000704057224 */ /* 0x000fe200078e0205 */
[----:B------:R-:W-:Y:S01]  /*1db0*/  UMOV UR13, UR10 ;  /* 0x0000000a000d7c82 */ /* 0x000fe20008000000 */
[----:B------:R-:W-:Y:S01]  /*1dc0*/  VIADD R21, R13, UR21 ;  /* 0x000000150d157c36 */ /* 0x000fe20008000000 */
[----:B------:R-:W-:Y:S01]  /*1dd0*/  LEA R228, P2, R10, UR24, 0x1 ;  /* 0x000000180ae47c11 */ /* 0x000fe2000f8408ff */
[----:B------:R-:W-:Y:S01]  /*1de0*/  UMOV UR12, UR11 ;  /* 0x0000000b000c7c82 */ /* 0x000fe20008000000 */
[----:B------:R-:W-:Y:S01]  /*1df0*/  IADD3 R17, R11, R5, RZ ;  /* 0x000000050b117210 */ /* 0x000fe20007ffe0ff */
[----:B------:R-:W-:Y:S01]  /*1e00*/  UIADD3 UR8, UR49, -0x1, URZ ;  /* 0xffffffff31087890 */ /* 0x000fe2000fffe03f */
[----:B------:R-:W-:Y:S01]  /*1e10*/  LEA.HI.X R229, R12, UR27, R21, 0x1, P3 ;  /* 0x0000001b0ce57c11 */ /* 0x000fe200098f0c15 */
[----:B------:R-:W-:Y:S01]  /*1e20*/  UMOV UR11, UR36 ;  /* 0x00000024000b7c82 */ /* 0x000fe20008000000 */
[----:B------:R-:W-:Y:S01]  /*1e30*/  UMOV UR10, UR37 ;  /* 0x00000025000a7c82 */ /* 0x000fe20008000000 */
[----:B------:R-:W-:Y:S01]  /*1e40*/  LEA.HI.X R230, R10, UR25, R17, 0x1, P2 ;  /* 0x000000190ae67c11 */ /* 0x000fe200090f0c11 */
[----:B------:R-:W-:Y:S07]  /*1e50*/  @P0 BRA `(.L_x_291) ;  /* 0x0000000800780947 */ /* 0x000fee0003800000 */
        /* <DEDUP_REMOVED lines=19> */
.L_x_292:
        /* <DEDUP_REMOVED lines=20> */
.L_x_293:
        /* <DEDUP_REMOVED lines=38> */
.L_x_295:
[----:B------:R-:W-:Y:S05]  /*2330*/  BSYNC B0 ;  /* 0x0000000000007941 */ /* 0x000fea0003800000 */
.L_x_294:
        /* <DEDUP_REMOVED lines=21> */
.L_x_297:
[----:B------:R-:W-:Y:S05]  /*2490*/  BSYNC B0 ;  /* 0x0000000000007941 */ /* 0x000fea0003800000 */
.L_x_296:
        /* <DEDUP_REMOVED lines=22> */
[C---:B------:R-:W-:Y:S01]  /*2600*/  IMAD.WIDE.U32 R10, R4.reuse, UR10, R6 ;  /* 0x0000000a040a7c25 */ /* 0x040fe2000f8e0006 */
        /* <DEDUP_REMOVED lines=11> */
.L_x_299:
[----:B------:R-:W-:Y:S05]  /*26c0*/  BSYNC B0 ;  /* 0x0000000000007941 */ /* 0x000fea0003800000 */
.L_x_298:
        /* <DEDUP_REMOVED lines=23> */
.L_x_291:
        /* <DEDUP_REMOVED lines=53> */
.L_x_302:
[----:B------:R-:W-:Y:S05]  /*2b90*/  BSYNC B0 ;  /* 0x0000000000007941 */ /* 0x000fea0003800000 */
.L_x_301:
        /* <DEDUP_REMOVED lines=16> */
[C---:B------:R-:W-:Y:S01]  /*2ca0*/  @!P4 LEA R10, P1, R6.reuse, R228, 0x6 ;  /* 0x000000e4060ac211 */ /* 0x040fe200078230ff */
[----:B------:R2:W-:Y:S01]  /*2cb0*/  @P4 STS.128 [R220+0x9000], RZ ;  /* 0x009000ffdc004388 */ /* 0x0005e20000000c00 */
[----:B------:R-:W-:Y:S02]  /*2cc0*/  @!P3 LEA.HI.X R9, R5, UR25, R14, 0x1, P0 ;  /* 0x000000190509bc11 */ /* 0x000fe400080f0c0e */
        /* <DEDUP_REMOVED lines=26> */
.L_x_304:
[----:B------:R-:W-:Y:S05]  /*2e70*/  BSYNC B0 ;  /* 0x0000000000007941 */ /* 0x000fea0003800000 */
.L_x_303:
        /* <DEDUP_REMOVED lines=44> */
.L_x_306:
[----:B------:R-:W-:Y:S05]  /*3140*/  BSYNC B0 ;  /* 0x0000000000007941 */ /* 0x000fea0003800000 */
.L_x_305:
        /* <DEDUP_REMOVED lines=19> */
[----:B------:R-:W-:Y:S02]  /*3280*/  @!P3 LEA R10, P5, R5, UR26, 0x1 ;  /* 0x0000001a050abc11 */ /* 0x000fe4000f8a08ff */
        /* <DEDUP_REMOVED lines=27> */
.L_x_308:
[----:B------:R-:W-:Y:S05]  /*3440*/  BSYNC B0 ;  /* 0x0000000000007941 */ /* 0x000fea0003800000 */
.L_x_307:
[----:B------:R-:W-:Y:S01]  /*3450*/  UIADD3 UR16, -UR34, UR9, URZ ;  /* 0x0000000922107290 */ /* 0x000fe2000fffe13f */
[----:B--23--:R-:W-:Y:S01]  /*3460*/  IMAD.WIDE.U32 R6, R23, UR34, R232 ;  /* 0x0000002217067c25 */ /* 0x00cfe2000f8e00e8 */
[----:B------:R-:W-:Y:S01]  /*3470*/  UIMAD UR19, UR30, UR14, URZ ;  /* 0x0000000e1e1372a4 */ /* 0x000fe2000f8e023f */
[----:B------:R-:W-:Y:S01]  /*3480*/  BSSY B0, `(.L_x_309) ;  /* 0x0000042000007945 */ /* 0x000fe20003800000 */
[----:B------:R-:W-:Y:S01]  /*3490*/  ULDC.64 UR24, c[0x0][0x260] ;  /* 0x0000980000187ab9 */ /* 0x000fe20000000a00 */
[----:B------:R-:W-:Y:S01]  /*34a0*/  ISETP.GE.AND P6, PT, R250, UR5, PT ;  /* 0x00000005fa007c0c */ /* 0x000fe2000bfc6270 */
[----:B------:R-:W-:Y:S01]  /*34b0*/  UIMAD UR19, UR34, UR15, UR19 ;  /* 0x0000000f221372a4 */ /* 0x000fe2000f8e0213 */
[----:B------:R-:W-:Y:S02]  /*34c0*/  ISETP.GE.AND P4, PT, R4, UR16, PT ;  /* 0x0000001004007c0c */ /* 0x000fe4000bf86270 */
[----:B------:R-:W-:Y:S02]  /*34d0*/  IADD3 R10, P0, R6, UR31, RZ ;  /* 0x0000001f060a7c10 */ /* 0x000fe4000ff1e0ff */
[----:B------:R-:W-:Y:S01]  /*34e0*/  IADD3 R6, R250, 0x8, RZ ;  /* 0x00000008fa067810 */ /* 0x000fe20007ffe0ff */
[----:B------:R-:W-:-:S03]  /*34f0*/  IMAD.U32 R5, RZ, RZ, UR19 ;  /* 0x00000013ff057e24 */ /* 0x000fc6000f8e00ff */
[----:B------:R-:W-:Y:S02]  /*3500*/  ISETP.GE.AND P5, PT, R6, UR5, PT ;  /* 0x0000000506007c0c */ /* 0x000fe4000bfa6270 */
[----:B------:R-:W-:Y:S01]  /*3510*/  IADD3.X R11, R7, UR33, R5, P0, !PT ;  /* 0x00000021070b7c10 */ /* 0x000fe200087fe405 */
[----:B------:R-:W-:Y:S02]  /*3520*/  IMAD R5, R25, UR24, RZ ;  /* 0x0000001819057c24 */ /* 0x000fe4000f8e02ff */
[----:B------:R2:W-:Y:S02]  /*3530*/  @P4 STS.128 [R220+0x10000], RZ ;  /* 0x010000ffdc004388 */ /* 0x0005e40000000c00 */
[C---:B------:R-:W-:Y:S02]  /*3540*/  IMAD R16, R18.reuse, UR25, R5 ;  /* 0x0000001912107c24 */ /* 0x040fe4000f8e0205 */
[----:B------:R2:W-:Y:S01]  /*3550*/  @P4 STS.128 [R220+0x12000], RZ ;  /* 0x012000ffdc004388 */ /* 0x0005e20000000c00 */
[----:B------:R-:W-:-:S03]  /*3560*/  IMAD.WIDE.U32 R10, R18, UR24, R10 ;  /* 0x00000018120a7c25 */ /* 0x000fc6000f8e000a */
[----:B------:R2:W-:Y:S01]  /*3570*/  @P4 STS.128 [R220+0x14000], RZ ;  /* 0x014000ffdc004388 */ /* 0x0005e20000000c00 */
[----:B------:R-:W-:-:S03]  /*3580*/  IMAD.IADD R17, R11, 0x1, R16 ;  /* 0x000000010b117824 */ /* 0x000fc600078e0210 */
        /* <DEDUP_REMOVED lines=49> */
.L_x_310:
[----:B------:R-:W-:Y:S05]  /*38a0*/  BSYNC B0 ;  /* 0x0000000000007941 */ /* 0x000fea0003800000 */
.L_x_309:
        /* <DEDUP_REMOVED lines=59> */
.L_x_312:
[----:B------:R-:W-:Y:S05]  /*3c60*/  BSYNC B0 ;  /* 0x0000000000007941 */ /* 0x000fea0003800000 */
.L_x_311:
[----:B------:R-:W-:Y:S01]  /*3c70*/  UIMAD UR5, UR30, UR22, URZ ;  /* 0x000000161e0572a4 */ /* 0x000fe2000f8e023f */
[----:B-1-3--:R-:W-:Y:S01]  /*3c80*/  IMAD.WIDE.U32 R6, R19, UR34, R232 ;  /* 0x0000002213067c25 */ /* 0x00afe2000f8e00e8 */
[----:B------:R1:W-:Y:S01]  /*3c90*/  @P4 STS.128 [R220+0x18000], RZ ;  /* 0x018000ffdc004388 */ /* 0x0003e20000000c00 */
[----:B------:R-:W-:Y:S01]  /*3ca0*/  ULDC.64 UR14, c[0x0][0x268] ;  /* 0x00009a00000e7ab9 */ /* 0x000fe20000000a00 */
[----:B------:R-:W-:Y:S01]  /*3cb0*/  UIMAD UR5, UR34, UR23, UR5 ;  /* 0x00000017220572a4 */ /* 0x000fe2000f8e0205 */
[----:B------:R-:W-:Y:S01]  /*3cc0*/  IMAD R5, R25, UR14, RZ ;  /* 0x0000000e19057c24 */ /* 0x000fe2000f8e02ff */
[----:B------:R1:W-:Y:S01]  /*3cd0*/  @P4 STS.128 [R220+0x1a000], RZ ;  /* 0x01a000ffdc004388 */ /* 0x0003e20000000c00 */
[----:B------:R-:W-:Y:S01]  /*3ce0*/  IADD3 R10, P0, R6, UR32, RZ ;  /* 0x00000020060a7c10 */ /* 0x000fe2000ff1e0ff */
[----:B------:R-:W-:Y:S01]  /*3cf0*/  BSSY B0, `(.L_x_313) ;  /* 0x0000038000007945 */ /* 0x000fe20003800000 */
[----:B------:R-:W-:Y:S01]  /*3d00*/  IMAD R16, R18, UR15, R5 ;  /* 0x0000000f12107c24 */ /* 0x000fe2000f8e0205 */
[----:B------:R1:W-:Y:S01]  /*3d10*/  @P4 STS.128 [R220+0x1c000], RZ ;  /* 0x01c000ffdc004388 */ /* 0x0003e20000000c00 */
[----:B------:R-:W-:-:S03]  /*3d20*/  MOV R6, UR5 ;  /* 0x0000000500067c02 */ /* 0x000fc60008000f00 */
[----:B------:R1:W-:Y:S01]  /*3d30*/  @P4 STS.128 [R220+0x1e000], RZ ;  /* 0x01e000ffdc004388 */ /* 0x0003e20000000c00 */
[----:B------:R-:W-:-:S03]  /*3d40*/  IADD3.X R11, R7, UR35, R6, P0, !PT ;  /* 0x00000023070b7c10 */ /* 0x000fc600087fe406 */
[----:B------:R-:W-:-:S05]  /*3d50*/  IMAD.WIDE.U32 R10, R18, UR14, R10 ;  /* 0x0000000e120a7c25 */ /* 0x000fca000f8e000a */
[----:B------:R-:W-:Y:S01]  /*3d60*/  IADD3 R17, R11, R16, RZ ;  /* 0x000000100b117210 */ /* 0x000fe20007ffe0ff */
[----:B------:R-:W-:Y:S06]  /*3d70*/  @P4 BRA `(.L_x_314) ;  /* 0x0000000000bc4947 */ /* 0x000fec0003800000 */
        /* <DEDUP_REMOVED lines=47> */
.L_x_314:
[----:B------:R-:W-:Y:S05]  /*4070*/  BSYNC B0 ;  /* 0x0000000000007941 */ /* 0x000fea0003800000 */
.L_x_313:
        /* <DEDUP_REMOVED lines=57> */
.L_x_316:
[----:B------:R-:W-:Y:S05]  /*4410*/  BSYNC B0 ;  /* 0x0000000000007941 */ /* 0x000fea0003800000 */
.L_x_315:
[----:B------:R-:W-:Y:S01]  /*4420*/  ULDC.64 UR22, c[0x0][0x3c8] ;  /* 0x0000f20000167ab9 */ /* 0x000fe20000000a00 */
[----:B------:R-:W-:Y:S01]  /*4430*/  USHF.R.S32.HI UR14, URZ, 0x1f, UR56 ;  /* 0x0000001f3f0e7899 */ /* 0x000fe20008011438 */
[----:B------:R-:W-:Y:S01]  /*4440*/  IMAD.MOV.U32 R237, RZ, RZ, 0x7f800000 ;  /* 0x7f800000ffed7424 */ /* 0x000fe200078e00ff */
[----:B------:R-:W-:Y:S01]  /*4450*/  UISETP.NE.U32.AND UP1, UPT, UR22, URZ, UPT ;  /* 0x0000003f1600728c */ /* 0x000fe2000bf25070 */
[----:B------:R-:W-:Y:S01]  /*4460*/  IMAD.MOV.U32 R238, RZ, RZ, 0x7f800000 ;  /* 0x7f800000ffee7424 */ /* 0x000fe200078e00ff */
[----:B------:R-:W0:Y:S01]  /*4470*/  LDGDEPBAR ;  /* 0x00000000000079af */ /* 0x000e220000000000 */
[----:B------:R-:W2:Y:S01]  /*4480*/  LDC R249, c[0x0][0x270] ;  /* 0x00009c00fff97b82 */ /* 0x000ea20000000800 */
[----:B------:R-:W-:Y:S01]  /*4490*/  UISETP.NE.AND.EX UP1, UPT, UR23, URZ, UPT, UP1 ;  /* 0x0000003f1700728c */ /* 0x000fe2000bf25310 */
[----:B------:R-:W-:-:S05]  /*44a0*/  ULDC UR19, c[0x0][0x2d0] ;  /* 0x0000b40000137ab9 */ /* 0x000fca0000000800 */
[----:B------:R-:W-:-:S05]  /*44b0*/  PLOP3.LUT P0, PT, PT, PT, UP1, 0x80, 0x0 ;  /* 0x000000000000781c */ /* 0x000fca0003f0f018 */
[----:B------:R-:W-:Y:S01]  /*44c0*/  @UP1 ULDC.64 UR24, c[0x0][0x3d0] ;  /* 0x0000f40000181ab9 */ /* 0x000fe20000000a00 */
[----:B------:R-:W-:Y:S01]  /*44d0*/  @UP1 UMOV UR15, UR14 ;  /* 0x0000000e000f1c82 */ /* 0x000fe20008000000 */
[----:B------:R-:W-:Y:S01]  /*44e0*/  @UP1 UIMAD UR5, UR57, UR24, URZ ;  /* 0x00000018390512a4 */ /* 0x000fe2000f8e023f */
[----:B------:R-:W-:Y:S02]  /*44f0*/  @UP1 UMOV UR14, UR56 ;  /* 0x00000038000e1c82 */ /* 0x000fe40008000000 */
[----:B------:R-:W-:Y:S02]  /*4500*/  @UP1 UIMAD.WIDE.U32 UR14, UR48, UR24, UR14 ;  /* 0x00000018300e12a5 */ /* 0x000fe4000f8e000e */
[----:B------:R-:W-:Y:S02]  /*4510*/  @UP1 UIMAD UR5, UR48, UR25, UR5 ;  /* 0x00000019300512a4 */ /* 0x000fe4000f8e0205 */
[----:B------:R-:W-:Y:S02]  /*4520*/  @UP1 ULEA UR22, UP0, UR14, UR22, 0x2 ;  /* 0x000000160e161291 */ /* 0x000fe4000f80103f */
[----:B------:R-:W-:Y:S01]  /*4530*/  @UP1 UIADD3 UR5, UR15, UR5, URZ ;  /* 0x000000050f051290 */ /* 0x000fe2000fffe03f */
[----:B------:R-:W-:Y:S01]  /*4540*/  IMAD.SHL.U32 R243, R250, 0x4, RZ ;  /* 0x00000004faf37824 */ /* 0x000fe200078e00ff */
[----:B------:R-:W-:-:S02]  /*4550*/  UIADD3 UR21, UR38, 0x40, UR34 ;  /* 0x0000004026157890 */ /* 0x000fc4000fffe022 */
[----:B------:R-:W-:Y:S01]  /*4560*/  @UP1 ULEA.HI.X UR23, UR14, UR23, UR5, 0x2, UP0 ;  /* 0x000000170e171291 */ /* 0x000fe200080f1405 */
[----:B-1-3--:R-:W-:Y:S01]  /*4570*/  IMAD.U32 R4, RZ, RZ, UR22 ;  /* 0x00000016ff047e24 */ /* 0x00afe2000f8e00ff */
[----:B------:R-:W-:Y:S01]  /*4580*/  SHF.L.U64.HI R242, R250, 0x2, R251 ;  /* 0x00000002faf27819 */ /* 0x000fe200000102fb */
[----:B------:R-:W-:Y:S01]  /*4590*/  @UP1 ULDC UR5, c[0x0][0x2e8] ;  /* 0x0000ba0000051ab9 */ /* 0x000fe20000000800 */
[----:B------:R-:W-:Y:S02]  /*45a0*/  CS2R R190, SRZ ;  /* 0x0000000000be7805 */ /* 0x000fe4000001ff00 */
[----:B------:R-:W-:Y:S01]  /*45b0*/  CS2R R188, SRZ ;  /* 0x0000000000bc7805 */ /* 0x000fe2000001ff00 */
[----:B------:R-:W-:Y:S01]  /*45c0*/  IMAD.U32 R5, RZ, RZ, UR23 ;  /* 0x00000017ff057e24 */ /* 0x000fe2000f8e00ff */
[----:B------:R-:W-:Y:S02]  /*45d0*/  CS2R R194, SRZ ;  /* 0x0000000000c27805 */ /* 0x000fe4000001ff00 */
[----:B------:R-:W-:-:S02]  /*45e0*/  CS2R R192, SRZ ;  /* 0x0000000000c07805 */ /* 0x000fc4000001ff00 */
[----:B------:R-:W-:Y:S02]  /*45f0*/  CS2R R186, SRZ ;  /* 0x0000000000ba7805 */ /* 0x000fe4000001ff00 */
[----:B------:R-:W-:Y:S01]  /*4600*/  CS2R R184, SRZ ;  /* 0x0000000000b87805 */ /* 0x000fe2000001ff00 */
[----:B------:R1:W3:Y:S01]  /*4610*/  @P0 LDG.E R6, desc[UR6][R4.64] ;  /* 0x0000000604060981 */ /* 0x0002e2000c1e1900 */
        /* <DEDUP_REMOVED lines=23> */
[----:B------:R-:W-:Y:S01]  /*4790*/  CS2R R136, SRZ ;  /* 0x0000000000887805 */ /* 0x000fe2000001ff00 */
[C---:B-1----:R-:W-:Y:S01]  /*47a0*/  IMAD.SHL.U32 R4, R250.reuse, 0x4, RZ ;  /* 0x00000004fa047824 */ /* 0x042fe200078e00ff */
[----:B------:R-:W-:Y:S02]  /*47b0*/  SHF.L.U64.HI R5, R250, 0x2, R251 ;  /* 0x00000002fa057819 */ /* 0x000fe400000102fb */
[----:B------:R-:W-:Y:S02]  /*47c0*/  CS2R R134, SRZ ;  /* 0x0000000000867805 */ /* 0x000fe4000001ff00 */
[----:B------:R-:W-:Y:S02]  /*47d0*/  CS2R R132, SRZ ;  /* 0x0000000000847805 */ /* 0x000fe4000001ff00 */
[----:B------:R-:W-:-:S02]  /*47e0*/  CS2R R78, SRZ ;  /* 0x00000000004e7805 */ /* 0x000fc4000001ff00 */
[----:B------:R-:W-:Y:S02]  /*47f0*/  IADD3 R4, P1, R4, UR11, RZ ;  /* 0x0000000b04047c10 */ /* 0x000fe4000ff3e0ff */
[----:B------:R-:W-:Y:S02]  /*4800*/  CS2R R76, SRZ ;  /* 0x00000000004c7805 */ /* 0x000fe4000001ff00 */
[----:B------:R-:W-:Y:S02]  /*4810*/  CS2R R82, SRZ ;  /* 0x0000000000527805 */ /* 0x000fe4000001ff00 */
[----:B------:R-:W-:Y:S02]  /*4820*/  CS2R R80, SRZ ;  /* 0x0000000000507805 */ /* 0x000fe4000001ff00 */
[----:B------:R-:W-:Y:S02]  /*4830*/  IADD3.X R5, R5, UR10, RZ, P1, !PT ;  /* 0x0000000a05057c10 */ /* 0x000fe40008ffe4ff */
[----:B------:R-:W-:-:S02]  /*4840*/  CS2R R74, SRZ ;  /* 0x00000000004a7805 */ /* 0x000fc4000001ff00 */
[----:B------:R-:W-:Y:S02]  /*4850*/  CS2R R72, SRZ ;  /* 0x0000000000487805 */ /* 0x000fe4000001ff00 */
[----:B------:R-:W-:Y:S02]  /*4860*/  CS2R R70, SRZ ;  /* 0x0000000000467805 */ /* 0x000fe4000001ff00 */
[----:B------:R-:W-:Y:S01]  /*4870*/  CS2R R68, SRZ ;  /* 0x0000000000447805 */ /* 0x000fe2000001ff00 */
[----:B------:R-:W5:Y:S01]  /*4880*/  @!P6 LDG.E R237, desc[UR6][R4.64] ;  /* 0x0000000604ede981 */ /* 0x000f62000c1e1900 */
[----:B------:R-:W-:Y:S02]  /*4890*/  CS2R R62, SRZ ;  /* 0x00000000003e7805 */ /* 0x000fe4000001ff00 */
[----:B------:R-:W-:Y:S02]  /*48a0*/  CS2R R60, SRZ ;  /* 0x00000000003c7805 */ /* 0x000fe4000001ff00 */
[----:B------:R-:W-:Y:S01]  /*48b0*/  CS2R R66, SRZ ;  /* 0x0000000000427805 */ /* 0x000fe2000001ff00 */
[----:B------:R1:W5:Y:S01]  /*48c0*/  @!P5 LDG.E R238, desc[UR6][R4.64+0x20] ;  /* 0x0000200604eed981 */ /* 0x000362000c1e1900 */
        /* <DEDUP_REMOVED lines=21> */
[----:B------:R-:W-:Y:S01]  /*4a20*/  UIADD3 UR21, UR21, -UR9, URZ ;  /* 0x8000000915157290 */ /* 0x000fe2000fffe03f */
[----:B------:R-:W-:Y:S01]  /*4a30*/  ULDC UR22, c[0x0][0x2dc] ;  /* 0x0000b70000167ab9 */ /* 0x000fe20000000800 */
[----:B-1----:R-:W3:Y:S01]  /*4a40*/  @P0 MUFU.RCP R4, UR5 ;  /* 0x0000000500040d08 */ /* 0x002ee20008001000 */
[----:B------:R-:W-:Y:S01]  /*4a50*/  IMAD.U32 R5, RZ, RZ, UR38 ;  /* 0x00000026ff057e24 */ /* 0x000fe2000f8e00ff */
[----:B------:R-:W-:Y:S01]  /*4a60*/  UMOV UR5, URZ ;  /* 0x0000003f00057c82 */ /* 0x000fe20008000000 */
[----:B------:R-:W-:Y:S01]  /*4a70*/  ULDC UR15, c[0x0][0x2ec] ;  /* 0x0000bb00000f7ab9 */ /* 0x000fe20000000800 */
[----:B---3--:R-:W-:Y:S01]  /*4a80*/  @P0 FMUL.FTZ R4, R6, R4 ;  /* 0x0000000406040220 */ /* 0x008fe20000410000 */
[----:B------:R-:W-:-:S04]  /*4a90*/  VIADD R6, R250, 0x1 ;  /* 0x00000001fa067836 */ /* 0x000fc80000000000 */
[----:B------:R-:W-:Y:S01]  /*4aa0*/  @P0 R2UR UR14, R4 ;  /* 0x00000000040e02ca */ /* 0x000fe200000e0000 */
[----:B------:R-:W-:Y:S01]  /*4ab0*/  IMAD.U32 R4, RZ, RZ, UR18 ;  /* 0x00000012ff047e24 */ /* 0x000fe2000f8e00ff */
[----:B------:R-:W-:-:S03]  /*4ac0*/  IADD3 R247, R6, UR9, -R5 ;  /* 0x0000000906f77c10 */ /* 0x000fc6000fffe805 */
[----:B------:R-:W-:-:S04]  /*4ad0*/  IMAD R4, R4, 0x40, R248 ;  /* 0x0000004004047824 */ /* 0x000fc800078e02f8 */
[----:B------:R-:W-:-:S04]  /*4ae0*/  VIADD R4, R4, 0x1 ;  /* 0x0000000104047836 */ /* 0x000fc80000000000 */
[----:B------:R-:W-:Y:S01]  /*4af0*/  @UP1 UMOV UR5, UR14 ;  /* 0x0000000e00051c82 */ /* 0x000fe20008000000 */
[----:B--2---:R-:W-:-:S07]  /*4b00*/  I2FP.F32.S32 R244, R4 ;  /* 0x0000000400f47245 */ /* 0x004fce0000201400 */
.L_x_319:
[----:B------:R-:W0:Y:S01]  /*4b10*/  LDGDEPBAR ;  /* 0x00000000000079af */ /* 0x000e220000000000 */
[----:B------:R-:W-:Y:S01]  /*4b20*/  USHF.L.U32 UR14, UR8, 0x6, URZ ;  /* 0x00000006080e7899 */ /* 0x000fe2000800063f */
[----:B-----5:R-:W-:Y:S01]  /*4b30*/  FSETP.NEU.FTZ.AND P1, PT, R237, -INF , PT ;  /* 0xff800000ed00780b */ /* 0x020fe20003f3d000 */
[----:B------:R-:W-:Y:S01]  /*4b40*/  USHF.L.U32 UR16, UR18, 0x6, URZ ;  /* 0x0000000612107899 */ /* 0x000fe2000800063f */
[----:B------:R-:W-:Y:S01]  /*4b50*/  IMAD.MOV.U32 R112, RZ, RZ, 0x8 ;  /* 0x00000008ff707424 */ /* 0x000fe200078e00ff */
[----:B------:R-:W-:Y:S02]  /*4b60*/  UISETP.GE.AND UP0, UPT, UR14, UR21, UPT ;  /* 0x000000150e00728c */ /* 0x000fe4000bf06270 */
[----:B------:R-:W-:Y:S04]  /*4b70*/  UIADD3 UR16, UR16, 0x40, URZ ;  /* 0x0000004010107890 */ /* 0x000fe8000fffe03f */
[----:B------:R-:W-:Y:S06]  /*4b80*/  UISETP.LT.AND UP0, UPT, UR16, UR9, UP0 ;  /* 0x000000091000728c */ /* 0x000fec0008701270 */
[----:B------:R-:W-:Y:S01]  /*4b90*/  PLOP3.LUT P0, PT, PT, PT, UP0, 0x80, 0x0 ;  /* 0x000000000000781c */ /* 0x000fe20003f0f008 */
[----:B------:R-:W-:Y:S01]  /*4ba0*/  UISETP.GT.AND UP0, UPT, UR8, UR17, UPT ;  /* 0x000000110800728c */ /* 0x000fe2000bf04270 */
[----:B------:R-:W-:Y:S04]  /*4bb0*/  DEPBAR.LE SB0, 0x0 ;  /* 0x000080000000791a */ /* 0x000fe80000000000 */
[----:B------:R-:W-:Y:S06]  /*4bc0*/  BAR.SYNC.DEFER_BLOCKING 0x0 ;  /* 0x0000000000007b1d */ /* 0x000fec0000010000 */
[----:B------:R-:W-:Y:S04]  /*4bd0*/  LDSM.16.M88.4 R16, [R210] ;  /* 0x00000000d210783b */ /* 0x000fe80000000200 */
[----:B-1----:R-:W1:Y:S04]  /*4be0*/  LDSM.16.M88.4 R8, [R3+UR4+0x10000] ;  /* 0x010000040308783b */ /* 0x002e680008000200 */
[----:B------:R-:W2:Y:S04]  /*4bf0*/  LDSM.16.M88.4 R84, [R3+UR4+0x10800] ;  /* 0x010800040354783b */ /* 0x000ea80008000200 */
[----:B------:R-:W-:Y:S04]  /*4c00*/  LDSM.16.M88.4 R88, [R212] ;  /* 0x00000000d458783b */ /* 0x000fe80000000200 */
[----:B------:R-:W3:Y:S04]  /*4c10*/  LDSM.16.M88.4 R92, [R2] ;  /* 0x00000000025c783b */ /* 0x000ee80000000200 */
[----:B------:R-:W4:Y:S04]  /*4c20*/  LDSM.16.M88.4 R96, [R2+0x800] ;  /* 0x000800000260783b */ /* 0x000f280000000200 */
[----:B------:R-:W-:Y:S04]  /*4c30*/  LDSM.16.M88.4 R100, [R215] ;  /* 0x00000000d764783b */ /* 0x000fe80000000200 */
[----:B------:R-:W4:Y:S04]  /*4c40*/  LDSM.16.M88.4 R104, [R209] ;  /* 0x00000000d168783b */ /* 0x000f280000000200 */
        /* <DEDUP_REMOVED lines=8> */
[----:B------:R-:W2:Y:S05]  /*4cd0*/  LDSM.16.M88.4 R92, [R214] ;  /* 0x00000000d65c783b */ /* 0x000eaa0000000200 */
[C---:B----4-:R-:W-:Y:S06]  /*4ce0*/  HMMA.16816.F32.BF16 R12, R88.reuse, R96, R12 ;  /* 0x00000060580c723c */ /* 0x050fec000004180c */
[----:B------:R-:W-:Y:S01]  /*4cf0*/  HMMA.16816.F32.BF16 R16, R88, R98, R16 ;  /* 0x000000625810723c */ /* 0x000fe20000041810 */
[----:B------:R-:W3:Y:S04]  /*4d00*/  LDSM.16.M88.4 R88, [R208+0x800] ;  /* 0x00080000d058783b */ /* 0x000ee80000000200 */
        /* <DEDUP_REMOVED lines=83> */
[----:B------:R-:W-:Y:S04]  /*5240*/  MOV R88, UR18 ;  /* 0x0000001200587c02 */ /* 0x000fe80008000f00 */
[----:B------:R-:W-:Y:S01]  /*5250*/  LEA R88, R88, R248, 0x6 ;  /* 0x000000f858587211 */ /* 0x000fe200078e30ff */
[C---:B----4-:R-:W-:Y:S05]  /*5260*/  HMMA.16816.F32.BF16 R4, R100.reuse, R104, R4 ;  /* 0x000000686404723c */ /* 0x050fea0000041804 */
[C---:B------:R-:W-:Y:S01]  /*5270*/  @!P0 IADD3 R96, R88.reuse, 0x1, RZ ;  /* 0x0000000158608810 */ /* 0x040fe20007ffe0ff */
[C---:B------:R-:W-:Y:S05]  /*5280*/  HMMA.16816.F32.BF16 R8, R100.reuse, R106, R8 ;  /* 0x0000006a6408723c */ /* 0x040fea0000041808 */
[----:B------:R-:W-:Y:S01]  /*5290*/  I2FP.F32.S32 R89, R88 ;  /* 0x0000005800597245 */ /* 0x000fe20000201400 */
[C---:B-1----:R-:W-:Y:S05]  /*52a0*/  HMMA.16816.F32.BF16 R12, R100.reuse, R84, R12 ;  /* 0x00000054640c723c */ /* 0x042fea000004180c */
[----:B------:R-:W-:Y:S01]  /*52b0*/  @!P0 VIADD R97, R247, UR14 ;  /* 0x0000000ef7618c36 */ /* 0x000fe20008000000 */
[----:B------:R-:W-:Y:S01]  /*52c0*/  HMMA.16816.F32.BF16 R16, R100, R86, R16 ;  /* 0x000000566410723c */ /* 0x000fe20000041810 */
[----:B------:R-:W1:Y:S04]  /*52d0*/  LDSM.16.M88.4 R84, [R208+0x6800] ;  /* 0x00680000d054783b */ /* 0x000e680000000200 */
[----:B------:R-:W-:Y:S01]  /*52e0*/  @!P0 VIMNMX R91, R97, UR9, PT ;  /* 0x00000009615b8c48 */ /* 0x000fe2000bfe0100 */
[C---:B--2---:R-:W-:Y:S05]  /*52f0*/  HMMA.16816.F32.BF16 R4, R92.reuse, R108, R4 ;  /* 0x0000006c5c04723c */ /* 0x044fea0000041804 */
[----:B------:R-:W-:Y:S01]  /*5300*/  FMUL.FTZ R90, R237, 1.4426950216293334961 ;  /* 0x3fb8aa3bed5a7820 */ /* 0x000fe20000410000 */
[C---:B------:R-:W-:Y:S03]  /*5310*/  HMMA.16816.F32.BF16 R8, R92.reuse, R110, R8 ;  /* 0x0000006e5c08723c */ /* 0x040fe60000041808 */
[-C--:B------:R-:W-:Y:S02]  /*5320*/  @!P0 ISETP.GE.AND P2, PT, R88, R91.reuse, PT ;  /* 0x0000005b5800820c */ /* 0x080fe40003f46270 */
[----:B------:R-:W-:Y:S02]  /*5330*/  FSEL R90, R90, RZ, P1 ;  /* 0x000000ff5a5a7208 */ /* 0x000fe40000800000 */
[----:B------:R-:W-:Y:S11]  /*5340*/  @!P0 ISETP.GE.AND P1, PT, R96, R91, PT ;  /* 0x0000005b6000820c */ /* 0x000ff60003f26270 */
[C---:B------:R-:W-:Y:S01]  /*5350*/  FFMA.FTZ R4, R89.reuse, UR5, R4 ;  /* 0x0000000559047c23 */ /* 0x040fe20008010004 */
[C---:B------:R-:W-:Y:S01]  /*5360*/  FFMA.FTZ R5, R244.reuse, UR5, R5 ;  /* 0x00000005f4057c23 */ /* 0x040fe20008010005 */
[----:B------:R-:W-:Y:S01]  /*5370*/  FFMA.FTZ R6, R89, UR5, R6 ;  /* 0x0000000559067c23 */ /* 0x000fe20008010006 */
[----:B------:R-:W-:Y:S01]  /*5380*/  @!P0 VIADDMNMX R89, R97, R112, UR9, PT ;  /* 0x0000000961598e46 */ /* 0x000fe2000b800170 */
[----:B------:R-:W-:Y:S01]  /*5390*/  FFMA.FTZ R7, R244, UR5, R7 ;  /* 0x00000005f4077c23 */ /* 0x000fe20008010007 */
[----:B------:R-:W-:Y:S02]  /*53a0*/  @!P0 FSEL R4, R4, -INF , !P2 ;  /* 0xff80000004048808 */ /* 0x000fe40005000000 */
[----:B------:R-:W-:Y:S02]  /*53b0*/  @!P0 FSEL R5, R5, -INF , !P1 ;  /* 0xff80000005058808 */ /* 0x000fe40004800000 */
[-C--:B------:R-:W-:Y:S01]  /*53c0*/  @!P0 ISETP.GE.AND P3, PT, R88, R89.reuse, PT ;  /* 0x000000595800820c */ /* 0x080fe20003f66270 */
[--C-:B------:R-:W-:Y:S01]  /*53d0*/  FFMA.FTZ R4, R4, UR15, -R90.reuse ;  /* 0x0000000f04047c23 */ /* 0x100fe2000801085a */
[C---:B-1----:R-:W-:Y:S03]  /*53e0*/  HMMA.16816.F32.BF16 R12, R92.reuse, R84, R12 ;  /* 0x000000545c0c723c */ /* 0x042fe6000004180c */
[----:B------:R1:W-:Y:S01]  /*53f0*/  MUFU.EX2 R128, R4 ;  /* 0x0000000400807308 */ /* 0x0003e20000000800 */
[----:B------:R-:W-:Y:S01]  /*5400*/  FSETP.NEU.FTZ.AND P1, PT, R238, -INF , PT ;  /* 0xff800000ee00780b */ /* 0x000fe20003f3d000 */
[----:B------:R-:W-:Y:S01]  /*5410*/  FFMA.FTZ R5, R5, UR15, -R90 ;  /* 0x0000000f05057c23 */ /* 0x000fe2000801085a */
[----:B------:R-:W-:Y:S03]  /*5420*/  HMMA.16816.F32.BF16 R16, R92, R86, R16 ;  /* 0x000000565c10723c */ /* 0x000fe60000041810 */
[-C--:B------:R-:W-:Y:S02]  /*5430*/  @!P0 ISETP.GE.AND P2, PT, R96, R89.reuse, PT ;  /* 0x000000596000820c */ /* 0x080fe40003f46270 */
[----:B------:R-:W-:Y:S02]  /*5440*/  @!P0 FSEL R6, R6, -INF , !P3 ;  /* 0xff80000006068808 */ /* 0x000fe40005800000 */
[----:B------:R2:W3:Y:S01]  /*5450*/  MUFU.EX2 R127, R5 ;  /* 0x00000005007f7308 */ /* 0x0004e20000000800 */
[----:B------:R-:W-:Y:S03]  /*5460*/  IADD3 R96, R88, 0x8, RZ ;  /* 0x0000000858607810 */ /* 0x000fe60007ffe0ff */
[----:B------:R-:W-:Y:S02]  /*5470*/  @!P0 FSEL R7, R7, -INF , !P2 ;  /* 0xff80000007078808 */ /* 0x000fe40005000000 */
[----:B------:R-:W-:Y:S01]  /*5480*/  @!P0 ISETP.GE.AND P2, PT, R96, R89, PT ;  /* 0x000000596000820c */ /* 0x000fe20003f46270 */
[----:B-1----:R-:W-:Y:S05]  /*5490*/  FMUL.FTZ R4, R238, 1.4426950216293334961 ;  /* 0x3fb8aa3bee047820 */ /* 0x002fea0000410000 */
[----:B------:R-:W-:Y:S02]  /*54a0*/  FSEL R4, R4, RZ, P1 ;  /* 0x000000ff04047208 */ /* 0x000fe40000800000 */
[-C--:B------:R-:W-:Y:S01]  /*54b0*/  @!P0 ISETP.GE.AND P1, PT, R96, R91.reuse, PT ;  /* 0x0000005b6000820c */ /* 0x080fe20003f26270 */
[----:B--2---:R-:W-:Y:S02]  /*54c0*/  VIADD R5, R88, 0x9 ;  /* 0x0000000958057836 */ /* 0x004fe40000000000 */
[--C-:B------:R-:W-:Y:S01]  /*54d0*/  FFMA.FTZ R97, R6, UR15, -R4.reuse ;  /* 0x0000000f06617c23 */ /* 0x100fe20008010804 */
[----:B------:R-:W-:Y:S01]  /*54e0*/  I2FP.F32.S32 R6, R96 ;  /* 0x0000006000067245 */ /* 0x000fe20000201400 */
[----:B------:R-:W-:Y:S02]  /*54f0*/  FFMA.FTZ R7, R7, UR15, -R4 ;  /* 0x0000000f07077c23 */ /* 0x000fe40008010804 */
[----:B------:R1:W-:Y:S02]  /*5500*/  MUFU.EX2 R130, R97 ;  /* 0x0000006100827308 */ /* 0x0003e40000000800 */
[C---:B------:R-:W-:Y:S01]  /*5510*/  FFMA.FTZ R8, R6.reuse, UR5, R8 ;  /* 0x0000000506087c23 */ /* 0x040fe20008010008 */
[----:B------:R-:W-:Y:S01]  /*5520*/  FFMA.FTZ R10, R6, UR5, R10 ;  /* 0x00000005060a7c23 */ /* 0x000fe2000801000a */
[----:B------:R-:W-:Y:S03]  /*5530*/  VIADD R6, R88, 0x11 ;  /* 0x0000001158067836 */ /* 0x000fe60000000000 */
[----:B------:R-:W-:Y:S03]  /*5540*/  @!P0 FSEL R8, R8, -INF , !P1 ;  /* 0xff80000008088808 */ /* 0x000fe60004800000 */
[----:B------:R2:W4:Y:S01]  /*5550*/  MUFU.EX2 R129, R7 ;  /* 0x0000000700817308 */ /* 0x0005220000000800 */
[----:B------:R-:W-:Y:S02]  /*5560*/  @!P0 ISETP.GE.AND P1, PT, R5, R91, PT ;  /* 0x0000005b0500820c */ /* 0x000fe40003f26270 */
[----:B------:R-:W-:Y:S01]  /*5570*/  @!P0 FSEL R10, R10, -INF , !P2 ;  /* 0xff8000000a0a8808 */ /* 0x000fe20005000000 */
[----:B------:R-:W-:Y:S06]  /*5580*/  FFMA.FTZ R8, R8, UR15, -R90 ;  /* 0x0000000f08087c23 */ /* 0x000fec000801085a */
[----:B------:R3:W-:Y:S01]  /*5590*/  MUFU.EX2 R125, R8 ;  /* 0x00000008007d7308 */ /* 0x0007e20000000800 */
[----:B-1----:R-:W-:Y:S01]  /*55a0*/  I2FP.F32.S32 R97, R5 ;  /* 0x0000000500617245 */ /* 0x002fe20000201400 */
[----:B------:R-:W-:Y:S04]  /*55b0*/  FFMA.FTZ R10, R10, UR15, -R4 ;  /* 0x0000000f0a0a7c23 */ /* 0x000fe80008010804 */
[C---:B------:R-:W-:Y:S01]  /*55c0*/  FFMA.FTZ R9, R97.reuse, UR5, R9 ;  /* 0x0000000561097c23 */ /* 0x040fe20008010009 */
[----:B------:R-:W-:Y:S03]  /*55d0*/  FFMA.FTZ R11, R97, UR5, R11 ;  /* 0x00000005610b7c23 */ /* 0x000fe6000801000b */
[----:B------:R-:W-:Y:S01]  /*55e0*/  MUFU.EX2 R126, R10 ;  /* 0x0000000a007e7308 */ /* 0x000fe20000000800 */
[----:B------:R-:W-:Y:S02]  /*55f0*/  @!P0 FSEL R9, R9, -INF , !P1 ;  /* 0xff80000009098808 */ /* 0x000fe40004800000 */
[----:B------:R-:W-:Y:S02]  /*5600*/  @!P0 ISETP.GE.AND P1, PT, R5, R89, PT ;  /* 0x000000590500820c */ /* 0x000fe40003f26270 */
[----:B------:R-:W-:Y:S01]  /*5610*/  IADD3 R5, R88, 0x10, RZ ;  /* 0x0000001058057810 */ /* 0x000fe20007ffe0ff */
[----:B------:R-:W-:Y:S01]  /*5620*/  FFMA.FTZ R9, R9, UR15, -R90 ;  /* 0x0000000f09097c23 */ /* 0x000fe2000801085a */
[----:B------:R-:W-:Y:S02]  /*5630*/  @!P0 FSEL R11, R11, -INF , !P1 ;  /* 0xff8000000b0b8808 */ /* 0x000fe40004800000 */
[----:B--2---:R-:W-:Y:S01]  /*5640*/  I2FP.F32.S32 R7, R5 ;  /* 0x0000000500077245 */ /* 0x004fe20000201400 */
[----:B------:R-:W-:Y:S01]  /*5650*/  MUFU.EX2 R123, R9 ;  /* 0x00000009007b7308 */ /* 0x000fe20000000800 */
[----:B---3--:R-:W-:Y:S01]  /*5660*/  I2FP.F32.S32 R8, R6 ;  /* 0x0000000600087245 */ /* 0x008fe20000201400 */
[----:B------:R-:W-:Y:S01]  /*5670*/  FFMA.FTZ R11, R11, UR15, -R4 ;  /* 0x0000000f0b0b7c23 */ /* 0x000fe20008010804 */
[-C--:B------:R-:W-:Y:S01]  /*5680*/  @!P0 ISETP.GE.AND P1, PT, R5, R91.reuse, PT ;  /* 0x0000005b0500820c */ /* 0x080fe20003f26270 */
[C---:B------:R-:W-:Y:S01]  /*5690*/  FFMA.FTZ R12, R7.reuse, UR5, R12 ;  /* 0x00000005070c7c23 */ /* 0x040fe2000801000c */
[----:B------:R-:W-:Y:S01]  /*56a0*/  FFMA.FTZ R14, R7, UR5, R14 ;  /* 0x00000005070e7c23 */ /* 0x000fe2000801000e */
[C---:B------:R-:W-:Y:S01]  /*56b0*/  FFMA.FTZ R13, R8.reuse, UR5, R13 ;  /* 0x00000005080d7c23 */ /* 0x040fe2000801000d */
[----:B------:R-:W-:Y:S03]  /*56c0*/  FFMA.FTZ R15, R8, UR5, R15 ;  /* 0x00000005080f7c23 */ /* 0x000fe6000801000f */
[----:B------:R-:W1:Y:S01]  /*56d0*/  MUFU.EX2 R124, R11 ;  /* 0x0000000b007c7308 */ /* 0x000e620000000800 */
[----:B------:R-:W-:Y:S02]  /*56e0*/  @!P0 FSEL R12, R12, -INF , !P1 ;  /* 0xff8000000c0c8808 */ /* 0x000fe40004800000 */
[----:B------:R-:W-:Y:S03]  /*56f0*/  @!P0 ISETP.GE.AND P1, PT, R6, R91, PT ;  /* 0x0000005b0600820c */ /* 0x000fe60003f26270 */
[--C-:B------:R-:W-:Y:S01]  /*5700*/  FFMA.FTZ R12, R12, UR15, -R90.reuse ;  /* 0x0000000f0c0c7c23 */ /* 0x100fe2000801085a */
[----:B------:R-:W-:Y:S02]  /*5710*/  @!P0 FSEL R13, R13, -INF , !P1 ;  /* 0xff8000000d0d8808 */ /* 0x000fe40004800000 */
[----:B------:R-:W-:Y:S01]  /*5720*/  @!P0 ISETP.GE.AND P1, PT, R5, R89, PT ;  /* 0x000000590500820c */ /* 0x000fe20003f26270 */
[----:B------:R-:W-:Y:S01]  /*5730*/  MUFU.EX2 R120, R12 ;  /* 0x0000000c00787308 */ /* 0x000fe20000000800 */
[C---:B------:R-:W-:Y:S01]  /*5740*/  IADD3 R5, R88.reuse, 0x18, RZ ;  /* 0x0000001858057810 */ /* 0x040fe20007ffe0ff */
[----:B------:R-:W-:Y:S01]  /*5750*/  VIADD R88, R88, 0x19 ;  /* 0x0000001958587836 */ /* 0x000fe20000000000 */
[----:B------:R-:W-:Y:S01]  /*5760*/  @!P0 FSEL R14, R14, -INF , !P1 ;  /* 0xff8000000e0e8808 */ /* 0x000fe20004800000 */
[----:B------:R-:W-:Y:S01]  /*5770*/  FFMA.FTZ R13, R13, UR15, -R90 ;  /* 0x0000000f0d0d7c23 */ /* 0x000fe2000801085a */
[----:B------:R-:W-:Y:S02]  /*5780*/  I2FP.F32.S32 R7, R5 ;  /* 0x0000000500077245 */ /* 0x000fe40000201400 */
[----:B------:R-:W-:Y:S01]  /*5790*/  @!P0 ISETP.GE.AND P1, PT, R6, R89, PT ;  /* 0x000000590600820c */ /* 0x000fe20003f26270 */
[----:B------:R-:W-:Y:S01]  /*57a0*/  FFMA.FTZ R14, R14, UR15, -R4 ;  /* 0x0000000f0e0e7c23 */ /* 0x000fe20008010804 */
[----:B------:R-:W-:Y:S01]  /*57b0*/  I2FP.F32.S32 R6, R88 ;  /* 0x0000005800067245 */ /* 0x000fe20000201400 */
[----:B------:R-:W-:Y:S01]  /*57c0*/  FFMA.FTZ R16, R7, UR5, R16 ;  /* 0x0000000507107c23 */ /* 0x000fe20008010010 */
[----:B------:R-:W-:Y:S01]  /*57d0*/  @!P0 FSEL R15, R15, -INF , !P1 ;  /* 0xff8000000f0f8808 */ /* 0x000fe20004800000 */
[----:B------:R-:W-:Y:S01]  /*57e0*/  FFMA.FTZ R18, R7, UR5, R18 ;  /* 0x0000000507127c23 */ /* 0x000fe20008010012 */
[C---:B------:R-:W-:Y:S01]  /*57f0*/  @!P0 ISETP.GE.AND P1, PT, R5.reuse, R91, PT ;  /* 0x0000005b0500820c */ /* 0x040fe20003f26270 */
[C---:B------:R-:W-:Y:S01]  /*5800*/  FFMA.FTZ R17, R6.reuse, UR5, R17 ;  /* 0x0000000506117c23 */ /* 0x040fe20008010011 */
[----:B------:R-:W-:Y:S01]  /*5810*/  @!P0 ISETP.GE.AND P2, PT, R5, R89, PT ;  /* 0x000000590500820c */ /* 0x000fe20003f46270 */
[----:B------:R-:W-:Y:S01]  /*5820*/  FFMA.FTZ R19, R6, UR5, R19 ;  /* 0x0000000506137c23 */ /* 0x000fe20008010013 */
[----:B------:R-:W-:Y:S01]  /*5830*/  @!P0 FSEL R16, R16, -INF , !P1 ;  /* 0xff80000010108808 */ /* 0x000fe20004800000 */
[----:B------:R-:W-:Y:S01]  /*5840*/  FFMA.FTZ R15, R15, UR15, -R4 ;  /* 0x0000000f0f0f7c23 */ /* 0x000fe20008010804 */
[----:B------:R-:W-:Y:S01]  /*5850*/  @!P0 ISETP.GE.AND P1, PT, R88, R91, PT ;  /* 0x0000005b5800820c */ /* 0x000fe20003f26270 */
[----:B------:R-:W2:Y:S01]  /*5860*/  MUFU.EX2 R119, R13 ;  /* 0x0000000d00777308 */ /* 0x000ea20000000800 */
[----:B------:R-:W-:Y:S01]  /*5870*/  @!P0 FSEL R18, R18, -INF , !P2 ;  /* 0xff80000012128808 */ /* 0x000fe20005000000 */
[----:B------:R-:W-:Y:S01]  /*5880*/  FFMA.FTZ R16, R16, UR15, -R90 ;  /* 0x0000000f10107c23 */ /* 0x000fe2000801085a */
[----:B------:R-:W-:Y:S02]  /*5890*/  @!P0 FSEL R17, R17, -INF , !P1 ;  /* 0xff80000011118808 */ /* 0x000fe40004800000 */
[----:B------:R-:W-:Y:S01]  /*58a0*/  @!P0 ISETP.GE.AND P1, PT, R88, R89, PT ;  /* 0x000000595800820c */ /* 0x000fe20003f26270 */
[----:B------:R-:W-:Y:S01]  /*58b0*/  FFMA.FTZ R18, R18, UR15, -R4 ;  /* 0x0000000f12127c23 */ /* 0x000fe20008010804 */
[----:B------:R-:W-:Y:S01]  /*58c0*/  F2FP.BF16.F32.PACK_AB R6, R127, R128 ;  /* 0x000000807f06723e */ /* 0x000fe200000010ff */
[----:B------:R-:W-:Y:S01]  /*58d0*/  FFMA.FTZ R90, R17, UR15, -R90 ;  /* 0x0000000f115a7c23 */ /* 0x000fe2000801085a */
[----:B------:R-:W-:Y:S01]  /*58e0*/  @!P0 FSEL R19, R19, -INF , !P1 ;  /* 0xff80000013138808 */ /* 0x000fe20004800000 */
[----:B------:R-:W-:Y:S01]  /*58f0*/  MUFU.EX2 R122, R14 ;  /* 0x0000000e007a7308 */ /* 0x000fe20000000800 */
[----:B----4-:R-:W-:Y:S01]  /*5900*/  F2FP.BF16.F32.PACK_AB R5, R129, R130 ;  /* 0x000000828105723e */ /* 0x010fe200000010ff */
[----:B------:R3:W-:Y:S01]  /*5910*/  STS [R234+0x22000], R6 ;  /* 0x02200006ea007388 */ /* 0x0007e20000000800 */
[----:B-1----:R-:W-:Y:S01]  /*5920*/  F2FP.BF16.F32.PACK_AB R8, R124, R126 ;  /* 0x0000007e7c08723e */ /* 0x002fe200000010ff */
[----:B------:R-:W-:Y:S01]  /*5930*/  FFMA.FTZ R4, R19, UR15, -R4 ;  /* 0x0000000f13047c23 */ /* 0x000fe20008010804 */
[----:B------:R-:W-:Y:S01]  /*5940*/  IADD3 R112, P0, R243, UR13, RZ ;  /* 0x0000000df3707c10 */ /* 0x000fe2000ff1e0ff */
[----:B------:R1:W-:Y:S01]  /*5950*/  STS [R234+0x22400], R5 ;  /* 0x02240005ea007388 */ /* 0x0003e20000000800 */
[----:B--2---:R-:W-:Y:S03]  /*5960*/  F2FP.BF16.F32.PACK_AB R7, R119, R120 ;  /* 0x000000787707723e */ /* 0x004fe600000010ff */
[----:B------:R2:W-:Y:S01]  /*5970*/  MUFU.EX2 R117, R4 ;  /* 0x0000000400757308 */ /* 0x0005e20000000800 */
[----:B------:R-:W-:Y:S01]  /*5980*/  IADD3.X R113, R242, UR12, RZ, P0, !PT ;  /* 0x0000000cf2717c10 */ /* 0x000fe200087fe4ff */
[----:B------:R-:W-:Y:S01]  /*5990*/  STS [R236+0x22400], R8 ;  /* 0x02240008ec007388 */ /* 0x000fe20000000800 */
[----:B------:R-:W-:Y:S03]  /*59a0*/  PLOP3.LUT P0, PT, PT, PT, UP0, 0x80, 0x0 ;  /* 0x000000000000781c */ /* 0x000fe60003f0f008 */
[----:B------:R-:W4:Y:S04]  /*59b0*/  LDG.E R114, desc[UR6][R112.64] ;  /* 0x0000000670727981 */ /* 0x000f28000c1e1900 */
        /* <DEDUP_REMOVED lines=332> */
.L_x_317:
[----:B------:R-:W-:Y:S01]  /*6e80*/  LDSM.16.M88.4 R128, [R216] ;  /* 0x00000000d880783b */ /* 0x000fe20000000200 */
[----:B------:R-:W-:Y:S01]  /*6e90*/  IMAD R226, R249, UR22, RZ ;  /* 0x00000016f9e27c24 */ /* 0x000fe2000f8e02ff */
[----:B------:R-:W-:Y:S02]  /*6ea0*/  @UP0 UIADD3 UR16, UP2, UR11, -0x100, URZ ;  /* 0xffffff000b100890 */ /* 0x000fe4000ff5e03f */
[----:B------:R-:W3:Y:S01]  /*6eb0*/  LDSM.16.MT88.4 R16, [R0+0x10000] ;  /* 0x010000000010783b */ /* 0x000ee20000004200 */
[----:B------:R-:W-:Y:S01]  /*6ec0*/  IMAD.U32 R200, R226, -0x40, RZ ;  /* 0xffffffc0e2c87824 */ /* 0x000fe200078e00ff */
[----:B------:R-:W-:Y:S02]  /*6ed0*/  @UP0 UIADD3.X UR14, UR10, -0x1, URZ, UP2, !UPT ;  /* 0xffffffff0a0e0890 */ /* 0x000fe400097fe43f */
[----:B------:R-:W1:Y:S01]  /*6ee0*/  LDSM.16.M88.4 R124, [R216+0x1000] ;  /* 0x00100000d87c783b */ /* 0x000e620000000200 */
[----:B------:R-:W-:Y:S01]  /*6ef0*/  @UP0 UIADD3 UR13, UP1, UR13, -0x100, URZ ;  /* 0xffffff000d0d0890 */ /* 0x000fe2000ff3e03f */
[C---:B------:R-:W-:Y:S02]  /*6f00*/  LEA R224, P1, R200.reuse, R204, 0x2 ;  /* 0x000000ccc8e07211 */ /* 0x040fe400078210ff */
[----:B------:R-:W2:Y:S01]  /*6f10*/  LDSM.16.MT88.4 R96, [R0+0x12000] ;  /* 0x012000000060783b */ /* 0x000ea20000004200 */
[----:B------:R-:W-:Y:S01]  /*6f20*/  @UP0 UIADD3.X UR12, UR12, -0x1, URZ, UP1, !UPT ;  /* 0xffffffff0c0c0890 */ /* 0x000fe20008ffe43f */
[----:B------:R-:W-:Y:S02]  /*6f30*/  LEA.HI.X.SX32 R221, R200, R205, 0x2, P1 ;  /* 0x000000cdc8dd7211 */ /* 0x000fe400008f16ff */
[----:B------:R-:W4:Y:S01]  /*6f40*/  LDSM.16.MT88.4 R112, [R0+0x14000] ;  /* 0x014000000070783b */ /* 0x000f220000004200 */
[----:B------:R-:W-:Y:S01]  /*6f50*/  @P0 IADD3 R222, P1, R243, UR11, RZ ;  /* 0x0000000bf3de0c10 */ /* 0x000fe2000ff3e0ff */
[----:B------:R-:W-:Y:S02]  /*6f60*/  @UP0 UMOV UR11, UR16 ;  /* 0x00000010000b0c82 */ /* 0x000fe40008000000 */
[----:B------:R-:W4:Y:S01]  /*6f70*/  LDSM.16.MT88.4 R196, [R0+0x16000] ;  /* 0x0160000000c4783b */ /* 0x000f220000004200 */
[----:B------:R-:W-:Y:S01]  /*6f80*/  @P0 IADD3.X R223, R242, UR10, RZ, P1, !PT ;  /* 0x0000000af2df0c10 */ /* 0x000fe20008ffe4ff */
[----:B------:R-:W-:Y:S02]  /*6f90*/  @UP0 UMOV UR10, UR14 ;  /* 0x0000000e000a0c82 */ /* 0x000fe40008000000 */
[----:B------:R-:W-:Y:S04]  /*6fa0*/  LDSM.16.M88.4 R200, [R219] ;  /* 0x00000000dbc8783b */ /* 0x000fe80000000200 */
[----:B------:R-:W-:Y:S04]  /*6fb0*/  LDSM.16.M88.4 R204, [R219+0x1000] ;  /* 0x00100000dbcc783b */ /* 0x000fe80000000200 */
[----:B------:R-:W5:Y:S04]  /*6fc0*/  @P0 LDG.E R237, desc[UR6][R222.64+-0x100] ;  /* 0xffff0006deed0981 */ /* 0x000f68000c1e1900 */
[----:B------:R4:W5:Y:S01]  /*6fd0*/  @P0 LDG.E R238, desc[UR6][R222.64+-0xe0] ;  /* 0xffff2006deee0981 */ /* 0x000962000c1e1900 */
        /* <DEDUP_REMOVED lines=17> */
[-C--:B-1----:R-:W-:Y:S06]  /*70f0*/  HMMA.16816.F32.BF16 R4, R200, R196.reuse, R4 ;  /* 0x000000c4c804723c */ /* 0x082fec0000041804 */
[C---:B------:R-:W-:Y:S06]  /*7100*/  HMMA.16816.F32.BF16 R8, R204.reuse, R196, R8 ;  /* 0x000000c4cc08723c */ /* 0x040fec0000041808 */
[-C--:B------:R-:W-:Y:S06]  /*7110*/  HMMA.16816.F32.BF16 R12, R204, R198.reuse, R12 ;  /* 0x000000c6cc0c723c */ /* 0x080fec000004180c */
[C---:B------:R-:W-:Y:S01]  /*7120*/  HMMA.16816.F32.BF16 R16, R200.reuse, R198, R16 ;  /* 0x000000c6c810723c */ /* 0x040fe20000041810 */
        /* <DEDUP_REMOVED lines=13> */
[-C--:B------:R-:W-:Y:S01]  /*7200*/  HMMA.16816.F32.BF16 R124, R204, R198.reuse, R124 ;  /* 0x000000c6cc7c723c */ /* 0x080fe2000004187c */
[----:B------:R-:W-:Y:S05]  /*7210*/  LDSM.16.M88.4 R204, [R217] ;  /* 0x00000000d9cc783b */ /* 0x000fea0000000200 */
[----:B------:R-:W-:Y:S01]  /*7220*/  HMMA.16816.F32.BF16 R128, R200, R198, R128 ;  /* 0x000000c6c880723c */ /* 0x000fe20000041880 */
[----:B------:R-:W1:Y:S04]  /*7230*/  LDSM.16.MT88.4 R196, [R0+0x11000] ;  /* 0x0110000000c4783b */ /* 0x000e680000004200 */
[----:B------:R-:W2:Y:S01]  /*7240*/  LDSM.16.M88.4 R200, [R217+0x1000] ;  /* 0x00100000d9c8783b */ /* 0x000ea20000000200 */
[-C--:B-1----:R-:W-:Y:S06]  /*7250*/  HMMA.16816.F32.BF16 R4, R204, R196.reuse, R4 ;  /* 0x000000c4cc04723c */ /* 0x082fec0000041804 */
[C---:B--2---:R-:W-:Y:S06]  /*7260*/  HMMA.16816.F32.BF16 R8, R200.reuse, R196, R8 ;  /* 0x000000c4c808723c */ /* 0x044fec0000041808 */
        /* <DEDUP_REMOVED lines=37> */
[-C--:B------:R-:W-:Y:S05]  /*74c0*/  HMMA.16816.F32.BF16 R124, R204, R198.reuse, R124 ;  /* 0x000000c6cc7c723c */ /* 0x080fea000004187c */
[----:B------:R-:W-:Y:S01]  /*74d0*/  IMAD.SHL.U32 R196, R226, 0x8, RZ ;  /* 0x00000008e2c47824 */ /* 0x000fe200078e00ff */
[----:B------:R-:W-:Y:S05]  /*74e0*/  HMMA.16816.F32.BF16 R128, R200, R198, R128 ;  /* 0x000000c6c880723c */ /* 0x000fea0000041880 */
[----:B------:R-:W-:Y:S02]  /*74f0*/  IMAD.MOV.U32 R204, RZ, RZ, R224 ;  /* 0x000000ffffcc7224 */ /* 0x000fe400078e00e0 */
[----:B------:R-:W-:Y:S04]  /*7500*/  IMAD.MOV.U32 R205, RZ, RZ, R221 ;  /* 0x000000ffffcd7224 */ /* 0x000fe800078e00dd */
[-C--:B------:R-:W-:Y:S01]  /*7510*/  LEA R206, P2, R196, R204.reuse, 0x2 ;  /* 0x000000ccc4ce7211 */ /* 0x080fe200078410ff */
[----:B------:R1:W-:Y:S01]  /*7520*/  REDG.E.ADD.F32.FTZ.RN.STRONG.GPU desc[UR6][R204.64], R4 ;  /* 0x00000004cc0079a6 */ /* 0x0003e2000c10f386 */
[----:B------:R-:W-:Y:S02]  /*7530*/  IMAD.SHL.U32 R197, R226, 0x10, RZ ;  /* 0x00000010e2c57824 */ /* 0x000fe400078e00ff */
[-C--:B------:R-:W-:Y:S01]  /*7540*/  LEA.HI.X.SX32 R207, R196, R205.reuse, 0x2, P2 ;  /* 0x000000cdc4cf7211 */ /* 0x080fe200010f16ff */
[C---:B------:R-:W-:Y:S02]  /*7550*/  IMAD R221, R226.reuse, 0x18, RZ ;  /* 0x00000018e2dd7824 */ /* 0x040fe400078e02ff */
[CC--:B------:R-:W-:Y:S02]  /*7560*/  LEA R224, P1, R197.reuse, R204.reuse, 0x2 ;  /* 0x000000ccc5e07211 */ /* 0x0c0fe400078210ff */
[----:B------:R2:W-:Y:S02]  /*7570*/  REDG.E.ADD.F32.FTZ.RN.STRONG.GPU desc[UR6][R206.64], R5 ;  /* 0x00000005ce0079a6 */ /* 0x0005e4000c10f386 */
[-C--:B------:R-:W-:Y:S05]  /*7580*/  LEA.HI.X.SX32 R225, R197, R205.reuse, 0x2, P1 ;  /* 0x000000cdc5e17211 */ /* 0x080fea00008f16ff */
[----:B------:R3:W-:Y:S01]  /*7590*/  REDG.E.ADD.F32.FTZ.RN.STRONG.GPU desc[UR6][R224.64], R6 ;  /* 0x00000006e00079a6 */ /* 0x0007e2000c10f386 */
[CC--:B-1----:R-:W-:Y:S04]  /*75a0*/  LEA R4, P2, R221.reuse, R204.reuse, 0x2 ;  /* 0x000000ccdd047211 */ /* 0x0c2fe800078410ff */
[-C--:B--2---:R-:W-:Y:S01]  /*75b0*/  LEA.HI.X.SX32 R5, R221, R205.reuse, 0x2, P2 ;  /* 0x000000cddd057211 */ /* 0x084fe200010f16ff */
[C---:B------:R-:W-:Y:S04]  /*75c0*/  IMAD R221, R226.reuse, 0x28, RZ ;  /* 0x00000028e2dd7824 */ /* 0x040fe800078e02ff */
[----:B------:R1:W-:Y:S01]  /*75d0*/  REDG.E.ADD.F32.FTZ.RN.STRONG.GPU desc[UR6][R4.64], R7 ;  /* 0x00000007040079a6 */ /* 0x0003e2000c10f386 */
[CC--:B------:R-:W-:Y:S01]  /*75e0*/  LEA R222, P3, R221.reuse, R204.reuse, 0x2 ;  /* 0x000000ccddde7211 */ /* 0x0c0fe200078610ff */
[----:B---3--:R-:W-:Y:S03]  /*75f0*/  IMAD.SHL.U32 R6, R226, 0x20, RZ ;  /* 0x00000020e2067824 */ /* 0x008fe600078e00ff */
[-C--:B------:R-:W-:Y:S01]  /*7600*/  LEA.HI.X.SX32 R223, R221, R205.reuse, 0x2, P3 ;  /* 0x000000cddddf7211 */ /* 0x080fe200018f16ff */
[----:B------:R-:W-:Y:S01]  /*7610*/  VIADD R221, R197, 0x20 ;  /* 0x00000020c5dd7836 */ /* 0x000fe20000000000 */
[CC--:B------:R-:W-:Y:S04]  /*7620*/  LEA R224, P1, R6.reuse, R204.reuse, 0x2 ;  /* 0x000000cc06e07211 */ /* 0x0c0fe800078210ff */
[-C--:B------:R-:W-:Y:S05]  /*7630*/  LEA.HI.X.SX32 R225, R6, R205.reuse, 0x2, P1 ;  /* 0x000000cd06e17211 */ /* 0x080fea00008f16ff */
[----:B------:R2:W-:Y:S04]  /*7640*/  REDG.E.ADD.F32.FTZ.RN.STRONG.GPU desc[UR6][R224.64], R8 ;  /* 0x00000008e00079a6 */ /* 0x0005e8000c10f386 */
[----:B------:R3:W-:Y:S01]  /*7650*/  REDG.E.ADD.F32.FTZ.RN.STRONG.GPU desc[UR6][R222.64], R9 ;  /* 0x00000009de0079a6 */ /* 0x0007e2000c10f386 */
[C---:B-1----:R-:W-:Y:S02]  /*7660*/  IMAD R7, R226.reuse, 0x30, RZ ;  /* 0x00000030e2077824 */ /* 0x042fe400078e02ff */
[----:B------:R-:W-:Y:S03]  /*7670*/  IMAD R5, R226, 0x38, RZ ;  /* 0x00000038e2057824 */ /* 0x000fe600078e02ff */
[-C--:B------:R-:W-:Y:S02]  /*7680*/  LEA R6, P2, R7, R204.reuse, 0x2 ;  /* 0x000000cc07067211 */ /* 0x080fe400078410ff */
[-C--:B------:R-:W-:Y:S02]  /*7690*/  LEA R4, P1, R5, R204.reuse, 0x2 ;  /* 0x000000cc05047211 */ /* 0x080fe400078210ff */
[-C--:B------:R-:W-:Y:S02]  /*76a0*/  LEA.HI.X.SX32 R7, R7, R205.reuse, 0x2, P2 ;  /* 0x000000cd07077211 */ /* 0x080fe400010f16ff */
[-C--:B------:R-:W-:Y:S03]  /*76b0*/  LEA.HI.X.SX32 R5, R5, R205.reuse, 0x2, P1 ;  /* 0x000000cd05057211 */ /* 0x080fe600008f16ff */
[----:B------:R1:W-:Y:S01]  /*76c0*/  REDG.E.ADD.F32.FTZ.RN.STRONG.GPU desc[UR6][R6.64], R10 ;  /* 0x0000000a060079a6 */ /* 0x0003e2000c10f386 */
[CC--:B--2---:R-:W-:Y:S03]  /*76d0*/  LEA R8, P1, R221.reuse, R204.reuse, 0x2 ;  /* 0x000000ccdd087211 */ /* 0x0c4fe600078210ff */
[----:B------:R2:W-:Y:S01]  /*76e0*/  REDG.E.ADD.F32.FTZ.RN.STRONG.GPU desc[UR6][R4.64], R11 ;  /* 0x0000000b040079a6 */ /* 0x0005e2000c10f386 */
[-C--:B---3--:R-:W-:Y:S03]  /*76f0*/  LEA.HI.X.SX32 R9, R221, R205.reuse, 0x2, P1 ;  /* 0x000000cddd097211 */ /* 0x088fe600008f16ff */
[----:B------:R3:W-:Y:S04]  /*7700*/  REDG.E.ADD.F32.FTZ.RN.STRONG.GPU desc[UR6][R204.64+0x80], R16 ;  /* 0x00008010cc0079a6 */ /* 0x0007e8000c10f386 */
[----:B------:R4:W-:Y:S04]  /*7710*/  REDG.E.ADD.F32.FTZ.RN.STRONG.GPU desc[UR6][R206.64+0x80], R17 ;  /* 0x00008011ce0079a6 */ /* 0x0009e8000c10f386 */
[----:B------:R4:W-:Y:S01]  /*7720*/  REDG.E.ADD.F32.FTZ.RN.STRONG.GPU desc[UR6][R8.64], R18 ;  /* 0x00000012080079a6 */ /* 0x0009e2000c10f386 */
[C---:B-1----:R-:W-:Y:S04]  /*7730*/  IMAD.IADD R7, R196.reuse, 0x1, R221 ;  /* 0x00000001c4077824 */ /* 0x042fe800078e02dd */
[C---:B--2---:R-:W-:Y:S01]  /*7740*/  IMAD.IADD R4, R196.reuse, 0x1, R7 ;  /* 0x00000001c4047824 */ /* 0x044fe200078e0207 */
[CC--:B------:R-:W-:Y:S03]  /*7750*/  LEA R6, P2, R7.reuse, R204.reuse, 0x2 ;  /* 0x000000cc07067211 */ /* 0x0c0fe600078410ff */
[----:B------:R-:W-:Y:S01]  /*7760*/  IMAD.IADD R5, R196, 0x1, R4 ;  /* 0x00000001c4057824 */ /* 0x000fe200078e0204 */
[-C--:B------:R-:W-:Y:S02]  /*7770*/  LEA.HI.X.SX32 R7, R7, R205.reuse, 0x2, P2 ;  /* 0x000000cd07077211 */ /* 0x080fe400010f16ff */
        /* <DEDUP_REMOVED lines=328> */
.L_x_318:
        /* <DEDUP_REMOVED lines=170> */
[----:B------:R-:W-:Y:S01]  /*96a0*/  PLOP3.LUT P0, PT, PT, PT, UP0, 0x80, 0x0 ;  /* 0x000000000000781c */ /* 0x000fe20003f0f008 */
        /* <DEDUP_REMOVED lines=51> */
.L_x_320:
        /* <DEDUP_REMOVED lines=19> */
.L_x_321:
        /* <DEDUP_REMOVED lines=46> */
[C---:B------:R-:W-:Y:S01]  /*9df0*/  IMAD R5, R4.reuse, UR11, R5 ;  /* 0x0000000b04057c24 */ /* 0x040fe2000f8e0205 */
        /* <DEDUP_REMOVED lines=11> */
.L_x_323:
[----:B------:R-:W-:Y:S05]  /*9eb0*/  BSYNC B0 ;  /* 0x0000000000007941 */ /* 0x000fea0003800000 */
.L_x_322:
        /* <DEDUP_REMOVED lines=22> */
.L_x_325:
[----:B------:R-:W-:Y:S05]  /*a020*/  BSYNC B0 ;  /* 0x0000000000007941 */ /* 0x000fea0003800000 */
.L_x_324:
        /* <DEDUP_REMOVED lines=38> */
.L_x_327:
[----:B------:R-:W-:Y:S05]  /*a290*/  BSYNC B0 ;  /* 0x0000000000007941 */ /* 0x000fea0003800000 */
.L_x_326:
        /* <DEDUP_REMOVED lines=11> */
[----:B------:R-:W-:-:S02]  /*a350*/  IMAD.MOV.U32 R6, RZ, RZ, R8 ;  /* 0x000000ffff067224 */ /* 0x000fc400078e0008 */
[C---:B------:R-:W-:Y:S02]  /*a360*/  IMAD R5, R4.reuse, UR13, R9 ;  /* 0x0000000d04057c24 */ /* 0x040fe4000f8e0209 */
[----:B------:R-:W-:-:S04]  /*a370*/  IMAD.WIDE.U32 R6, R4, UR12, R6 ;  /* 0x0000000c04067c25 */ /* 0x000fc8000f8e0006 */
[----:B------:R-:W-:Y:S01]  /*a380*/  IMAD.IADD R5, R5, 0x1, R7 ;  /* 0x0000000105057824 */ /* 0x000fe200078e0207 */
[----:B------:R-:W-:-:S04]  /*a390*/  LEA R4, P4, R6, UR8, 0x1 ;  /* 0x0000000806047c11 */ /* 0x000fc8000f8808ff */
[----:B------:R-:W-:-:S05]  /*a3a0*/  LEA.HI.X R5, R6, UR9, R5, 0x1, P4 ;  /* 0x0000000906057c11 */ /* 0x000fca000a0f0c05 */
[----:B------:R1:W-:Y:S04]  /*a3b0*/  @!P3 STG.E.128 desc[UR6][R4.64], R60 ;  /* 0x0000003c0400b986 */ /* 0x0003e8000c101d06 */
[----:B------:R1:W-:Y:S04]  /*a3c0*/  @!P2 STG.E.128 desc[UR6][R4.64+0x80], R56 ;  /* 0x000080380400a986 */ /* 0x0003e8000c101d06 */
[----:B------:R1:W-:Y:S04]  /*a3d0*/  @!P1 STG.E.128 desc[UR6][R4.64+0x100], R52 ;  /* 0x0001003404009986 */ /* 0x0003e8000c101d06 */
[----:B------:R1:W-:Y:S02]  /*a3e0*/  @!P0 STG.E.128 desc[UR6][R4.64+0x180], R48 ;  /* 0x0001803004008986 */ /* 0x0003e4000c101d06 */
.L_x_300:
[----:B------:R-:W-:Y:S05]  /*a3f0*/  BSYNC B1 ;  /* 0x0000000000017941 */ /* 0x000fea0003800000 */
.L_x_286:
[----:B-12---:R-:W2:Y:S01]  /*a400*/  LDL R4, [R1] ;  /* 0x0000000001047983 */ /* 0x006ea20000100800 */
[----:B------:R-:W-:Y:S01]  /*a410*/  ULDC UR5, c[0x0][0xc] ;  /* 0x0000030000057ab9 */ /* 0x000fe20000000800 */
[----:B------:R-:W-:Y:S02]  /*a420*/  UIADD3 UR59, UR59, 0x1, URZ ;  /* 0x000000013b3b7890 */ /* 0x000fe4000fffe03f */
[----:B------:R-:W-:Y:S01]  /*a430*/  UIADD3 UR18, UR5, UR18, URZ ;  /* 0x0000001205127290 */ /* 0x000fe2000fffe03f */
[----:B--2---:R-:W-:-:S13]  /*a440*/  R2UR UR8, R4 ;  /* 0x00000000040872ca */ /* 0x004fda00000e0000 */
[----:B------:R-:W-:-:S06]  /*a450*/  UISETP.GE.AND UP0, UPT, UR18, UR8, UPT ;  /* 0x000000081200728c */ /* 0x000fcc000bf06270 */
[----:B------:R-:W-:-:S13]  /*a460*/  PLOP3.LUT P0, PT, PT, PT, UP0, 0x80, 0x0 ;  /* 0x000000000000781c */ /* 0x000fda0003f0f008 */
[----:B------:R-:W-:Y:S05]  /*a470*/  @P0 BRA `(.L_x_328) ;  /* 0x0000000000040947 */ /* 0x000fea0003800000 */
[----:B------:R-:W-:Y:S05]  /*a480*/  BRA `(.L_x_329) ;  /* 0xffffff64008c7947 */ /* 0x000fea000383ffff */
.L_x_328:
[----:B------:R-:W-:Y:S05]  /*a490*/  EXIT ;  /* 0x000000000000794d */ /* 0x000fea0003800000 */
.L_x_330:
        /* <DEDUP_REMOVED lines=14> */
.L_x_1040:


//--------------------- .text._ZN5flash44flash_bwd_dq_dk_dv_loop_seqk_parallel_kernelI23Flash_bwd_kernel_traitsILi256ELi64ELi64ELi8ELi4ELi2ELi2ELb0ELb0EN7cutlass10bfloat16_tE19Flash_kernel_traitsILi256ELi64ELi64ELi8ES3_EELb0ELb1ELb0ELb0ELb0ELb0ELb0EEEvNS_16Flash_bwd_paramsE --------------------------
	.section	.text._ZN5flash44flash_bwd_dq_dk_dv_loop_seqk_parallel_kernelI23Flash_bwd_kernel_traitsILi256ELi64ELi64ELi8ELi4ELi2ELi2ELb0ELb0EN7cutlass10bfloat16_tE19Flash_kernel_traitsILi256ELi64ELi64ELi8ES3_EELb0ELb1ELb0ELb0ELb0ELb0ELb0EEEvNS_16Flash_bwd_paramsE,"ax",@progbits
	.align	128
        .global         _ZN5flash44flash_bwd_dq_dk_dv_loop_seqk_parallel_kernelI23Flash_bwd_kernel_traitsILi256ELi64ELi64ELi8ELi4ELi2ELi2ELb0ELb0EN7cutlass10bfloat16_tE19Flash_kernel_traitsILi256ELi64ELi64ELi8ES3_EELb0ELb1ELb0ELb0ELb0ELb0ELb0EEEvNS_16Flash_bwd_paramsE
        .type           _ZN5flash44flash_bwd_dq_dk_dv_loop_seqk_parallel_kernelI23Flash_bwd_kernel_traitsILi256ELi64ELi64ELi8ELi4ELi2ELi2ELb0ELb0EN7cutlass10bfloat16_tE19Flash_kernel_traitsILi256ELi64ELi64ELi8ES3_EELb0ELb1ELb0ELb0ELb0ELb0ELb0EEEvNS_16Flash_bwd_paramsE,@function
        .size           _ZN5flash44flash_bwd_dq_dk_dv_loop_seqk_parallel_kernelI23Flash_bwd_kernel_traitsILi256ELi64ELi64ELi8ELi4ELi2ELi2ELb0ELb0EN7cutlass10bfloat16_tE19Flash_kernel_traitsILi256ELi64ELi64ELi8ES3_EELb0ELb1ELb0ELb0ELb0ELb0ELb0EEEvNS_16Flash_bwd_paramsE,(.L_x_1041 - _ZN5flash44flash_bwd_dq_dk_dv_loop_seqk_parallel_kernelI23Flash_bwd_kernel_traitsILi256ELi64ELi64ELi8ELi4ELi2ELi2ELb0ELb0EN7cutlass10bfloat16_tE19Flash_kernel_traitsILi256ELi64ELi64ELi8ES3_EELb0ELb1ELb0ELb0ELb0ELb0ELb0EEEvNS_16Flash_bwd_paramsE)
        .other          _ZN5flash44flash_bwd_dq_dk_dv_loop_seqk_parallel_kernelI23Flash_bwd_kernel_traitsILi256ELi64ELi64ELi8ELi4ELi2ELi2ELb0ELb0EN7cutlass10bfloat16_tE19Flash_kernel_traitsILi256ELi64ELi64ELi8ES3_EELb0ELb1ELb0ELb0ELb0ELb0ELb0EEEvNS_16Flash_bwd_paramsE,@"STO_CUDA_ENTRY STV_DEFAULT"
_ZN5flash44flash_bwd_dq_dk_dv_loop_seqk_parallel_kernelI23Flash_bwd_kernel_traitsILi256ELi64ELi64ELi8ELi4ELi2ELi2ELb0ELb0EN7cutlass10bfloat16_tE19Flash_kernel_traitsILi256ELi64ELi64ELi8ES3_EELb0ELb1ELb0ELb0ELb0ELb0ELb0EEEvNS_16Flash_bwd_paramsE:
.text._ZN5flash44flash_bwd_dq_dk_dv_loop_seqk_parallel_kernelI23Flash_bwd_kernel_traitsILi256ELi64ELi64ELi8ELi4ELi2ELi2ELb0ELb0EN7cutlass10bfloat16_tE19Flash_kernel_traitsILi256ELi64ELi64ELi8ES3_EELb0ELb1ELb0ELb0ELb0ELb0ELb0EEEvNS_16Flash_bwd_paramsE:
        /* <DEDUP_REMOVED lines=14> */
[----:B------:R-:W-:Y:S01]  /*00e0*/  IMAD.MOV.U32 R249, RZ, RZ, 0x20 ;  /* 0x00000020fff97424 */ /* 0x000fe200078e00ff */
[----:B------:R-:W-:Y:S01]  /*00f0*/  UMOV UR61, URZ ;  /* 0x0000003f003d7c82 */ /* 0x000fe20008000000 */
[----:B------:R-:W-:-:S04]  /*0100*/  IMAD.MOV.U32 R247, RZ, RZ, 0x40 ;  /* 0x00000040fff77424 */ /* 0x000fc800078e00ff */
[----:B------:R-:W3:Y:S08]  /*0110*/  S2UR UR51, SR_CTAID.Y ;  /* 0x00000000003379c3 */ /* 0x000ef00000002600 */
[----:B------:R-:W4:Y:S01]  /*0120*/  S2UR UR58, SR_CTAID.Z ;  /* 0x00000000003a79c3 */ /* 0x000f220000002700 */
[----:B--2---:R-:W-:Y:S01]  /*0130*/  ULEA UR4, UR4, UR5, 0x18 ;  /* 0x0000000504047291 */ /* 0x004fe2000f8ec03f */
[----:B-1----:R-:W-:Y:S01]  /*0140*/  SHF.R.S32.HI R14, RZ, 0x1f, R9 ;  /* 0x0000001fff0e7819 */ /* 0x002fe20000011409 */
[----:B---3--:R-:W-:-:S02]  /*0150*/  USHF.L.U32 UR5, UR51, 0x7, URZ ;  /* 0x0000000733057899 */ /* 0x008fc4000800063f */
[----:B------:R-:W-:Y:S01]  /*0160*/  USHF.R.S32.HI UR6, URZ, 0x1f, UR51 ;  /* 0x0000001f3f067899 */ /* 0x000fe20008011433 */
[CC--:B------:R-:W-:Y:S02]  /*0170*/  LEA.HI R0, R14.reuse, R9.reuse, RZ, 0x5 ;  /* 0x000000090e007211 */ /* 0x0c0fe400078f28ff */
[----:B------:R-:W-:Y:S02]  /*0180*/  LEA.HI R8, R14, R9, RZ, 0x4 ;  /* 0x000000090e087211 */ /* 0x000fe400078f20ff */
[--C-:B------:R-:W-:Y:S02]  /*0190*/  SHF.R.S32.HI R2, RZ, 0x5, R0.reuse ;  /* 0x00000005ff027819 */ /* 0x100fe40000011400 */
[----:B------:R-:W-:Y:S02]  /*01a0*/  SHF.R.S32.HI R7, RZ, 0x1f, R0 ;  /* 0x0000001fff077819 */ /* 0x000fe40000011400 */
[----:B------:R-:W-:Y:S02]  /*01b0*/  SHF.R.S32.HI R3, RZ, 0x4, R8 ;  /* 0x00000004ff037819 */ /* 0x000fe40000011408 */
[----:B------:R-:W-:-:S02]  /*01c0*/  LEA.HI R7, R7, R2, RZ, 0x2 ;  /* 0x0000000207077211 */ /* 0x000fc400078f10ff */
[----:B------:R-:W-:Y:S02]  /*01d0*/  LEA.HI R5, R0, R2, RZ, 0x1 ;  /* 0x0000000200057211 */ /* 0x000fe400078f08ff */
[----:B------:R-:W-:Y:S02]  /*01e0*/  LEA.HI R10, R14, R9, RZ, 0x2 ;  /* 0x000000090e0a7211 */ /* 0x000fe400078f10ff */
[----:B------:R-:W-:Y:S02]  /*01f0*/  LOP3.LUT R7, R7, 0xfffffffc, RZ, 0xc0, !PT ;  /* 0xfffffffc07077812 */ /* 0x000fe400078ec0ff */
[----:B------:R-:W-:Y:S02]  /*0200*/  LOP3.LUT R5, R5, 0xfffffffe, RZ, 0xc0, !PT ;  /* 0xfffffffe05057812 */ /* 0x000fe400078ec0ff */
[----:B------:R-:W-:Y:S01]  /*0210*/  LEA.HI R6, R8, R3, RZ, 0x1 ;  /* 0x0000000308067211 */ /* 0x000fe200078f08ff */
[----:B------:R-:W-:Y:S01]  /*0220*/  IMAD.IADD R7, R2, 0x1, -R7 ;  /* 0x0000000102077824 */ /* 0x000fe200078e0a07 */
[----:B------:R-:W-:Y:S01]  /*0230*/  LEA.HI R17, R14, R9, RZ, 0x3 ;  /* 0x000000090e117211 */ /* 0x000fe200078f18ff */
[----:B------:R-:W-:Y:S01]  /*0240*/  IMAD.IADD R5, R2, 0x1, -R5 ;  /* 0x0000000102057824 */ /* 0x000fe200078e0a05 */
[----:B------:R-:W-:-:S02]  /*0250*/  SHF.R.S32.HI R11, RZ, 0x2, R10 ;  /* 0x00000002ff0b7819 */ /* 0x000fc4000001140a */
[----:B------:R-:W-:Y:S02]  /*0260*/  SHF.R.S32.HI R4, RZ, 0x1f, R10 ;  /* 0x0000001fff047819 */ /* 0x000fe4000001140a */
[----:B------:R-:W-:Y:S02]  /*0270*/  LOP3.LUT R6, R6, 0xfffffffe, RZ, 0xc0, !PT ;  /* 0xfffffffe06067812 */ /* 0x000fe400078ec0ff */
[----:B------:R-:W-:Y:S02]  /*0280*/  LOP3.LUT R0, R0, 0xffffffe0, RZ, 0xc0, !PT ;  /* 0xffffffe000007812 */ /* 0x000fe400078ec0ff */
[----:B------:R-:W-:Y:S01]  /*0290*/  SHF.R.S32.HI R2, RZ, 0x3, R17 ;  /* 0x00000003ff027819 */ /* 0x000fe20000011411 */
[----:B------:R-:W-:Y:S01]  /*02a0*/  IMAD.IADD R6, R3, 0x1, -R6 ;  /* 0x0000000103067824 */ /* 0x000fe200078e0a06 */
[----:B------:R-:W-:Y:S01]  /*02b0*/  LOP3.LUT R12, R17, 0xfffffff8, RZ, 0xc0, !PT ;  /* 0xfffffff8110c7812 */ /* 0x000fe200078ec0ff */
[C---:B------:R-:W-:Y:S01]  /*02c0*/  IMAD.IADD R3, R9.reuse, 0x1, -R0 ;  /* 0x0000000109037824 */ /* 0x040fe200078e0a00 */
[----:B------:R-:W-:Y:S01]  /*02d0*/  LEA.HI R4, R4, R11, RZ, 0x3 ;  /* 0x0000000b04047211 */ /* 0x000fe200078f18ff */
[----:B------:R-:W-:Y:S01]  /*02e0*/  IMAD.SHL.U32 R2, R2, 0x40, RZ ;  /* 0x0000004002027824 */ /* 0x000fe200078e00ff */
[----:B------:R-:W-:Y:S01]  /*02f0*/  LOP3.LUT R8, R8, 0xfffffff0, RZ, 0xc0, !PT ;  /* 0xfffffff008087812 */ /* 0x000fe200078ec0ff */
[----:B------:R-:W-:Y:S01]  /*0300*/  IMAD.IADD R12, R9, 0x1, -R12 ;  /* 0x00000001090c7824 */ /* 0x000fe200078e0a0c */
[----:B------:R-:W-:-:S02]  /*0310*/  LOP3.LUT R4, R4, 0xfffffff8, RZ, 0xc0, !PT ;  /* 0xfffffff804047812 */ /* 0x000fc400078ec0ff */
[----:B------:R-:W-:Y:S01]  /*0320*/  SHF.R.S32.HI R0, RZ, 0x1f, R3 ;  /* 0x0000001fff007819 */ /* 0x000fe20000011403 */
[----:B------:R-:W-:Y:S01]  /*0330*/  IMAD.SHL.U32 R20, R12, 0x8, RZ ;  /* 0x000000080c147824 */ /* 0x000fe200078e00ff */
[----:B------:R-:W-:Y:S01]  /*0340*/  LOP3.LUT R2, R2, 0x1c0, RZ, 0xc0, !PT ;  /* 0x000001c002027812 */ /* 0x000fe200078ec0ff */
[----:B------:R-:W-:Y:S01]  /*0350*/  IMAD.IADD R4, R11, 0x1, -R4 ;  /* 0x000000010b047824 */ /* 0x000fe200078e0a04 */
[----:B------:R-:W-:Y:S01]  /*0360*/  LEA.HI R0, R0, R3, RZ, 0x2 ;  /* 0x0000000300007211 */ /* 0x000fe200078f10ff */
[----:B------:R-:W-:Y:S01]  /*0370*/  IMAD.IADD R19, R9, 0x1, -R8 ;  /* 0x0000000109137824 */ /* 0x000fe200078e0a08 */
[C---:B------:R-:W-:Y:S01]  /*0380*/  LOP3.LUT P4, RZ, R12.reuse, 0x4, RZ, 0xc0, !PT ;  /* 0x000000040cff7812 */ /* 0x040fe2000788c0ff */
[----:B------:R-:W-:Y:S01]  /*0390*/  IMAD.SHL.U32 R11, R5, 0x10, RZ ;  /* 0x00000010050b7824 */ /* 0x000fe200078e00ff */
[C---:B------:R-:W-:Y:S01]  /*03a0*/  LOP3.LUT P3, RZ, R12.reuse, 0x2, RZ, 0xc0, !PT ;  /* 0x000000020cff7812 */ /* 0x040fe2000786c0ff */
[----:B------:R-:W-:Y:S01]  /*03b0*/  IMAD.SHL.U32 R12, R12, 0x40, RZ ;  /* 0x000000400c0c7824 */ /* 0x000fe200078e00ff */
[----:B------:R-:W-:Y:S01]  /*03c0*/  SHF.R.U32.HI R13, RZ, 0x3, R2 ;  /* 0x00000003ff0d7819 */ /* 0x000fe20000011602 */
[----:B------:R-:W-:Y:S01]  /*03d0*/  STL [R1+0x10], R20 ;  /* 0x0000101401007387 */ /* 0x000fe20000100800 */
[----:B------:R-:W-:-:S02]  /*03e0*/  LEA.HI R3, R14, R9, RZ, 0x7 ;  /* 0x000000090e037211 */ /* 0x000fc400078f38ff */
[----:B------:R-:W-:Y:S02]  /*03f0*/  LOP3.LUT R2, R2, 0x38, R20, 0xf8, !PT ;  /* 0x0000003802027812 */ /* 0x000fe400078ef814 */
[----:B------:R-:W-:Y:S02]  /*0400*/  LEA.HI R14, R14, R9, RZ, 0x6 ;  /* 0x000000090e0e7211 */ /* 0x000fe400078f30ff */
[----:B------:R-:W-:Y:S02]  /*0410*/  LOP3.LUT R15, R4, 0x1, RZ, 0xc0, !PT ;  /* 0x00000001040f7812 */ /* 0x000fe400078ec0ff */
[----:B------:R-:W-:Y:S02]  /*0420*/  LOP3.LUT R10, R10, 0x7ffffffc, RZ, 0xc0, !PT ;  /* 0x7ffffffc0a0a7812 */ /* 0x000fe400078ec0ff */
[----:B------:R-:W-:Y:S02]  /*0430*/  LOP3.LUT R13, R2, R13, RZ, 0x3c, !PT ;  /* 0x0000000d020d7212 */ /* 0x000fe400078e3cff */
[----:B------:R-:W-:Y:S01]  /*0440*/  SHF.R.S32.HI R3, RZ, 0x7, R3 ;  /* 0x00000007ff037819 */ /* 0x000fe20000011403 */
[C---:B------:R-:W-:Y:S01]  /*0450*/  IMAD.IADD R10, R9.reuse, 0x1, -R10 ;  /* 0x00000001090a7824 */ /* 0x040fe200078e0a0a */
[----:B------:R-:W-:Y:S01]  /*0460*/  SHF.R.S32.HI R14, RZ, 0x6, R14 ;  /* 0x00000006ff0e7819 */ /* 0x000fe2000001140e */
[----:B------:R-:W-:Y:S01]  /*0470*/  IMAD.SHL.U32 R9, R9, 0x2, RZ ;  /* 0x0000000209097824 */ /* 0x000fe200078e00ff */
[----:B------:R-:W-:Y:S01]  /*0480*/  LOP3.LUT R12, R12, 0x1c0, RZ, 0xc0, !PT ;  /* 0x000001c00c0c7812 */ /* 0x000fe200078ec0ff */
[----:B------:R-:W-:Y:S01]  /*0490*/  IMAD.SHL.U32 R16, R3, 0x20, RZ ;  /* 0x0000002003107824 */ /* 0x000fe200078e00ff */
[----:B------:R-:W-:Y:S01]  /*04a0*/  ISETP.NE.U32.AND P0, PT, R15, 0x1, PT ;  /* 0x000000010f00780c */ /* 0x000fe20003f05070 */
[C---:B------:R-:W-:Y:S01]  /*04b0*/  IMAD R13, R14.reuse, 0x200, R13 ;  /* 0x000002000e0d7824 */ /* 0x040fe200078e020d */
[----:B------:R-:W-:Y:S01]  /*04c0*/  SHF.R.S32.HI R8, RZ, 0x1f, R19 ;  /* 0x0000001fff087819 */ /* 0x000fe20000011413 */
[----:B------:R-:W-:Y:S01]  /*04d0*/  IMAD.SHL.U32 R14, R14, 0x8, RZ ;  /* 0x000000080e0e7824 */ /* 0x000fe200078e00ff */
[----:B------:R-:W-:Y:S01]  /*04e0*/  LOP3.LUT R246, R12, 0x10, R11, 0xf8, !PT ;  /* 0x000000100cf67812 */ /* 0x000fe200078ef80b */
[----:B------:R-:W-:Y:S01]  /*04f0*/  IMAD.SHL.U32 R10, R10, 0x2, RZ ;  /* 0x000000020a0a7824 */ /* 0x000fe200078e00ff */
[C---:B------:R-:W-:Y:S01]  /*0500*/  R2P PR, R4.reuse, 0x6 ;  /* 0x0000000604007804 */ /* 0x040fe20000000000 */
[----:B------:R-:W-:Y:S01]  /*0510*/  IMAD.SHL.U32 R4, R4, 0x40, RZ ;  /* 0x0000004004047824 */ /* 0x000fe200078e00ff */
[----:B------:R-:W-:Y:S01]  /*0520*/  LOP3.LUT R250, R12, 0x8, R17, 0xf8, !PT ;  /* 0x000000080cfa7812 */ /* 0x000fe200078ef811 */
[----:B------:R1:W-:Y:S01]  /*0530*/  STL [R1+0x8], R13 ;  /* 0x0000080d01007387 */ /* 0x0003e20000100800 */
[----:B------:R-:W-:Y:S01]  /*0540*/  SHF.R.U32.HI R11, RZ, 0x3, R12 ;  /* 0x00000003ff0b7819 */ /* 0x000fe2000001160c */
[----:B------:R-:W-:Y:S01]  /*0550*/  IMAD.SHL.U32 R12, R6, 0x200, RZ ;  /* 0x00000200060c7824 */ /* 0x000fe200078e00ff */
[----:B------:R-:W-:-:S02]  /*0560*/  LEA.HI R8, R8, R19, RZ, 0x3 ;  /* 0x0000001308087211 */ /* 0x000fc400078f18ff */
[----:B------:R-:W-:Y:S01]  /*0570*/  LOP3.LUT R9, R16, 0x6, R9, 0xf8, !PT ;  /* 0x0000000610097812 */ /* 0x000fe200078ef809 */
[----:B------:R-:W-:Y:S01]  /*0580*/  IMAD R15, R3, 0x800, R12 ;  /* 0x00000800030f7824 */ /* 0x000fe200078e020c */
[C---:B------:R-:W-:Y:S01]  /*0590*/  LOP3.LUT R2, R8.reuse, 0xfffffff8, RZ, 0xc0, !PT ;  /* 0xfffffff808027812 */ /* 0x040fe200078ec0ff */
[----:B------:R-:W-:Y:S01]  /*05a0*/  IMAD.SHL.U32 R8, R8, 0x40, RZ ;  /* 0x0000004008087824 */ /* 0x000fe200078e00ff */
[----:B------:R-:W-:Y:S01]  /*05b0*/  LOP3.LUT R3, R14, 0x18, RZ, 0xc0, !PT ;  /* 0x000000180e037812 */ /* 0x000fe200078ec0ff */
[----:B------:R-:W-:Y:S01]  /*05c0*/  IMAD.SHL.U32 R14, R6, 0x20, RZ ;  /* 0x00000020060e7824 */ /* 0x000fe200078e00ff */
[----:B------:R2:W-:Y:S01]  /*05d0*/  STL [R1], R9 ;  /* 0x0000000901007387 */ /* 0x0005e20000100800 */
[----:B------:R-:W-:Y:S01]  /*05e0*/  IMAD.IADD R2, R19, 0x1, -R2 ;  /* 0x0000000113027824 */ /* 0x000fe200078e0a02 */
[----:B------:R-:W-:Y:S01]  /*05f0*/  LOP3.LUT R250, R250, R11, RZ, 0x3c, !PT ;  /* 0x0000000bfafa7212 */ /* 0x000fe200078e3cff */
[----:B------:R-:W-:Y:S01]  /*0600*/  IMAD.SHL.U32 R6, R6, 0x8, RZ ;  /* 0x0000000806067824 */ /* 0x000fe200078e00ff */
[----:B------:R-:W-:Y:S01]  /*0610*/  LOP3.LUT R251, R3, 0x20, R14, 0xf8, !PT ;  /* 0x0000002003fb7812 */ /* 0x000fe200078ef80e */
[----:B------:R-:W-:Y:S01]  /*0620*/  IMAD.SHL.U32 R2, R2, 0x40, RZ ;  /* 0x0000004002027824 */ /* 0x000fe200078e00ff */
[----:B------:R-:W-:Y:S01]  /*0630*/  LOP3.LUT R246, R246, 0x8, R17, 0xf8, !PT ;  /* 0x00000008f6f67812 */ /* 0x000fe200078ef811 */
[----:B------:R-:W-:Y:S01]  /*0640*/  IMAD.IADD R250, R15, 0x1, R250 ;  /* 0x000000010ffa7824 */ /* 0x000fe200078e02fa */
[----:B------:R-:W-:-:S02]  /*0650*/  SEL R249, R249, 0xffffffe0, !P3 ;  /* 0xffffffe0f9f97807 */ /* 0x000fc40005800000 */
[----:B------:R-:W-:Y:S01]  /*0660*/  LOP3.LUT R246, R12, R246, R11, 0xf6, !PT ;  /* 0x000000f60cf67212 */ /* 0x000fe200078ef60b */
[----:B------:R-:W-:Y:S01]  /*0670*/  IMAD.SHL.U32 R250, R250, 0x2, RZ ;  /* 0x00000002fafa7824 */ /* 0x000fe200078e00ff */
[----:B------:R-:W-:Y:S02]  /*0680*/  SEL R247, R247, 0xffffffc0, !P4 ;  /* 0xffffffc0f7f77807 */ /* 0x000fe40006000000 */
[----:B-1----:R-:W-:Y:S02]  /*0690*/  LOP3.LUT R13, R4, 0x1c0, RZ, 0xc0, !PT ;  /* 0x000001c0040d7812 */ /* 0x002fe400078ec0ff */
[----:B------:R-:W-:Y:S02]  /*06a0*/  LEA R246, R246, UR4, 0x1 ;  /* 0x00000004f6f67c11 */ /* 0x000fe4000f8e08ff */
[----:B------:R-:W-:-:S04]  /*06b0*/  SHF.R.U32.HI R4, RZ, 0x3, R13 ;  /* 0x00000003ff047819 */ /* 0x000fc8000001160d */
[----:B------:R-:W-:Y:S02]  /*06c0*/  LOP3.LUT R3, R4, R13, R3, 0x1e, !PT ;  /* 0x0000000d04037212 */ /* 0x000fe400078e1e03 */
[----:B--2---:R-:W-:-:S04]  /*06d0*/  LOP3.LUT R9, R13, 0x20, R16, 0xf8, !PT ;  /* 0x000000200d097812 */ /* 0x004fc800078ef810 */
[----:B------:R-:W-:Y:S01]  /*06e0*/  LOP3.LUT R4, R9, R4, RZ, 0x3c, !PT ;  /* 0x0000000409047212 */ /* 0x000fe200078e3cff */
[--C-:B------:R-:W-:Y:S02]  /*06f0*/  IMAD R9, R7, 0x400, R10.reuse ;  /* 0x0000040007097824 */ /* 0x100fe400078e020a */
[----:B------:R-:W-:Y:S02]  /*0700*/  IMAD R10, R5, 0x400, R10 ;  /* 0x00000400050a7824 */ /* 0x000fe400078e020a */
[----:B------:R-:W-:Y:S01]  /*0710*/  IMAD.IADD R4, R9, 0x1, R4 ;  /* 0x0000000109047824 */ /* 0x000fe200078e0204 */
[----:B------:R-:W-:Y:S01]  /*0720*/  LOP3.LUT R9, R2, 0x1c0, RZ, 0xc0, !PT ;  /* 0x000001c002097812 */ /* 0x000fe200078ec0ff */
[----:B------:R-:W-:-:S03]  /*0730*/  IMAD.IADD R3, R10, 0x1, R3 ;  /* 0x000000010a037824 */ /* 0x000fc600078e0203 */
[----:B------:R-:W-:Y:S02]  /*0740*/  LOP3.LUT R245, R9, 0x8, R6, 0xf8, !PT ;  /* 0x0000000809f57812 */ /* 0x000fe400078ef806 */
[--C-:B------:R-:W-:Y:S02]  /*0750*/  SHF.R.U32.HI R2, RZ, 0x3, R9.reuse ;  /* 0x00000003ff027819 */ /* 0x100fe40000011609 */
[----:B------:R-:W-:Y:S02]  /*0760*/  SHF.R.S32.HI R6, RZ, 0x2, R0 ;  /* 0x00000002ff067819 */ /* 0x000fe40000011400 */
[----:B------:R-:W-:Y:S02]  /*0770*/  LOP3.LUT R251, R2, R251, R9, 0x1e, !PT ;  /* 0x000000fb02fb7212 */ /* 0x000fe400078e1e09 */
[----:B------:R-:W-:Y:S01]  /*0780*/  LOP3.LUT R245, R245, R2, RZ, 0x3c, !PT ;  /* 0x00000002f5f57212 */ /* 0x000fe200078e3cff */
[C---:B------:R-:W-:Y:S01]  /*0790*/  IMAD R2, R7.reuse, 0x10, R6 ;  /* 0x0000001007027824 */ /* 0x040fe200078e0206 */
[----:B------:R-:W-:Y:S01]  /*07a0*/  LOP3.LUT R0, R8, 0xfffffe00, RZ, 0xc0, !PT ;  /* 0xfffffe0008007812 */ /* 0x000fe200078ec0ff */
[----:B------:R-:W-:Y:S01]  /*07b0*/  IMAD.U32 R6, RZ, RZ, UR5 ;  /* 0x00000005ff067e24 */ /* 0x000fe2000f8e00ff */
[----:B----4-:R-:W-:Y:S01]  /*07c0*/  USHF.R.S32.HI UR5, URZ, 0x1f, UR58 ;  /* 0x0000001f3f057899 */ /* 0x010fe2000801143a */
[----:B------:R-:W-:Y:S01]  /*07d0*/  LEA R6, R4, UR4, 0x1 ;  /* 0x0000000404067c11 */ /* 0x000fe2000f8e08ff */
[----:B------:R1:W-:Y:S01]  /*07e0*/  STL [R1+0x4], R2 ;  /* 0x0000040201007387 */ /* 0x0003e20000100800 */
[----:B------:R-:W-:Y:S01]  /*07f0*/  IMAD R252, R7, 0x400, R0 ;  /* 0x0000040007fc7824 */ /* 0x000fe200078e0200 */
[----:B------:R-:W-:-:S02]  /*0800*/  LOP3.LUT R251, R251, R0, RZ, 0xfc, !PT ;  /* 0x00000000fbfb7212 */ /* 0x000fc400078efcff */
[----:B------:R2:W-:Y:S01]  /*0810*/  STL [R1+0x1c], R6 ;  /* 0x00001c0601007387 */ /* 0x0005e20000100800 */
[----:B------:R-:W-:Y:S02]  /*0820*/  IMAD.IADD R252, R252, 0x1, R245 ;  /* 0x00000001fcfc7824 */ /* 0x000fe400078e02f5 */
[----:B-1----:R-:W-:Y:S02]  /*0830*/  IMAD R2, R5, 0x400, R0 ;  /* 0x0000040005027824 */ /* 0x002fe400078e0200 */
[----:B------:R-:W-:Y:S02]  /*0840*/  IMAD.U32 R0, RZ, RZ, UR5 ;  /* 0x00000005ff007e24 */ /* 0x000fe4000f8e00ff */
[----:B------:R-:W-:Y:S02]  /*0850*/  IMAD.IADD R245, R245, 0x1, R2 ;  /* 0x00000001f5f57824 */ /* 0x000fe400078e0202 */
[----:B------:R-:W-:Y:S01]  /*0860*/  IMAD.U32 R0, RZ, RZ, UR6 ;  /* 0x00000006ff007e24 */ /* 0x000fe2000f8e00ff */
[----:B------:R-:W-:Y:S01]  /*0870*/  UIADD3 UR6, UR4, 0x18000, URZ ;  /* 0x0001800004067890 */ /* 0x000fe2000fffe03f */
[----:B------:R-:W-:-:S02]  /*0880*/  IMAD.MOV.U32 R2, RZ, RZ, -0x10 ;  /* 0xfffffff0ff027424 */ /* 0x000fc400078e00ff */
[C---:B------:R-:W-:Y:S02]  /*0890*/  VIADD R5, R6.reuse, 0x20 ;  /* 0x0000002006057836 */ /* 0x040fe40000000000 */
[----:B------:R-:W-:Y:S01]  /*08a0*/  @P1 VIADD R5, R6, 0xffffffe0 ;  /* 0xffffffe006051836 */ /* 0x000fe20000000000 */
[----:B------:R-:W-:Y:S01]  /*08b0*/  SEL R2, R2, 0x10, !P0 ;  /* 0x0000001002027807 */ /* 0x000fe20004000000 */
[----:B------:R-:W-:Y:S01]  /*08c0*/  VIADD R248, R250, UR6 ;  /* 0x00000006faf87c36 */ /* 0x000fe20008000000 */
[----:B------:R-:W-:Y:S01]  /*08d0*/  LEA R3, R3, UR6, 0x1 ;  /* 0x0000000603037c11 */ /* 0x000fe2000f8e08ff */
[----:B------:R-:W-:Y:S01]  /*08e0*/  IMAD.U32 R0, RZ, RZ, UR5 ;  /* 0x00000005ff007e24 */ /* 0x000fe2000f8e00ff */
[----:B------:R-:W-:Y:S01]  /*08f0*/  UIADD3 UR5, UR4, 0x28000, URZ ;  /* 0x0002800004057890 */ /* 0x000fe2000fffe03f */
[----:B--2---:R-:W-:Y:S01]  /*0900*/  IMAD.IADD R6, R6, 0x1, R2 ;  /* 0x0000000106067824 */ /* 0x004fe200078e0202 */
[----:B------:R-:W-:Y:S01]  /*0910*/  ULDC.64 UR6, c[0x0][0x208] ;  /* 0x0000820000067ab9 */ /* 0x000fe20000000a00 */
[C---:B------:R-:W-:Y:S01]  /*0920*/  VIADD R4, R3.reuse, 0x40 ;  /* 0x0000004003047836 */ /* 0x040fe20000000000 */
[----:B------:R1:W-:Y:S01]  /*0930*/  STL [R1+0x18], R3 ;  /* 0x0000180301007387 */ /* 0x0003e20000100800 */
[----:B------:R-:W-:Y:S01]  /*0940*/  @P2 VIADD R4, R3, 0xffffffc0 ;  /* 0xffffffc003042836 */ /* 0x000fe20000000000 */
[----:B------:R-:W-:Y:S01]  /*0950*/  LEA R245, R245, UR5, 0x1 ;  /* 0x00000005f5f57c11 */ /* 0x000fe2000f8e08ff */
[----:B------:R-:W-:Y:S01]  /*0960*/  IMAD.IADD R2, R2, 0x1, R5 ;  /* 0x0000000102027824 */ /* 0x000fe200078e0205 */
[----:B------:R1:W-:Y:S01]  /*0970*/  STL [R1+0x28], R6 ;  /* 0x0000280601007387 */ /* 0x0003e20000100800 */
[----:B------:R-:W-:-:S02]  /*0980*/  IMAD.IADD R249, R248, 0x1, R249 ;  /* 0x00000001f8f97824 */ /* 0x000fc400078e02f9 */
[--C-:B------:R-:W-:Y:S01]  /*0990*/  IMAD.IADD R248, R248, 0x1, R247.reuse ;  /* 0x00000001f8f87824 */ /* 0x100fe200078e02f7 */
[----:B------:R1:W-:Y:S01]  /*09a0*/  STL [R1+0x20], R5 ;  /* 0x0000200501007387 */ /* 0x0003e20000100800 */
[----:B------:R-:W-:Y:S02]  /*09b0*/  IMAD.IADD R0, R247, 0x1, R246 ;  /* 0x00000001f7007824 */ /* 0x000fe400078e02f6 */
[----:B------:R-:W-:Y:S01]  /*09c0*/  IMAD.IADD R247, R249, 0x1, R247 ;  /* 0x00000001f9f77824 */ /* 0x000fe200078e02f7 */
[----:B------:R1:W-:Y:S04]  /*09d0*/  STL [R1+0x24], R4 ;  /* 0x0000240401007387 */ /* 0x0003e80000100800 */
[----:B------:R1:W-:Y:S02]  /*09e0*/  STL [R1+0x48], R2 ;  /* 0x0000480201007387 */ /* 0x0003e40000100800 */
.L_x_377:
        /* <DEDUP_REMOVED lines=19> */
[----:B---3--:R-:W-:Y:S01]  /*0b20*/  IMAD.U32 R14, RZ, RZ, UR8 ;  /* 0x00000008ff0e7e24 */ /* 0x008fe2000f8e00ff */
[----:B------:R-:W-:Y:S01]  /*0b30*/  ULDC.U8 UR18, c[0x0][0x3c2] ;  /* 0x0000f08000127ab9 */ /* 0x000fe20000000000 */
[----:B------:R-:W-:Y:S01]  /*0b40*/  ULDC.64 UR12, c[0x0][0x2f8] ;  /* 0x0000be00000c7ab9 */ /* 0x000fe20000000a00 */
[----:B------:R-:W-:Y:S01]  /*0b50*/  @UP4 UIADD3.X UR11, UR5, UR11, URZ, UP1, !UPT ;  /* 0x0000000b050b4290 */ /* 0x000fe20008ffe43f */
[----:B-12-4-:R-:W-:Y:S01]  /*0b60*/  IMAD.U32 R4, RZ, RZ, UR10 ;  /* 0x0000000aff047e24 */ /* 0x016fe2000f8e00ff */
[----:B------:R-:W-:Y:S01]  /*0b70*/  UISETP.NE.AND UP4, UPT, UR18, URZ, UPT ;  /* 0x0000003f1200728c */ /* 0x000fe2000bf85270 */
[----:B------:R-:W-:Y:S01]  /*0b80*/  IMAD.U32 R15, RZ, RZ, UR9 ;  /* 0x00000009ff0f7e24 */ /* 0x000fe2000f8e00ff */
[----:B------:R-:W-:Y:S01]  /*0b90*/  UISETP.EQ.U32.AND UP1, UPT, UR12, URZ, UPT ;  /* 0x0000003f0c00728c */ /* 0x000fe2000bf22070 */
[----:B------:R-:W-:Y:S01]  /*0ba0*/  PLOP3.LUT P3, PT, PT, PT, UP2, 0x80, 0x0 ;  /* 0x000000000000781c */ /* 0x000fe20003f6f028 */
[----:B------:R-:W-:Y:S01]  /*0bb0*/  IMAD.U32 R5, RZ, RZ, UR11 ;  /* 0x0000000bff057e24 */ /* 0x000fe2000f8e00ff */
[----:B------:R-:W-:Y:S01]  /*0bc0*/  UIADD3 UR10, UP0, UR16, UR12, URZ ;  /* 0x0000000c100a7290 */ /* 0x000fe2000ff1e03f */
[----:B------:R-:W2:Y:S01]  /*0bd0*/  @P0 LDG.E R2, desc[UR6][R14.64] ;  /* 0x000000060e020981 */ /* 0x000ea2000c1e1900 */
[----:B------:R-:W-:Y:S01]  /*0be0*/  UISETP.EQ.OR.EX UP1, UPT, UR13, URZ, !UP4, UP1 ;  /* 0x0000003f0d00728c */ /* 0x000fe2000e722710 */
[----:B------:R-:W-:-:S02]  /*0bf0*/  IMAD.U32 R12, RZ, RZ, UR15 ;  /* 0x0000000fff0c7e24 */ /* 0x000fc4000f8e00ff */
[----:B------:R-:W-:Y:S01]  /*0c00*/  IMAD.U32 R13, RZ, RZ, UR14 ;  /* 0x0000000eff0d7e24 */ /* 0x000fe2000f8e00ff */
[----:B------:R-:W3:Y:S01]  /*0c10*/  @P1 LDG.E R4, desc[UR6][R4.64] ;  /* 0x0000000604041981 */ /* 0x000ee2000c1e1900 */
[----:B------:R-:W1:Y:S01]  /*0c20*/  S2R R9, SR_TID.X ;  /* 0x0000000000097919 */ /* 0x000e620000002100 */
[----:B------:R-:W-:Y:S01]  /*0c30*/  PLOP3.LUT P2, PT, PT, PT, UP1, 0x80, 0x0 ;  /* 0x000000000000781c */ /* 0x000fe20003f4f018 */
[----:B------:R-:W-:Y:S01]  /*0c40*/  UIADD3.X UR5, UR5, UR13, URZ, UP0, !UPT ;  /* 0x0000000d05057290 */ /* 0x000fe200087fe43f */
[----:B------:R-:W-:Y:S01]  /*0c50*/  IMAD.U32 R10, RZ, RZ, UR10 ;  /* 0x0000000aff0a7e24 */ /* 0x000fe2000f8e00ff */
[----:B------:R-:W4:Y:S01]  /*0c60*/  @P3 LDG.E R6, desc[UR6][R12.64] ;  /* 0x000000060c063981 */ /* 0x000f22000c1e1900 */
[----:B------:R-:W-:Y:S01]  /*0c70*/  UMOV UR18, URZ ;  /* 0x0000003f00127c82 */ /* 0x000fe20008000000 */
[----:B------:R-:W-:Y:S02]  /*0c80*/  @!UP3 ULDC.64 UR8, c[0x0][0x318] ;  /* 0x0000c6000008bab9 */ /* 0x000fe40000000a00 */
[----:B------:R-:W-:Y:S01]  /*0c90*/  IMAD.U32 R11, RZ, RZ, UR5 ;  /* 0x00000005ff0b7e24 */ /* 0x000fe2000f8e00ff */
[----:B------:R-:W5:Y:S05]  /*0ca0*/  @P3 LDG.E R3, desc[UR6][R12.64+0x4] ;  /* 0x000004060c033981 */ /* 0x000f6a000c1e1900 */
[----:B------:R-:W5:Y:S01]  /*0cb0*/  @!P2 LDG.E R5, desc[UR6][R10.64] ;  /* 0x000000060a05a981 */ /* 0x000f62000c1e1900 */
[----:B------:R-:W3:Y:S01]  /*0cc0*/  S2UR UR15, SR_CTAID.X ;  /* 0x00000000000f79c3 */ /* 0x000ee20000002500 */
        /* <DEDUP_REMOVED lines=10> */
[----:B-1----:R-:W-:Y:S02]  /*0d70*/  SHF.R.S32.HI R8, RZ, 0x1f, R9 ;  /* 0x0000001fff087819 */ /* 0x002fe40000011409 */
[----:B--2---:R-:W-:Y:S02]  /*0d80*/  @P0 R2UR UR10, R2 ;  /* 0x00000000020a02ca */ /* 0x004fe400000e0000 */
[----:B------:R-:W-:-:S02]  /*0d90*/  ISETP.NE.U32.AND P0, PT, RZ, UR12, PT ;  /* 0x0000000cff007c0c */ /* 0x000fc4000bf05070 */
[----:B---3--:R-:W-:Y:S02]  /*0da0*/  @P1 R2UR UR18, R4 ;  /* 0x00000000041212ca */ /* 0x008fe400000e0000 */
[----:B------:R-:W-:Y:S01]  /*0db0*/  ISETP.NE.AND.EX P0, PT, RZ, UR13, PT, P0 ;  /* 0x0000000dff007c0c */ /* 0x000fe2000bf05300 */
[----:B------:R-:W-:Y:S01]  /*0dc0*/  USHF.L.U32 UR12, UR15, 0x6, URZ ;  /* 0x000000060f0c7899 */ /* 0x000fe2000800063f */
[----:B----4-:R-:W-:Y:S02]  /*0dd0*/  @P3 R2UR UR5, R6 ;  /* 0x00000000060532ca */ /* 0x010fe400000e0000 */
[----:B-----5:R-:W-:-:S07]  /*0de0*/  @P3 R2UR UR11, R3 ;  /* 0x00000000030b32ca */ /* 0x020fce00000e0000 */
[----:B------:R-:W-:Y:S01]  /*0df0*/  @UP3 UIADD3 UR10, UR10, -UR18, URZ ;  /* 0x800000120a0a3290 */ /* 0x000fe2000fffe03f */
        /* <DEDUP_REMOVED lines=8> */
.L_x_331:
        /* <DEDUP_REMOVED lines=15> */
[----:B------:R-:W-:Y:S01]  /*0f70*/  ULDC.64 UR8, c[0x0][0x228] ;  /* 0x00008a0000087ab9 */ /* 0x000fe20000000a00 */
[----:B------:R-:W-:Y:S01]  /*0f80*/  ULDC.64 UR12, c[0x0][0x488] ;  /* 0x00012200000c7ab9 */ /* 0x000fe20000000a00 */
[----:B------:R-:W-:Y:S02]  /*0f90*/  UIMAD UR11, UR59, UR8, URZ ;  /* 0x000000083b0b72a4 */ /* 0x000fe4000f8e023f */
[----:B------:R-:W-:Y:S02]  /*0fa0*/  UIMAD.WIDE.U32 UR26, UR51, UR8, URZ ;  /* 0x00000008331a72a5 */ /* 0x000fe4000f8e003f */
[----:B------:R-:W-:Y:S02]  /*0fb0*/  UIMAD UR39, UR51, UR9, UR11 ;  /* 0x00000009332772a4 */ /* 0x000fe4000f8e020b */
[----:B------:R-:W-:-:S02]  /*0fc0*/  UIMAD.WIDE.U32 UR34, UR15, UR12, URZ ;  /* 0x0000000c0f2272a5 */ /* 0x000fc4000f8e003f */
[----:B------:R-:W-:Y:S01]  /*0fd0*/  @!UP1 ULDC.64 UR8, c[0x0][0x418] ;  /* 0x0001060000089ab9 */ /* 0x000fe20000000a00 */
[----:B------:R-:W-:Y:S02]  /*0fe0*/  UISETP.NE.AND UP0, UPT, UR38, -0x1, UPT ;  /* 0xffffffff2600788c */ /* 0x000fe4000bf05270 */
[----:B------:R-:W-:Y:S02]  /*0ff0*/  @!UP1 UIMAD UR11, UR59, UR8, URZ ;  /* 0x000000083b0b92a4 */ /* 0x000fe4000f8e023f */
[----:B------:R-:W-:Y:S02]  /*1000*/  UIMAD UR54, UR15, UR13, UR35 ;  /* 0x0000000d0f3672a4 */ /* 0x000fe4000f8e0223 */
[----:B------:R-:W-:Y:S02]  /*1010*/  @!UP1 UIMAD UR35, UR51, UR9, UR11 ;  /* 0x00000009332392a4 */ /* 0x000fe4000f8e020b */
[----:B------:R-:W-:Y:S01]  /*1020*/  UIADD3 UR11, UR37, 0x3f, URZ ;  /* 0x0000003f250b7890 */ /* 0x000fe2000fffe03f */
[----:B-1----:R-:W-:Y:S01]  /*1030*/  IABS R5, R2 ;  /* 0x0000000200057213 */ /* 0x002fe20000000000 */
[----:B------:R-:W-:Y:S01]  /*1040*/  @UP1 ULDC.64 UR12, c[0x0][0x420] ;  /* 0x00010800000c1ab9 */ /* 0x000fe20000000a00 */
[----:B------:R-:W-:Y:S01]  /*1050*/  USHF.L.U32 UR14, UR51, 0x7, URZ ;  /* 0x00000007330e7899 */ /* 0x000fe2000800063f */
[----:B------:R-:W-:Y:S01]  /*1060*/  ISETP.NE.AND P3, PT, R2, RZ, PT ;  /* 0x000000ff0200720c */ /* 0x000fe20003f65270 */
[----:B------:R-:W1:Y:S01]  /*1070*/  I2F.RP R14, R5 ;  /* 0x00000005000e7306 */ /* 0x000e620000209400 */
[----:B------:R-:W-:Y:S01]  /*1080*/  @UP1 UIMAD.WIDE.U32 UR46, UR5, UR12, URZ ;  /* 0x0000000c052e12a5 */ /* 0x000fe2000f8e003f */
[----:B------:R-:W-:Y:S01]  /*1090*/  ULDC UR60, c[0x0][0x2d4] ;  /* 0x0000b500003c7ab9 */ /* 0x000fe20000000800 */
[----:B------:R-:W-:Y:S01]  /*10a0*/  ULDC.U8 UR20, c[0x0][0x3d8] ;  /* 0x0000f60000147ab9 */ /* 0x000fe20000000000 */
[----:B------:R-:W-:Y:S01]  /*10b0*/  USHF.R.S32.HI UR28, URZ, 0x1f, UR11 ;  /* 0x0000001f3f1c7899 */ /* 0x000fe2000801140b */
[----:B------:R-:W-:Y:S01]  /*10c0*/  ULDC.64 UR24, c[0x0][0x240] ;  /* 0x0000900000187ab9 */ /* 0x000fe20000000a00 */
[----:B------:R-:W-:Y:S01]  /*10d0*/  USHF.R.S32.HI UR43, URZ, 0x1f, UR60 ;  /* 0x0000001f3f2b7899 */ /* 0x000fe2000801143c */
[----:B------:R-:W-:Y:S01]  /*10e0*/  ULDC UR22, c[0x0][0x2dc] ;  /* 0x0000b70000167ab9 */ /* 0x000fe20000000800 */
[----:B------:R-:W-:Y:S01]  /*10f0*/  ULDC UR49, c[0x0][0x270] ;  /* 0x00009c0000317ab9 */ /* 0x000fe20000000800 */
[----:B------:R-:W-:-:S02]  /*1100*/  USEL UR42, UR14, URZ, UP2 ;  /* 0x0000003f0e2a7287 */ /* 0x000fc40009000000 */
[----:B------:R-:W-:Y:S01]  /*1110*/  UISETP.NE.AND UP3, UPT, UR20, URZ, UPT ;  /* 0x0000003f1400728c */ /* 0x000fe2000bf65270 */
[----:B-1----:R-:W1:Y:S01]  /*1120*/  MUFU.RCP R14, R14 ;  /* 0x0000000e000e7308 */ /* 0x002e620000001000 */
[----:B------:R-:W-:Y:S02]  /*1130*/  @UP1 UIMAD UR40, UR5, UR13, UR47 ;  /* 0x0000000d052812a4 */ /* 0x000fe4000f8e022f */
[----:B------:R-:W-:Y:S02]  /*1140*/  @!UP1 UIMAD.WIDE.U32 UR44, UR51, UR8, URZ ;  /* 0x00000008332c92a5 */ /* 0x000fe4000f8e003f */
[----:B------:R-:W-:Y:S02]  /*1150*/  USHF.L.U64.HI UR19, UR51, 0x7, UR59 ;  /* 0x0000000733137899 */ /* 0x000fe4000801023b */
[----:B------:R-:W-:Y:S02]  /*1160*/  UIMAD.WIDE.U32 UR14, UR5, UR24, URZ ;  /* 0x00000018050e72a5 */ /* 0x000fe4000f8e003f */
[----:B------:R-:W-:-:S02]  /*1170*/  UIMAD.WIDE UR8, UR22, UR49, URZ ;  /* 0x00000031160872a5 */ /* 0x000fc4000f8e023f */
[----:B------:R-:W-:Y:S02]  /*1180*/  UIMAD.WIDE.U32 UR12, UR51, UR60, URZ ;  /* 0x0000003c330c72a5 */ /* 0x000fe4000f8e003f */
[----:B------:R-:W-:Y:S02]  /*1190*/  ULEA.HI UR28, UR28, UR11, URZ, 0x6 ;  /* 0x0000000b1c1c7291 */ /* 0x000fe4000f8f303f */
[----:B------:R-:W-:Y:S01]  /*11a0*/  UIMAD UR11, UR43, UR51, URZ ;  /* 0x000000332b0b72a4 */ /* 0x000fe2000f8e023f */
[----:B-1----:R-:W-:Y:S01]  /*11b0*/  VIADD R14, R14, 0xffffffe ;  /* 0x0ffffffe0e0e7836 */ /* 0x002fe20000000000 */
[----:B------:R-:W-:Y:S01]  /*11c0*/  ULDC.U8 UR21, c[0x0][0x480] ;  /* 0x0001200000157ab9 */ /* 0x000fe20000000000 */
[----:B------:R-:W-:Y:S02]  /*11d0*/  USEL UR36, UR19, URZ, UP2 ;  /* 0x0000003f13247287 */ /* 0x000fe40009000000 */
[----:B------:R-:W1:Y:S01]  /*11e0*/  F2I.FTZ.U32.TRUNC.NTZ R15, R14 ;  /* 0x0000000e000f7305 */ /* 0x000e62000021f000 */
[----:B------:R-:W-:-:S02]  /*11f0*/  USEL UR41, UR26, UR14, !UP1 ;  /* 0x0000000e1a297287 */ /* 0x000fc4000c800000 */
[----:B------:R-:W-:Y:S02]  /*1200*/  UIADD3 UR39, UR27, UR39, URZ ;  /* 0x000000271b277290 */ /* 0x000fe4000fffe03f */
[----:B------:R-:W-:Y:S02]  /*1210*/  @UP0 UIADD3 UR16, UR18, UR38, URZ ;  /* 0x0000002612100290 */ /* 0x000fe4000fffe03f */
[----:B------:R-:W-:Y:S02]  /*1220*/  UIMAD.WIDE.U32 UR26, UR8, UR12, URZ ;  /* 0x0000000c081a72a5 */ /* 0x000fe4000f8e003f */
[----:B------:R-:W-:Y:S02]  /*1230*/  UIMAD UR19, UR9, UR12, URZ ;  /* 0x0000000c091372a4 */ /* 0x000fe4000f8e023f */
[----:B------:R-:W-:Y:S02]  /*1240*/  UISETP.NE.AND UP4, UPT, UR21, URZ, UPT ;  /* 0x0000003f1500728c */ /* 0x000fe4000bf85270 */
[----:B------:R-:W-:Y:S01]  /*1250*/  UIMAD UR12, UR59, UR60, UR11 ;  /* 0x0000003c3b0c72a4 */ /* 0x000fe2000f8e020b */
[----:B-1----:R-:W-:Y:S01]  /*1260*/  IMAD.MOV R3, RZ, RZ, -R15 ;  /* 0x000000ffff037224 */ /* 0x002fe200078e0a0f */
[----:B------:R-:W-:Y:S01]  /*1270*/  @UP0 ULDC.64 UR20, c[0x0][0x248] ;  /* 0x0000920000140ab9 */ /* 0x000fe20000000a00 */
[----:B------:R-:W-:Y:S01]  /*1280*/  IMAD.MOV.U32 R14, RZ, RZ, RZ ;  /* 0x000000ffff0e7224 */ /* 0x000fe200078e00ff */
[----:B------:R-:W-:Y:S01]  /*1290*/  ULDC UR48, c[0x0][0x2c4] ;  /* 0x0000b10000307ab9 */ /* 0x000fe20000000800 */
[----:B------:R-:W-:Y:S01]  /*12a0*/  IMAD R4, R3, R5, RZ ;  /* 0x0000000503047224 */ /* 0x000fe200078e02ff */
[----:B------:R-:W-:Y:S01]  /*12b0*/  IABS R3, UR58 ;  /* 0x0000003a00037c13 */ /* 0x000fe20008000000 */
[----:B------:R-:W-:-:S02]  /*12c0*/  @UP0 UIMAD.WIDE.U32 UR30, UR16, UR20, URZ ;  /* 0x00000014101e02a5 */ /* 0x000fc4000f8e003f */
[----:B------:R-:W-:Y:S01]  /*12d0*/  IMAD.HI.U32 R4, R15, R4, R14 ;  /* 0x000000040f047227 */ /* 0x000fe200078e000e */
[----:B------:R-:W-:Y:S02]  /*12e0*/  @UP0 UIMAD UR50, UR16, UR21, URZ ;  /* 0x00000015103202a4 */ /* 0x000fe4000f8e023f */
[----:B------:R-:W-:Y:S02]  /*12f0*/  @UP3 UIMAD UR16, UR51, UR48, URZ ;  /* 0x00000030331032a4 */ /* 0x000fe4000f8e023f */
[----:B------:R-:W-:Y:S01]  /*1300*/  UIADD3 UR12, UR13, UR12, URZ ;  /* 0x0000000c0d0c7290 */ /* 0x000fe2000fffe03f */
[----:B------:R-:W-:Y:S01]  /*1310*/  IMAD.HI.U32 R10, R4, R3, RZ ;  /* 0x00000003040a7227 */ /* 0x000fe200078e00ff */
[----:B------:R-:W-:Y:S02]  /*1320*/  ULOP3.LUT UR11, UR28, 0xffffffc0, URZ, 0xc0, !UPT ;  /* 0xffffffc01c0b7892 */ /* 0x000fe4000f8ec03f */
[----:B------:R-:W-:Y:S01]  /*1330*/  UIMAD UR33, UR5, UR25, URZ ;  /* 0x00000019052172a4 */ /* 0x000fe2000f8e023f */
[----:B------:R-:W-:Y:S01]  /*1340*/  IMAD.MOV R4, RZ, RZ, -R10 ;  /* 0x000000ffff047224 */ /* 0x000fe200078e0a0a */
[----:B------:R-:W-:-:S02]  /*1350*/  @UP3 USEL UR16, UR16, UR5, !UP1 ;  /* 0x0000000510103287 */ /* 0x000fc4000c800000 */
[----:B------:R-:W-:Y:S01]  /*1360*/  UIMAD UR19, UR8, UR12, UR19 ;  /* 0x0000000c081372a4 */ /* 0x000fe2000f8e0213 */
[C---:B------:R-:W-:Y:S01]  /*1370*/  IMAD R4, R5.reuse, R4, R3 ;  /* 0x0000000405047224 */ /* 0x040fe200078e0203 */
[----:B------:R-:W-:Y:S01]  /*1380*/  @!UP3 UIMAD UR12, UR51, UR49, UR58 ;  /* 0x00000031330cb2a4 */ /* 0x000fe2000f8e023a */
[----:B------:R-:W-:Y:S01]  /*1390*/  LOP3.LUT R3, R2, UR58, RZ, 0x3c, !PT ;  /* 0x0000003a02037c12 */ /* 0x000fe2000f8e3cff */
[----:B------:R-:W-:Y:S01]  /*13a0*/  @UP3 ULDC UR13, c[0x0][0x2e4] ;  /* 0x0000b900000d3ab9 */ /* 0x000fe20000000800 */
[----:B------:R-:W-:Y:S01]  /*13b0*/  UIADD3 UR11, UR11, -0x40, URZ ;  /* 0xffffffc00b0b7890 */ /* 0x000fe2000fffe03f */
[----:B------:R-:W-:Y:S01]  /*13c0*/  ISETP.GT.U32.AND P1, PT, R5, R4, PT ;  /* 0x000000040500720c */ /* 0x000fe20003f24070 */
[----:B------:R-:W-:Y:S01]  /*13d0*/  @UP1 UIADD3 UR39, UR15, UR33, URZ ;  /* 0x000000210f271290 */ /* 0x000fe2000fffe03f */
[----:B------:R-:W-:Y:S01]  /*13e0*/  ISETP.GE.AND P2, PT, R3, RZ, PT ;  /* 0x000000ff0300720c */ /* 0x000fe20003f46270 */
[----:B------:R-:W-:Y:S02]  /*13f0*/  @UP3 UIMAD UR52, UR58, UR13, UR16 ;  /* 0x0000000d3a3432a4 */ /* 0x000fe4000f8e0210 */
[----:B------:R-:W-:-:S02]  /*1400*/  @!UP1 UIADD3 UR40, UR45, UR35, URZ ;  /* 0x000000232d289290 */ /* 0x000fc4000fffe03f */
[----:B------:R-:W-:Y:S02]  /*1410*/  UIMAD.WIDE.U32 UR14, UR8, UR5, URZ ;  /* 0x00000005080e72a5 */ /* 0x000fe4000f8e003f */
[----:B------:R-:W-:Y:S02]  /*1420*/  @!UP3 UIMAD UR52, UR12, UR48, URZ ;  /* 0x000000300c34b2a4 */ /* 0x000fe4000f8e023f */
[----:B------:R-:W-:Y:S02]  /*1430*/  USHF.R.S32.HI UR35, URZ, 0x1f, UR11 ;  /* 0x0000001f3f237899 */ /* 0x000fe4000801140b */
[-C--:B------:R-:W-:Y:S01]  /*1440*/  @!P1 IADD3 R4, R4, -R5.reuse, RZ ;  /* 0x8000000504049210 */ /* 0x080fe20007ffe0ff */
[----:B------:R-:W-:Y:S01]  /*1450*/  UIADD3 UR12, UP2, UR11, UR42, URZ ;  /* 0x0000002a0b0c7290 */ /* 0x000fe2000ff5e03f */
[----:B------:R-:W-:Y:S01]  /*1460*/  @!P1 VIADD R10, R10, 0x1 ;  /* 0x000000010a0a9836 */ /* 0x000fe20000000000 */
[----:B------:R-:W-:Y:S01]  /*1470*/  USEL UR57, UR26, UR14, !UP1 ;  /* 0x0000000e1a397287 */ /* 0x000fe2000c800000 */
[----:B------:R-:W-:Y:S01]  /*1480*/  ISETP.GE.U32.AND P0, PT, R4, R5, PT ;  /* 0x000000050400720c */ /* 0x000fe20003f06070 */
[----:B------:R-:W-:Y:S01]  /*1490*/  UIADD3.X UR14, UR35, UR36, URZ, UP2, !UPT ;  /* 0x00000024230e7290 */ /* 0x000fe200097fe43f */
[----:B------:R-:W-:Y:S01]  /*14a0*/  PLOP3.LUT P1, PT, PT, PT, UP0, 0x80, 0x0 ;  /* 0x000000000000781c */ /* 0x000fe20003f2f008 */
[----:B------:R-:W-:-:S02]  /*14b0*/  UIMAD UR13, UR9, UR12, URZ ;  /* 0x0000000c090d72a4 */ /* 0x000fc4000f8e023f */
[----:B------:R-:W-:Y:S02]  /*14c0*/  @UP0 UIADD3 UR29, UR18, UR38, URZ ;  /* 0x00000026121d0290 */ /* 0x000fe4000fffe03f */
[----:B------:R-:W-:Y:S02]  /*14d0*/  UIMAD UR53, UR58, UR22, URZ ;  /* 0x000000163a3572a4 */ /* 0x000fe4000f8e023f */
[----:B------:R-:W-:Y:S01]  /*14e0*/  UIMAD.WIDE.U32 UR42, UR8, UR12, URZ ;  /* 0x0000000c082a72a5 */ /* 0x000fe2000f8e003f */
[----:B------:R-:W-:Y:S01]  /*14f0*/  @UP0 ULDC.64 UR22, c[0x0][0x250] ;  /* 0x0000940000160ab9 */ /* 0x000fe20000000a00 */
[----:B------:R-:W-:Y:S02]  /*1500*/  UIMAD UR16, UR9, UR5, URZ ;  /* 0x00000005091072a4 */ /* 0x000fe4000f8e023f */
[----:B------:R-:W-:Y:S01]  /*1510*/  @P0 VIADD R10, R10, 0x1 ;  /* 0x000000010a0a0836 */ /* 0x000fe20000000000 */
[----:B------:R-:W-:Y:S01]  /*1520*/  UIMAD UR12, UR8, UR14, UR13 ;  /* 0x0000000e080c72a4 */ /* 0x000fe2000f8e020d */
[----:B------:R-:W-:Y:S01]  /*1530*/  PLOP3.LUT P0, PT, PT, PT, UP3, 0x80, 0x0 ;  /* 0x000000000000781c */ /* 0x000fe20003f0f038 */
[----:B------:R-:W-:-:S02]  /*1540*/  @UP0 UIMAD.WIDE.U32 UR8, UR29, UR22, URZ ;  /* 0x000000161d0802a5 */ /* 0x000fc4000f8e003f */
[----:B------:R-:W-:Y:S01]  /*1550*/  @UP0 UIMAD UR13, UR29, UR23, URZ ;  /* 0x000000171d0d02a4 */ /* 0x000fe2000f8e023f */
[----:B------:R-:W-:Y:S01]  /*1560*/  @!P2 IADD3 R10, -R10, RZ, RZ ;  /* 0x000000ff0a0aa210 */ /* 0x000fe20007ffe1ff */
[----:B------:R-:W-:Y:S01]  /*1570*/  UIADD3 UR48, UR27, UR19, URZ ;  /* 0x000000131b307290 */ /* 0x000fe2000fffe03f */
[----:B------:R-:W-:Y:S01]  /*1580*/  @!P3 LOP3.LUT R10, RZ, R2, RZ, 0x33, !PT ;  /* 0x00000002ff0ab212 */ /* 0x000fe200078e33ff */
[----:B------:R-:W-:Y:S02]  /*1590*/  USEL UR55, UR34, URZ, UP4 ;  /* 0x0000003f22377287 */ /* 0x000fe4000a000000 */
[----:B------:R-:W-:Y:S02]  /*15a0*/  @UP0 UIADD3 UR33, UR31, UR50, URZ ;  /* 0x000000321f210290 */ /* 0x000fe4000fffe03f */
[----:B------:R-:W-:Y:S02]  /*15b0*/  USHF.R.S32.HI UR56, URZ, 0x1f, UR53 ;  /* 0x0000001f3f387899 */ /* 0x000fe40008011435 */
[----:B------:R-:W-:-:S02]  /*15c0*/  USHF.R.S32.HI UR49, URZ, 0x6, UR28 ;  /* 0x000000063f317899 */ /* 0x000fc4000801141c */
[----:B------:R-:W-:Y:S02]  /*15d0*/  @UP0 UIADD3 UR36, UR9, UR13, URZ ;  /* 0x0000000d09240290 */ /* 0x000fe4000fffe03f */
[----:B------:R-:W-:Y:S02]  /*15e0*/  USEL UR54, UR54, URZ, UP4 ;  /* 0x0000003f36367287 */ /* 0x000fe4000a000000 */
[----:B------:R-:W-:Y:S02]  /*15f0*/  @UP1 UIADD3 UR48, UR15, UR16, URZ ;  /* 0x000000100f301290 */ /* 0x000fe4000fffe03f */
[----:B------:R-:W-:Y:S01]  /*1600*/  UIADD3 UR34, UR43, UR12, URZ ;  /* 0x0000000c2b227290 */ /* 0x000fe2000fffe03f */
        /* <DEDUP_REMOVED lines=14> */
.L_x_333:
        /* <DEDUP_REMOVED lines=13> */
.L_x_334:
        /* <DEDUP_REMOVED lines=11> */
.L_x_335:
[----:B------:R-:W-:Y:S02]  /*1870*/  ULDC UR5, c[0x0][0x270] ;  /* 0x00009c0000057ab9 */ /* 0x000fe40000000800 */
[----:B------:R-:W-:-:S04]  /*1880*/  UIMAD UR5, UR51, UR5, UR58 ;  /* 0x00000005330572a4 */ /* 0x000fc8000f8e023a */
[----:B------:R-:W-:-:S12]  /*1890*/  UIMAD UR5, UR5, UR60, URZ ;  /* 0x0000003c050572a4 */ /* 0x000fd8000f8e023f */
.L_x_336:
[----:B------:R-:W2:Y:S01]  /*18a0*/  LDL.64 R14, [R1+0x10] ;  /* 0x00001000010e7983 */ /* 0x000ea20000100a00 */
[----:B------:R-:W1:Y:S01]  /*18b0*/  LDC.64 R2, c[0x0][0x420] ;  /* 0x00010800ff027b82 */ /* 0x000e620000000a00 */
[----:B------:R-:W-:Y:S01]  /*18c0*/  ULDC UR8, c[0x0][0x2dc] ;  /* 0x0000b70000087ab9 */ /* 0x000fe20000000800 */
[----:B------:R-:W-:Y:S01]  /*18d0*/  ULDC UR12, c[0x0][0x270] ;  /* 0x00009c00000c7ab9 */ /* 0x000fe20000000800 */
[----:B------:R3:W2:Y:S01]  /*18e0*/  LDL.64 R32, [R1+0x10] ;  /* 0x0000100001207983 */ /* 0x0006a20000100a00 */
[----:B------:R-:W-:Y:S01]  /*18f0*/  UIADD3 UR13, -UR10, UR37, UR32 ;  /* 0x000000250a0d7290 */ /* 0x000fe2000fffe120 */
[----:B------:R-:W-:Y:S01]  /*1900*/  LEA.HI R5, R8, R9, RZ, 0x5 ;  /* 0x0000000908057211 */ /* 0x000fe200078f28ff */
[----:B------:R-:W-:Y:S01]  /*1910*/  UIMAD UR12, UR8, UR12, URZ ;  /* 0x0000000c080c72a4 */ /* 0x000fe2000f8e023f */
[----:B------:R-:W-:Y:S01]  /*1920*/  BSSY B1, `(.L_x_332) ;  /* 0x000092c000017945 */ /* 0x000fe20003800000 */
[----:B------:R-:W-:Y:S01]  /*1930*/  USHF.R.S32.HI UR50, URZ, 0x1f, UR58 ;  /* 0x0000001f3f327899 */ /* 0x000fe2000801143a */
[----:B------:R-:W-:Y:S01]  /*1940*/  ULDC UR8, c[0x0][0x398] ;  /* 0x0000e60000087ab9 */ /* 0x000fe20000000800 */
[----:B------:R-:W-:Y:S01]  /*1950*/  ULDC.64 UR14, c[0x0][0x428] ;  /* 0x00010a00000e7ab9 */ /* 0x000fe20000000a00 */
[----:B------:R-:W-:-:S02]  /*1960*/  UIADD3 UR13, UR13, -UR8, URZ ;  /* 0x800000080d0d7290 */ /* 0x000fc4000fffe03f */
[----:B------:R-:W-:Y:S02]  /*1970*/  USHF.L.U32 UR8, UR12, 0x6, URZ ;  /* 0x000000060c087899 */ /* 0x000fe4000800063f */
[----:B------:R-:W-:Y:S02]  /*1980*/  UIMAD UR19, UR50, UR14, URZ ;  /* 0x0000000e321372a4 */ /* 0x000fe4000f8e023f */
[----:B------:R-:W-:Y:S02]  /*1990*/  UIADD3 UR16, UP2, UP1, UR42, UR8, UR53 ;  /* 0x000000082a107290 */ /* 0x000fe4000f95e035 */
[----:B------:R-:W-:Y:S01]  /*19a0*/  USHF.R.S32.HI UR8, URZ, 0x1f, UR8 ;  /* 0x0000001f3f087899 */ /* 0x000fe20008011408 */
[----:B------:R-:W-:Y:S01]  /*19b0*/  ULDC.64 UR28, c[0x0][0x400] ;  /* 0x00010000001c7ab9 */ /* 0x000fe20000000a00 */
[----:B------:R-:W-:Y:S01]  /*19c0*/  UIMAD UR19, UR58, UR15, UR19 ;  /* 0x0000000f3a1372a4 */ /* 0x000fe2000f8e0213 */
[----:B-1----:R-:W-:Y:S01]  /*19d0*/  IMAD R24, R2, UR35, RZ ;  /* 0x0000002302187c24 */ /* 0x002fe2000f8e02ff */
[----:B------:R-:W-:Y:S01]  /*19e0*/  UIADD3.X UR8, UR34, UR8, UR56, UP2, UP1 ;  /* 0x0000000822087290 */ /* 0x000fe200097e2438 */
[----:B------:R-:W-:-:S02]  /*19f0*/  ULDC.64 UR26, c[0x0][0x258] ;  /* 0x00009600001a7ab9 */ /* 0x000fc40000000a00 */
[----:B------:R-:W-:Y:S01]  /*1a00*/  IMAD R24, R3, UR11, R24 ;  /* 0x0000000b03187c24 */ /* 0x000fe2000f8e0218 */
[----:B------:R-:W-:Y:S01]  /*1a10*/  UIMAD UR15, UR50, UR26, URZ ;  /* 0x0000001a320f72a4 */ /* 0x000fe2000f8e023f */
[----:B------:R-:W-:Y:S01]  /*1a20*/  MOV R13, UR26 ;  /* 0x0000001a000d7c02 */ /* 0x000fe20008000f00 */
[----:B------:R-:W-:Y:S02]  /*1a30*/  UIADD3 UR43, UR11, UR5, URZ ;  /* 0x000000050b2b7290 */ /* 0x000fe4000fffe03f */
[----:B------:R-:W-:Y:S02]  /*1a40*/  UIMAD UR15, UR58, UR27, UR15 ;  /* 0x0000001b3a0f72a4 */ /* 0x000fe4000f8e020f */
[----:B------:R-:W-:Y:S01]  /*1a50*/  UIADD3 UR34, UR11, UR52, URZ ;  /* 0x000000340b227290 */ /* 0x000fe2000fffe03f */
[----:B------:R-:W-:Y:S01]  /*1a60*/  ULDC.64 UR26, c[0x0][0x210] ;  /* 0x00008400001a7ab9 */ /* 0x000fe20000000a00 */
[----:B------:R-:W-:Y:S01]  /*1a70*/  ULDC.64 UR46, c[0x0][0x478] ;  /* 0x00011e00002e7ab9 */ /* 0x000fe20000000a00 */
[----:B------:R-:W-:Y:S01]  /*1a80*/  ULDC.64 UR44, c[0x0][0x2b0] ;  /* 0x0000ac00002c7ab9 */ /* 0x000fe20000000a00 */
[----:B------:R-:W-:Y:S01]  /*1a90*/  UIADD3 UR5, UR49, -0x1, URZ ;  /* 0xffffffff31057890 */ /* 0x000fe2000fffe03f */
[----:B--2---:R-:W-:Y:S01]  /*1aa0*/  IMAD.MOV.U32 R32, RZ, RZ, R14 ;  /* 0x000000ffff207224 */ /* 0x004fe200078e000e */
[----:B------:R-:W-:-:S02]  /*1ab0*/  LOP3.LUT R14, R5, 0xffffffe0, RZ, 0xc0, !PT ;  /* 0xffffffe0050e7812 */ /* 0x000fc400078ec0ff */
[----:B------:R-:W-:Y:S01]  /*1ac0*/  SHF.R.S32.HI R5, RZ, 0x5, R5 ;  /* 0x00000005ff057819 */ /* 0x000fe20000011405 */
[C---:B------:R-:W-:Y:S01]  /*1ad0*/  VIADD R34, R32.reuse, 0x40 ;  /* 0x0000004020227836 */ /* 0x040fe20000000000 */
[----:B------:R-:W-:Y:S01]  /*1ae0*/  SHF.R.S32.HI R33, RZ, 0x1f, R32 ;  /* 0x0000001fff217819 */ /* 0x000fe20000011420 */
[----:B------:R-:W-:Y:S01]  /*1af0*/  IMAD.IADD R14, R9, 0x1, -R14 ;  /* 0x00000001090e7824 */ /* 0x000fe200078e0a0e */
[C---:B------:R-:W-:Y:S01]  /*1b00*/  IADD3 R16, P0, R32.reuse, UR9, RZ ;  /* 0x0000000920107c10 */ /* 0x040fe2000ff1e0ff */
[C---:B------:R-:W-:Y:S01]  /*1b10*/  VIADD R31, R32.reuse, 0x80 ;  /* 0x00000080201f7836 */ /* 0x040fe20000000000 */
[----:B------:R-:W-:Y:S01]  /*1b20*/  IADD3 R30, R32, 0xc0, RZ ;  /* 0x000000c0201e7810 */ /* 0x000fe20007ffe0ff */
[----:B------:R-:W-:Y:S01]  /*1b30*/  IMAD R5, R5, UR12, R14 ;  /* 0x0000000c05057c24 */ /* 0x000fe2000f8e020e */
[----:B------:R-:W-:Y:S01]  /*1b40*/  IADD3.X R17, R33, UR40, RZ, P0, !PT ;  /* 0x0000002821117c10 */ /* 0x000fe200087fe4ff */
[----:B------:R-:W-:Y:S01]  /*1b50*/  UIADD3 UR12, UP2, UP1, UR55, UR16, UR57 ;  /* 0x00000010370c7290 */ /* 0x000fe2000f95e039 */
[----:B------:R-:W-:Y:S01]  /*1b60*/  IADD3 R15, P0, R6, UR11, RZ ;  /* 0x0000000b060f7c10 */ /* 0x000fe2000ff1e0ff */
[----:B------:R-:W-:Y:S01]  /*1b70*/  USHF.R.S32.HI UR16, URZ, 0x1f, UR13 ;  /* 0x0000001f3f107899 */ /* 0x000fe2000801140d */
[----:B------:R3:W-:Y:S01]  /*1b80*/  STL [R1+0x14], R33 ;  /* 0x0000142101007387 */ /* 0x0007e20000100800 */
[----:B------:R-:W-:Y:S01]  /*1b90*/  IMAD.WIDE.U32 R16, R2, UR11, R16 ;  /* 0x0000000b02107c25 */ /* 0x000fe2000f8e0010 */
[----:B------:R-:W-:Y:S01]  /*1ba0*/  IADD3.X R19, R7, UR35, RZ, P0, !PT ;  /* 0x0000002307137c10 */ /* 0x000fe200087fe4ff */
[----:B------:R-:W-:Y:S01]  /*1bb0*/  UIADD3.X UR8, UR54, UR8, UR48, UP2, UP1 ;  /* 0x0000000836087290 */ /* 0x000fe200097e2430 */
[----:B------:R-:W-:Y:S01]  /*1bc0*/  IADD3 R14, P0, R5, UR12, RZ ;  /* 0x0000000c050e7c10 */ /* 0x000fe2000ff1e0ff */
[----:B------:R-:W-:Y:S01]  /*1bd0*/  IMAD.IADD R25, R17, 0x1, R24 ;  /* 0x0000000111197824 */ /* 0x000fe200078e0218 */
[----:B------:R-:W-:Y:S01]  /*1be0*/  MOV R24, R16 ;  /* 0x0000001000187202 */ /* 0x000fe20000000f00 */
[----:B------:R-:W-:Y:S01]  /*1bf0*/  IMAD R16, R19, UR24, RZ ;  /* 0x0000001813107c24 */ /* 0x000fe2000f8e02ff */
[----:B------:R-:W-:Y:S01]  /*1c00*/  ULEA.HI UR16, UR16, UR13, URZ, 0x6 ;  /* 0x0000000d10107291 */ /* 0x000fe2000f8f303f */
[----:B------:R-:W-:Y:S01]  /*1c10*/  IMAD.WIDE.U32 R20, R15, UR24, R32 ;  /* 0x000000180f147c25 */ /* 0x000fe2000f8e0020 */
[----:B------:R-:W-:Y:S01]  /*1c20*/  LEA.HI.X.SX32 R5, R5, UR8, 0x1, P0 ;  /* 0x0000000805057c11 */ /* 0x000fe200080f0eff */
[----:B------:R-:W-:Y:S01]  /*1c30*/  UIMAD.WIDE UR12, UR43, 0x4, UR46 ;  /* 0x000000042b0c78a5 */ /* 0x000fe2000f8e022e */
[----:B------:R-:W-:Y:S01]  /*1c40*/  LEA R22, P0, R14, UR28, 0x2 ;  /* 0x0000001c0e167c11 */ /* 0x000fe2000f8010ff */
[----:B------:R-:W-:Y:S01]  /*1c50*/  IMAD.U32 R17, RZ, RZ, UR14 ;  /* 0x0000000eff117e24 */ /* 0x000fe2000f8e00ff */
[----:B------:R-:W-:Y:S01]  /*1c60*/  IADD3 R20, P2, R20, UR41, RZ ;  /* 0x0000002914147c10 */ /* 0x000fe2000ff5e0ff */
[----:B------:R-:W-:Y:S01]  /*1c70*/  IMAD R16, R15, UR25, R16 ;  /* 0x000000190f107c24 */ /* 0x000fe2000f8e0210 */
[----:B------:R-:W-:Y:S01]  /*1c80*/  LEA.HI.X R23, R14, UR29, R5, 0x2, P0 ;  /* 0x0000001d0e177c11 */ /* 0x000fe200080f1405 */
[----:B------:R-:W-:Y:S01]  /*1c90*/  IMAD.WIDE.U32 R24, R17, UR58, R24 ;  /* 0x0000003a11187c25 */ /* 0x000fe2000f8e0018 */
[----:B------:R-:W-:-:S02]  /*1ca0*/  USHF.R.S32.HI UR16, URZ, 0x6, UR16 ;  /* 0x000000063f107899 */ /* 0x000fc40008011410 */
[----:B------:R-:W-:Y:S01]  /*1cb0*/  IADD3.X R21, R21, UR39, R16, P2, !PT ;  /* 0x0000002715157c10 */ /* 0x000fe200097fe410 */
[----:B------:R-:W-:Y:S01]  /*1cc0*/  VIADD R25, R25, UR19 ;  /* 0x0000001319197c36 */ /* 0x000fe20008000000 */
[----:B------:R-:W-:Y:S01]  /*1cd0*/  ULDC.64 UR28, c[0x0][0x3e0] ;  /* 0x0000f800001c7ab9 */ /* 0x000fe20000000a00 */
[-C--:B------:R-:W-:Y:S01]  /*1ce0*/  IMAD R5, R7, R2.reuse, RZ ;  /* 0x0000000207057224 */ /* 0x080fe200078e02ff */
[----:B------:R-:W-:Y:S01]  /*1cf0*/  UISETP.LT.AND UP1, UPT, URZ, UR16, UPT ;  /* 0x000000103f00728c */ /* 0x000fe2000bf21270 */
[----:B------:R-:W-:Y:S01]  /*1d00*/  IMAD.WIDE.U32 R20, R13, UR58, R20 ;  /* 0x0000003a0d147c25 */ /* 0x000fe2000f8e0014 */
[----:B------:R3:W-:Y:S01]  /*1d10*/  STL.64 [R1+0x70], R22 ;  /* 0x0000701601007387 */ /* 0x0007e20000100a00 */
[----:B------:R-:W-:Y:S02]  /*1d20*/  UIMAD.WIDE UR34, UR34, 0x4, UR44 ;  /* 0x00000004222278a5 */ /* 0x000fe4000f8e022c */
[----:B------:R-:W-:Y:S01]  /*1d30*/  IMAD.WIDE.U32 R24, R6, R2, R24 ;  /* 0x0000000206187225 */ /* 0x000fe200078e0018 */
[----:B------:R-:W-:Y:S01]  /*1d40*/  LEA R35, P3, R20, UR26, 0x1 ;  /* 0x0000001a14237c11 */ /* 0x000fe2000f8608ff */
[----:B------:R3:W-:Y:S01]  /*1d50*/  STL [R1+0x40], R34 ;  /* 0x0000402201007387 */ /* 0x0007e20000100800 */
[----:B------:R-:W-:Y:S01]  /*1d60*/  USEL UR16, URZ, UR16, !UP1 ;  /* 0x000000103f107287 */ /* 0x000fe2000c800000 */
[----:B------:R-:W-:Y:S01]  /*1d70*/  IMAD R5, R6, R3, R5 ;  /* 0x0000000306057224 */ /* 0x000fe200078e0205 */
[----:B------:R-:W-:Y:S01]  /*1d80*/  LEA R37, P2, R24, UR28, 0x1 ;  /* 0x0000001c18257c11 */ /* 0x000fe2000f8408ff */
[----:B------:R-:W-:Y:S01]  /*1d90*/  VIADD R14, R21, UR15 ;  /* 0x0000000f150e7c36 */ /* 0x000fe20008000000 */
[----:B------:R3:W-:Y:S01]  /*1da0*/  STL [R1+0x3c], R31 ;  /* 0x00003c1f01007387 */ /* 0x0007e20000100800 */
[----:B------:R-:W-:Y:S01]  /*1db0*/  UISETP.GT.AND UP1, UPT, UR49, UR16, UPT ;  /* 0x000000103100728c */ /* 0x000fe2000bf24270 */
[----:B------:R-:W-:Y:S01]  /*1dc0*/  IADD3 R18, R25, R5, RZ ;  /* 0x0000000519127210 */ /* 0x000fe20007ffe0ff */
[----:B------:R-:W-:Y:S01]  /*1dd0*/  UMOV UR14, UR12 ;  /* 0x0000000c000e7c82 */ /* 0x000fe20008000000 */
[----:B------:R-:W-:Y:S01]  /*1de0*/  LEA.HI.X R28, R20, UR27, R14, 0x1, P3 ;  /* 0x0000001b141c7c11 */ /* 0x000fe200098f0c0e */
[----:B------:R3:W-:Y:S01]  /*1df0*/  STL [R1+0x38], R30 ;  /* 0x0000381e01007387 */ /* 0x0007e20000100800 */
[----:B------:R-:W-:Y:S01]  /*1e00*/  LEA.HI.X R36, R24, UR29, R18, 0x1, P2 ;  /* 0x0000001d18247c11 */ /* 0x000fe200090f0c12 */
[----:B------:R-:W-:Y:S01]  /*1e10*/  UMOV UR12, UR34 ;  /* 0x00000022000c7c82 */ /* 0x000fe20008000000 */
[----:B------:R-:W-:Y:S01]  /*1e20*/  PLOP3.LUT P0, PT, PT, PT, UP1, 0x80, 0x0 ;  /* 0x000000000000781c */ /* 0x000fe20003f0f018 */
[----:B------:R3:W-:Y:S01]  /*1e30*/  STL [R1+0x50], R35 ;  /* 0x0000502301007387 */ /* 0x0007e20000100800 */
[----:B------:R-:W-:-:S03]  /*1e40*/  UMOV UR11, UR35 ;  /* 0x00000023000b7c82 */ /* 0x000fc60008000000 */
[----:B------:R3:W-:Y:S04]  /*1e50*/  STL [R1+0x58], R37 ;  /* 0x0000582501007387 */ /* 0x0007e80000100800 */
[----:B------:R3:W-:Y:S04]  /*1e60*/  STL [R1+0x4c], R28 ;  /* 0x00004c1c01007387 */ /* 0x0007e80000100800 */
[----:B------:R3:W-:Y:S01]  /*1e70*/  STL [R1+0x54], R36 ;  /* 0x0000542401007387 */ /* 0x0007e20000100800 */
        /* <DEDUP_REMOVED lines=20> */
.L_x_338:
        /* <DEDUP_REMOVED lines=20> */
.L_x_339:
[----:B------:R-:W-:Y:S01]  /*2100*/  UIMAD UR5, UR20, UR12, URZ ;  /* 0x0000000c140572a4 */ /* 0x000fe2000f8e023f */
[----:B------:R-:W-:Y:S01]  /*2110*/  IMAD.U32 R4, RZ, RZ, UR12 ;  /* 0x0000000cff047e24 */ /* 0x000fe2000f8e00ff */
[----:B------:R-:W-:Y:S01]  /*2120*/  UIADD3 UR10, -UR32, UR10, URZ ;  /* 0x0000000a200a7290 */ /* 0x000fe2000fffe13f */
[----:B------:R-:W-:Y:S01]  /*2130*/  VIADD R2, R6, 0x20 ;  /* 0x0000002006027836 */ /* 0x000fe20000000000 */
[----:B------:R-:W-:Y:S01]  /*2140*/  UIMAD UR5, UR32, UR13, UR5 ;  /* 0x0000000d200572a4 */ /* 0x000fe2000f8e0205 */
[----:B------:R-:W-:Y:S01]  /*2150*/  IMAD.WIDE.U32 R4, R4, UR32, R32 ;  /* 0x0000002004047c25 */ /* 0x000fe2000f8e0020 */
[----:B------:R-:W-:Y:S01]  /*2160*/  USHF.R.S32.HI UR18, URZ, 0x1f, UR58 ;  /* 0x0000001f3f127899 */ /* 0x000fe2000801143a */
[----:B------:R-:W-:Y:S01]  /*2170*/  BSSY B0, `(.L_x_340) ;  /* 0x000001e000007945 */ /* 0x000fe20003800000 */
[----:B------:R-:W-:Y:S01]  /*2180*/  ULDC.64 UR14, c[0x0][0x468] ;  /* 0x00011a00000e7ab9 */ /* 0x000fe20000000a00 */
[----:B------:R-:W-:Y:S02]  /*2190*/  ISETP.GE.AND P5, PT, R6, UR10, PT ;  /* 0x0000000a06007c0c */ /* 0x000fe4000bfa6270 */
[----:B------:R-:W-:Y:S01]  /*21a0*/  MOV R3, UR5 ;  /* 0x0000000500037c02 */ /* 0x000fe20008000f00 */
[----:B------:R-:W-:Y:S01]  /*21b0*/  UIMAD UR5, UR18, UR14, URZ ;  /* 0x0000000e120572a4 */ /* 0x000fe2000f8e023f */
[----:B------:R-:W-:-:S02]  /*21c0*/  IADD3 R4, P0, R4, UR11, RZ ;  /* 0x0000000b04047c10 */ /* 0x000fc4000ff1e0ff */
[----:B------:R-:W-:Y:S01]  /*21d0*/  MOV R8, UR14 ;  /* 0x0000000e00087c02 */ /* 0x000fe20008000f00 */
[----:B------:R-:W-:Y:S01]  /*21e0*/  UIMAD UR15, UR58, UR15, UR5 ;  /* 0x0000000f3a0f72a4 */ /* 0x000fe2000f8e0205 */
[----:B------:R-:W-:Y:S02]  /*21f0*/  IADD3.X R5, R5, UR21, R3, P0, !PT ;  /* 0x0000001505057c10 */ /* 0x000fe400087fe403 */
[----:B------:R-:W-:Y:S01]  /*2200*/  ISETP.GE.AND P4, PT, R2, UR10, PT ;  /* 0x0000000a02007c0c */ /* 0x000fe2000bf86270 */
[----:B------:R-:W-:-:S04]  /*2210*/  IMAD.WIDE.U32 R8, R8, UR58, R4 ;  /* 0x0000003a08087c25 */ /* 0x000fc8000f8e0004 */
[----:B------:R-:W-:Y:S01]  /*2220*/  VIADD R3, R9, UR15 ;  /* 0x0000000f09037c36 */ /* 0x000fe20008000000 */
[----:B------:R-:W-:Y:S07]  /*2230*/  @P5 BRA `(.L_x_341) ;  /* 0x0000000000445947 */ /* 0x000fee0003800000 */
[----:B------:R-:W-:Y:S01]  /*2240*/  IMAD.MOV.U32 R2, RZ, RZ, R8 ;  /* 0x000000ffff027224 */ /* 0x000fe200078e0008 */
[----:B------:R-:W-:Y:S01]  /*2250*/  ULDC UR5, c[0x0][0x2d0] ;  /* 0x0000b40000057ab9 */ /* 0x000fe20000000800 */
[----:B------:R-:W-:Y:S01]  /*2260*/  IMAD R5, R7, UR12, RZ ;  /* 0x0000000c07057c24 */ /* 0x000fe2000f8e02ff */
[----:B------:R-:W-:Y:S01]  /*2270*/  ISETP.GE.AND P6, PT, R32, UR5, PT ;  /* 0x0000000520007c0c */ /* 0x000fe2000bfc6270 */
[----:B------:R-:W-:Y:S01]  /*2280*/  IMAD.WIDE.U32 R10, R6, UR12, R2 ;  /* 0x0000000c060a7c25 */ /* 0x000fe2000f8e0002 */
[----:B------:R-:W-:Y:S01]  /*2290*/  ISETP.GE.AND P3, PT, R34, UR5, PT ;  /* 0x0000000522007c0c */ /* 0x000fe2000bf66270 */
[----:B------:R-:W-:Y:S01]  /*22a0*/  ULDC.64 UR14, c[0x0][0x3f0] ;  /* 0x0000fc00000e7ab9 */ /* 0x000fe20000000a00 */
[----:B------:R-:W-:Y:S01]  /*22b0*/  ISETP.GE.AND P2, PT, R31, UR5, PT ;  /* 0x000000051f007c0c */ /* 0x000fe2000bf46270 */
[----:B------:R-:W-:Y:S01]  /*22c0*/  IMAD R2, R6, UR13, R5 ;  /* 0x0000000d06027c24 */ /* 0x000fe2000f8e0205 */
[----:B------:R-:W-:Y:S02]  /*22d0*/  ISETP.GE.AND P1, PT, R30, UR5, PT ;  /* 0x000000051e007c0c */ /* 0x000fe4000bf26270 */
[----:B------:R-:W-:Y:S01]  /*22e0*/  LEA R4, P0, R10, UR14, 0x1 ;  /* 0x0000000e0a047c11 */ /* 0x000fe2000f8008ff */
[----:B------:R-:W-:-:S05]  /*22f0*/  IMAD.IADD R2, R11, 0x1, R2 ;  /* 0x000000010b027824 */ /* 0x000fca00078e0202 */
[----:B------:R-:W-:-:S05]  /*2300*/  LEA.HI.X R5, R10, UR15, R2, 0x1, P0 ;  /* 0x0000000f0a057c11 */ /* 0x000fca00080f0c02 */
[----:B------:R1:W-:Y:S04]  /*2310*/  @!P6 STG.E.128 desc[UR6][R4.64], RZ ;  /* 0x000000ff0400e986 */ /* 0x0003e8000c101d06 */
[----:B------:R1:W-:Y:S04]  /*2320*/  @!P3 STG.E.128 desc[UR6][R4.64+0x80], RZ ;  /* 0x000080ff0400b986 */ /* 0x0003e8000c101d06 */
[----:B------:R1:W-:Y:S04]  /*2330*/  @!P2 STG.E.128 desc[UR6][R4.64+0x100], RZ ;  /* 0x000100ff0400a986 */ /* 0x0003e8000c101d06 */
[----:B------:R1:W-:Y:S02]  /*2340*/  @!P1 STG.E.128 desc[UR6][R4.64+0x180], RZ ;  /* 0x000180ff04009986 */ /* 0x0003e4000c101d06 */
.L_x_341:
[----:B------:R-:W-:Y:S05]  /*2350*/  BSYNC B0 ;  /* 0x0000000000007941 */ /* 0x000fea0003800000 */
.L_x_340:
[----:B------:R-:W-:Y:S04]  /*2360*/  BSSY B0, `(.L_x_342) ;  /* 0x0000015000007945 */ /* 0x000fe80003800000 */
[----:B------:R-:W-:Y:S05]  /*2370*/  @P4 BRA `(.L_x_343) ;  /* 0x00000000004c4947 */ /* 0x000fea0003800000 */
[----:B-1----:R-:W-:Y:S01]  /*2380*/  IADD3 R5, P0, R6, 0x20, RZ ;  /* 0x0000002006057810 */ /* 0x002fe20007f1e0ff */
[----:B------:R-:W-:Y:S01]  /*2390*/  IMAD.MOV.U32 R9, RZ, RZ, R3 ;  /* 0x000000ffff097224 */ /* 0x000fe200078e0003 */
[----:B------:R-:W-:Y:S01]  /*23a0*/  ULDC UR5, c[0x0][0x2d0] ;  /* 0x0000b40000057ab9 */ /* 0x000fe20000000800 */
[----:B------:R-:W-:Y:S01]  /*23b0*/  ULDC.64 UR10, c[0x0][0x3f0] ;  /* 0x0000fc00000a7ab9 */ /* 0x000fe20000000a00 */
[----:B------:R-:W-:Y:S01]  /*23c0*/  ISETP.GE.AND P3, PT, R32, UR5, PT ;  /* 0x0000000520007c0c */ /* 0x000fe2000bf66270 */
[----:B------:R-:W-:Y:S01]  /*23d0*/  IMAD.X R2, RZ, RZ, R7, P0 ;  /* 0x000000ffff027224 */ /* 0x000fe200000e0607 */
[----:B------:R-:W-:Y:S01]  /*23e0*/  ISETP.GE.AND P2, PT, R34, UR5, PT ;  /* 0x0000000522007c0c */ /* 0x000fe2000bf46270 */
[----:B------:R-:W-:Y:S01]  /*23f0*/  IMAD.WIDE.U32 R8, R5, UR12, R8 ;  /* 0x0000000c05087c25 */ /* 0x000fe2000f8e0008 */
[----:B------:R-:W-:Y:S02]  /*2400*/  ISETP.GE.AND P1, PT, R31, UR5, PT ;  /* 0x000000051f007c0c */ /* 0x000fe4000bf26270 */
[----:B------:R-:W-:Y:S01]  /*2410*/  ISETP.GE.AND P0, PT, R30, UR5, PT ;  /* 0x000000051e007c0c */ /* 0x000fe2000bf06270 */
[----:B------:R-:W-:Y:S01]  /*2420*/  IMAD R2, R2, UR12, RZ ;  /* 0x0000000c02027c24 */ /* 0x000fe2000f8e02ff */
[----:B------:R-:W-:-:S03]  /*2430*/  LEA R4, P6, R8, UR10, 0x1 ;  /* 0x0000000a08047c11 */ /* 0x000fc6000f8c08ff */
[----:B------:R-:W-:-:S04]  /*2440*/  IMAD R2, R5, UR13, R2 ;  /* 0x0000000d05027c24 */ /* 0x000fc8000f8e0202 */
[----:B------:R-:W-:-:S05]  /*2450*/  IMAD.IADD R3, R9, 0x1, R2 ;  /* 0x0000000109037824 */ /* 0x000fca00078e0202 */
[----:B------:R-:W-:-:S05]  /*2460*/  LEA.HI.X R5, R8, UR11, R3, 0x1, P6 ;  /* 0x0000000b08057c11 */ /* 0x000fca000b0f0c03 */
[----:B------:R2:W-:Y:S04]  /*2470*/  @!P3 STG.E.128 desc[UR6][R4.64], RZ ;  /* 0x000000ff0400b986 */ /* 0x0005e8000c101d06 */
[----:B------:R2:W-:Y:S04]  /*2480*/  @!P2 STG.E.128 desc[UR6][R4.64+0x80], RZ ;  /* 0x000080ff0400a986 */ /* 0x0005e8000c101d06 */
[----:B------:R2:W-:Y:S04]  /*2490*/  @!P1 STG.E.128 desc[UR6][R4.64+0x100], RZ ;  /* 0x000100ff04009986 */ /* 0x0005e8000c101d06 */
[----:B------:R2:W-:Y:S02]  /*24a0*/  @!P0 STG.E.128 desc[UR6][R4.64+0x180], RZ ;  /* 0x000180ff04008986 */ /* 0x0005e4000c101d06 */
.L_x_343:
[----:B------:R-:W-:Y:S05]  /*24b0*/  BSYNC B0 ;  /* 0x0000000000007941 */ /* 0x000fea0003800000 */
.L_x_342:
[----:B------:R-:W-:Y:S01]  /*24c0*/  IMAD.U32 R2, RZ, RZ, UR8 ;  /* 0x00000008ff027e24 */ /* 0x000fe2000f8e00ff */
[----:B------:R-:W-:Y:S01]  /*24d0*/  UIMAD UR5, UR20, UR8, URZ ;  /* 0x00000008140572a4 */ /* 0x000fe2000f8e023f */
[----:B------:R-:W-:Y:S01]  /*24e0*/  BSSY B0, `(.L_x_344) ;  /* 0x000001f000007945 */ /* 0x000fe20003800000 */
[----:B------:R-:W-:Y:S01]  /*24f0*/  USHF.R.S32.HI UR12, URZ, 0x1f, UR58 ;  /* 0x0000001f3f0c7899 */ /* 0x000fe2000801143a */
[----:B------:R-:W-:Y:S01]  /*2500*/  IMAD.WIDE.U32 R2, R2, UR32, R32 ;  /* 0x0000002002027c25 */ /* 0x000fe2000f8e0020 */
[----:B------:R-:W-:Y:S01]  /*2510*/  UIMAD UR5, UR32, UR9, UR5 ;  /* 0x00000009200572a4 */ /* 0x000fe2000f8e0205 */
[----:B------:R-:W-:Y:S01]  /*2520*/  ULDC.64 UR10, c[0x0][0x470] ;  /* 0x00011c00000a7ab9 */ /* 0x000fe20000000a00 */
[----:B-12---:R-:W-:-:S04]  /*2530*/  IADD3 R4, P0, R2, UR16, RZ ;  /* 0x0000001002047c10 */ /* 0x006fc8000ff1e0ff */
[----:B------:R-:W-:Y:S01]  /*2540*/  IMAD.U32 R2, RZ, RZ, UR5 ;  /* 0x00000005ff027e24 */ /* 0x000fe2000f8e00ff */
[----:B------:R-:W-:Y:S01]  /*2550*/  UIMAD UR5, UR12, UR10, URZ ;  /* 0x0000000a0c0572a4 */ /* 0x000fe2000f8e023f */
[----:B------:R-:W-:-:S03]  /*2560*/  MOV R8, UR10 ;  /* 0x0000000a00087c02 */ /* 0x000fc60008000f00 */
[----:B------:R-:W-:Y:S01]  /*2570*/  IADD3.X R5, R3, UR19, R2, P0, !PT ;  /* 0x0000001303057c10 */ /* 0x000fe200087fe402 */
[----:B------:R-:W-:Y:S02]  /*2580*/  UIMAD UR11, UR58, UR11, UR5 ;  /* 0x0000000b3a0b72a4 */ /* 0x000fe4000f8e0205 */
[----:B------:R-:W-:-:S05]  /*2590*/  IMAD.WIDE.U32 R8, R8, UR58, R4 ;  /* 0x0000003a08087c25 */ /* 0x000fca000f8e0004 */
[----:B------:R-:W-:Y:S01]  /*25a0*/  IADD3 R3, R9, UR11, RZ ;  /* 0x0000000b09037c10 */ /* 0x000fe2000fffe0ff */
[----:B------:R-:W-:Y:S06]  /*25b0*/  @P5 BRA `(.L_x_345) ;  /* 0x0000000000445947 */ /* 0x000fec0003800000 */
        /* <DEDUP_REMOVED lines=17> */
.L_x_345:
[----:B------:R-:W-:Y:S05]  /*26d0*/  BSYNC B0 ;  /* 0x0000000000007941 */ /* 0x000fea0003800000 */
.L_x_344:
[----:B------:R-:W-:Y:S05]  /*26e0*/  @P4 BRA `(.L_x_346) ;  /* 0x00000084003c4947 */ /* 0x000fea0003800000 */
[----:B------:R-:W-:Y:S01]  /*26f0*/  IADD3 R6, P0, R6, 0x20, RZ ;  /* 0x0000002006067810 */ /* 0x000fe20007f1e0ff */
[----:B------:R-:W-:Y:S01]  /*2700*/  IMAD.MOV.U32 R2, RZ, RZ, R8 ;  /* 0x000000ffff027224 */ /* 0x000fe200078e0008 */
[----:B------:R-:W-:Y:S01]  /*2710*/  ULDC UR5, c[0x0][0x2d0] ;  /* 0x0000b40000057ab9 */ /* 0x000fe20000000800 */
[----:B------:R-:W-:Y:S01]  /*2720*/  ULDC.64 UR10, c[0x0][0x3f8] ;  /* 0x0000fe00000a7ab9 */ /* 0x000fe20000000a00 */
[----:B------:R-:W-:Y:S01]  /*2730*/  ISETP.GE.AND P1, PT, R34, UR5, PT ;  /* 0x0000000522007c0c */ /* 0x000fe2000bf26270 */
[----:B------:R-:W-:Y:S01]  /*2740*/  IMAD.X R7, RZ, RZ, R7, P0 ;  /* 0x000000ffff077224 */ /* 0x000fe200000e0607 */
[----:B------:R-:W-:Y:S01]  /*2750*/  ISETP.GE.AND P2, PT, R32, UR5, PT ;  /* 0x0000000520007c0c */ /* 0x000fe2000bf46270 */
[----:B------:R-:W-:Y:S01]  /*2760*/  IMAD.WIDE.U32 R2, R6, UR8, R2 ;  /* 0x0000000806027c25 */ /* 0x000fe2000f8e0002 */
[----:B------:R-:W-:-:S03]  /*2770*/  ISETP.GE.AND P0, PT, R31, UR5, PT ;  /* 0x000000051f007c0c */ /* 0x000fc6000bf06270 */
[----:B------:R-:W-:Y:S01]  /*2780*/  IMAD R7, R7, UR8, RZ ;  /* 0x0000000807077c24 */ /* 0x000fe2000f8e02ff */
[----:B-1----:R-:W-:-:S03]  /*2790*/  LEA R4, P3, R2, UR10, 0x1 ;  /* 0x0000000a02047c11 */ /* 0x002fc6000f8608ff */
[----:B------:R-:W-:-:S04]  /*27a0*/  IMAD R7, R6, UR9, R7 ;  /* 0x0000000906077c24 */ /* 0x000fc8000f8e0207 */
[----:B------:R-:W-:-:S05]  /*27b0*/  IMAD.IADD R7, R3, 0x1, R7 ;  /* 0x0000000103077824 */ /* 0x000fca00078e0207 */
        /* <DEDUP_REMOVED lines=8> */
.L_x_337:
[----:B------:R-:W2:Y:S01]  /*2840*/  LDL R38, [R1+0x8] ;  /* 0x0000080001267983 */ /* 0x000ea20000100800 */
[----:B------:R-:W-:Y:S01]  /*2850*/  PLOP3.LUT P0, PT, PT, PT, UP4, 0x80, 0x0 ;  /* 0x000000000000781c */ /* 0x000fe20003f0f048 */
[----:B------:R-:W-:Y:S01]  /*2860*/  UIMAD UR8, UR5, -0x40, UR37 ;  /* 0xffffffc0050878a4 */ /* 0x000fe2000f8e0225 */
[C---:B------:R-:W-:Y:S01]  /*2870*/  VIADD R5, R6.reuse, 0x20 ;  /* 0x0000002006057836 */ /* 0x040fe20000000000 */
[----:B------:R-:W-:Y:S01]  /*2880*/  ULEA.HI UR34, UR5, UR5, URZ, 0x1 ;  /* 0x0000000505227291 */ /* 0x000fe2000f8f083f */
[----:B------:R-:W-:Y:S09]  /*2890*/  BSSY B0, `(.L_x_347) ;  /* 0x0000036000007945 */ /* 0x000ff20003800000 */
[----:B------:R-:W-:Y:S01]  /*28a0*/  @P0 BAR.SYNC.DEFER_BLOCKING 0x0 ;  /* 0x0000000000000b1d */ /* 0x000fe20000010000 */
[----:B------:R-:W-:Y:S01]  /*28b0*/  ISETP.GE.AND P6, PT, R6, UR8, PT ;  /* 0x0000000806007c0c */ /* 0x000fe2000bfc6270 */
[----:B------:R-:W-:Y:S01]  /*28c0*/  ULOP3.LUT UR34, UR34, 0xfffffffe, URZ, 0xc0, !UPT ;  /* 0xfffffffe22227892 */ /* 0x000fe2000f8ec03f */
[----:B------:R-:W-:-:S03]  /*28d0*/  ISETP.GE.AND P5, PT, R5, UR8, PT ;  /* 0x0000000805007c0c */ /* 0x000fc6000bfa6270 */
[----:B------:R-:W-:-:S04]  /*28e0*/  UIADD3 UR34, UR5, -UR34, URZ ;  /* 0x8000002205227290 */ /* 0x000fc8000fffe03f */
[----:B------:R-:W-:Y:S01]  /*28f0*/  UISETP.NE.AND UP0, UPT, UR34, 0x1, UPT ;  /* 0x000000012200788c */ /* 0x000fe2000bf05270 */
[----:B--2---:R-:W-:-:S05]  /*2900*/  LEA R29, R38, UR4, 0x1 ;  /* 0x00000004261d7c11 */ /* 0x004fca000f8e08ff */
[----:B------:R1:W-:Y:S04]  /*2910*/  @P6 STS.128 [R29+0x10000], RZ ;  /* 0x010000ff1d006388 */ /* 0x0003e80000000c00 */
[----:B------:R1:W-:Y:S04]  /*2920*/  @P6 STS.128 [R29+0x12000], RZ ;  /* 0x012000ff1d006388 */ /* 0x0003e80000000c00 */
[----:B------:R1:W-:Y:S04]  /*2930*/  @P6 STS.128 [R29+0x14000], RZ ;  /* 0x014000ff1d006388 */ /* 0x0003e80000000c00 */
[----:B------:R1:W-:Y:S04]  /*2940*/  STL [R1+0x34], R29 ;  /* 0x0000341d01007387 */ /* 0x0003e80000100800 */
[----:B------:R1:W-:Y:S01]  /*2950*/  @P6 STS.128 [R29+0x16000], RZ ;  /* 0x016000ff1d006388 */ /* 0x0003e20000000c00 */
[----:B------:R-:W-:Y:S05]  /*2960*/  @P6 BRA `(.L_x_348) ;  /* 0x0000000000a06947 */ /* 0x000fea0003800000 */
[----:B------:R-:W2:Y:S01]  /*2970*/  LDC.64 R26, c[0x0][0x3e0] ;  /* 0x0000f800ff1a7b82 */ /* 0x000ea20000000a00 */
[----:B---3--:R-:W-:Y:S01]  /*2980*/  IMAD R22, R19, R2, RZ ;  /* 0x0000000213167224 */ /* 0x008fe200078e02ff */
        /* <DEDUP_REMOVED lines=38> */
.L_x_348:
[----:B------:R-:W-:Y:S05]  /*2bf0*/  BSYNC B0 ;  /* 0x0000000000007941 */ /* 0x000fea0003800000 */
.L_x_347:
[----:B------:R1:W-:Y:S01]  /*2c00*/  @P5 STS.128 [R29+0x11000], RZ ;  /* 0x011000ff1d005388 */ /* 0x0003e20000000c00 */
[----:B------:R-:W-:Y:S01]  /*2c10*/  VIADD R19, R38, 0x4000 ;  /* 0x0000400026137836 */ /* 0x000fe20000000000 */
[----:B------:R-:W-:Y:S01]  /*2c20*/  PLOP3.LUT P0, PT, PT, PT, UP0, 0x80, 0x0 ;  /* 0x000000000000781c */ /* 0x000fe20003f0f008 */
[----:B------:R-:W-:Y:S01]  /*2c30*/  BSSY B0, `(.L_x_349) ;  /* 0x000002c000007945 */ /* 0x000fe20003800000 */
[----:B------:R1:W-:Y:S02]  /*2c40*/  @P5 STS.128 [R29+0x13000], RZ ;  /* 0x013000ff1d005388 */ /* 0x0003e40000000c00 */
[----:B------:R-:W-:Y:S02]  /*2c50*/  SEL R19, R19, R38, !P0 ;  /* 0x0000002613137207 */ /* 0x000fe40004000000 */
[----:B------:R1:W-:Y:S04]  /*2c60*/  @P5 STS.128 [R29+0x15000], RZ ;  /* 0x015000ff1d005388 */ /* 0x0003e80000000c00 */
[----:B------:R1:W-:Y:S01]  /*2c70*/  @P5 STS.128 [R29+0x17000], RZ ;  /* 0x017000ff1d005388 */ /* 0x0003e20000000c00 */
[----:B------:R-:W-:Y:S05]  /*2c80*/  @P5 BRA `(.L_x_350) ;  /* 0x0000000000985947 */ /* 0x000fea0003800000 */
[----:B------:R-:W-:Y:S01]  /*2c90*/  ULDC UR9, c[0x0][0x2d0] ;  /* 0x0000b40000097ab9 */ /* 0x000fe20000000800 */
[----:B--23--:R-:W-:Y:S01]  /*2ca0*/  IMAD.WIDE.U32 R22, R2, 0x20, RZ ;  /* 0x0000002002167825 */ /* 0x00cfe200078e00ff */
[----:B------:R-:W-:Y:S02]  /*2cb0*/  ISETP.GE.AND P2, PT, R32, UR9, PT ;  /* 0x0000000920007c0c */ /* 0x000fe4000bf46270 */
[----:B------:R-:W-:Y:S01]  /*2cc0*/  ISETP.GE.AND P4, PT, R34, UR9, PT ;  /* 0x0000000922007c0c */ /* 0x000fe2000bf86270 */
[----:B------:R-:W-:Y:S01]  /*2cd0*/  IMAD.SHL.U32 R17, R3, 0x20, RZ ;  /* 0x0000002003117824 */ /* 0x000fe200078e00ff */
[----:B------:R-:W-:Y:S02]  /*2ce0*/  IADD3 R24, P1, R24, R22, RZ ;  /* 0x0000001618187210 */ /* 0x000fe40007f3e0ff */
[----:B------:R-:W-:Y:S02]  /*2cf0*/  ISETP.GE.AND P3, PT, R31, UR9, PT ;  /* 0x000000091f007c0c */ /* 0x000fe4000bf66270 */
[----:B------:R-:W-:-:S05]  /*2d00*/  IADD3.X R17, R18, R23, R17, P1, !PT ;  /* 0x0000001712117210 */ /* 0x000fca0000ffe411 */
[C---:B------:R-:W-:Y:S01]  /*2d10*/  @!P2 LEA R22, P1, R2.reuse, R37, 0x6 ;  /* 0x000000250216a211 */ /* 0x040fe200078230ff */
[----:B------:R2:W-:Y:S03]  /*2d20*/  @P2 STS.128 [R29+0x11000], RZ ;  /* 0x011000ff1d002388 */ /* 0x0005e60000000c00 */
[----:B------:R-:W-:Y:S02]  /*2d30*/  @!P2 LEA.HI.X R23, R2, R36, R3, 0x6, P1 ;  /* 0x000000240217a211 */ /* 0x000fe400008f3403 */
[----:B------:R-:W-:-:S03]  /*2d40*/  @!P4 LEA R2, P1, R24, UR28, 0x1 ;  /* 0x0000001c1802cc11 */ /* 0x000fc6000f8208ff */
[----:B------:R-:W-:Y:S01]  /*2d50*/  @!PT LDS RZ, [RZ] ;  /* 0x00000000fffff984 */ /* 0x000fe20000000800 */
[----:B------:R-:W-:Y:S01]  /*2d60*/  @!PT LDS RZ, [RZ] ;  /* 0x00000000fffff984 */ /* 0x000fe20000000800 */
[----:B------:R-:W-:Y:S01]  /*2d70*/  @!PT LDS RZ, [RZ] ;  /* 0x00000000fffff984 */ /* 0x000fe20000000800 */
[----:B------:R2:W-:Y:S01]  /*2d80*/  @!P2 LDGSTS.E.BYPASS.LTC128B.128 [R29+0x11000], desc[UR6][R22.64] ;  /* 0x11000000161dafae */ /* 0x0005e2000b901d46 */
[----:B------:R-:W-:Y:S02]  /*2d90*/  @!P4 LEA.HI.X R3, R24, UR29, R17, 0x1, P1 ;  /* 0x0000001d1803cc11 */ /* 0x000fe400088f0c11 */
[----:B------:R-:W-:Y:S01]  /*2da0*/  ISETP.GE.AND P1, PT, R30, UR9, PT ;  /* 0x000000091e007c0c */ /* 0x000fe2000bf26270 */
[----:B------:R2:W-:Y:S01]  /*2db0*/  @P4 STS.128 [R29+0x13000], RZ ;  /* 0x013000ff1d004388 */ /* 0x0005e20000000c00 */
[----:B----4-:R-:W-:-:S03]  /*2dc0*/  @!P3 LEA R26, P2, R24, UR28, 0x1 ;  /* 0x0000001c181abc11 */ /* 0x010fc6000f8408ff */
        /* <DEDUP_REMOVED lines=18> */
.L_x_350:
[----:B------:R-:W-:Y:S05]  /*2ef0*/  BSYNC B0 ;  /* 0x0000000000007941 */ /* 0x000fea0003800000 */
.L_x_349:
[----:B--2-4-:R-:W-:Y:S01]  /*2f00*/  LEA R26, R19, UR4, 0x1 ;  /* 0x00000004131a7c11 */ /* 0x014fe2000f8e08ff */
[----:B------:R-:W-:Y:S04]  /*2f10*/  BSSY B0, `(.L_x_351) ;  /* 0x0000046000007945 */ /* 0x000fe80003800000 */
[----:B------:R2:W-:Y:S01]  /*2f20*/  STL [R1+0x68], R26 ;  /* 0x0000681a01007387 */ /* 0x0005e20000100800 */
[----:B------:R-:W-:Y:S05]  /*2f30*/  @!P6 BRA `(.L_x_352) ;  /* 0x000000000044e947 */ /* 0x000fea0003800000 */
[----:B------:R4:W-:Y:S04]  /*2f40*/  STS [R26], RZ ;  /* 0x000000ff1a007388 */ /* 0x0009e80000000800 */
[----:B------:R4:W-:Y:S04]  /*2f50*/  STS [R26+0x4], RZ ;  /* 0x000004ff1a007388 */ /* 0x0009e80000000800 */
        /* <DEDUP_REMOVED lines=13> */
[----:B------:R4:W-:Y:S01]  /*3030*/  STS [R26+0x600c], RZ ;  /* 0x00600cff1a007388 */ /* 0x0009e20000000800 */
[----:B------:R-:W-:Y:S05]  /*3040*/  BRA `(.L_x_353) ;  /* 0x0000000000c87947 */ /* 0x000fea0003800000 */
.L_x_352:
[----:B------:R-:W4:Y:S01]  /*3050*/  LDC.64 R2, c[0x0][0x210] ;  /* 0x00008400ff027b82 */ /* 0x000f220000000a00 */
[----:B------:R-:W-:Y:S01]  /*3060*/  IMAD.U32 R18, RZ, RZ, UR41 ;  /* 0x00000029ff127e24 */ /* 0x000fe2000f8e00ff */
[----:B------:R-:W-:Y:S01]  /*3070*/  ULDC UR9, c[0x0][0x2d0] ;  /* 0x0000b40000097ab9 */ /* 0x000fe20000000800 */
[----:B------:R-:W-:Y:S01]  /*3080*/  IMAD.U32 R19, RZ, RZ, UR39 ;  /* 0x00000027ff137e24 */ /* 0x000fe2000f8e00ff */
[----:B------:R-:W-:Y:S02]  /*3090*/  ISETP.GE.AND P1, PT, R32, UR9, PT ;  /* 0x0000000920007c0c */ /* 0x000fe4000bf26270 */
[----:B------:R-:W-:Y:S01]  /*30a0*/  ISETP.GE.AND P3, PT, R34, UR9, PT ;  /* 0x0000000922007c0c */ /* 0x000fe2000bf66270 */
[----:B------:R-:W-:Y:S01]  /*30b0*/  IMAD.WIDE.U32 R18, R15, UR24, R18 ;  /* 0x000000180f127c25 */ /* 0x000fe2000f8e0012 */
[----:B------:R-:W-:-:S04]  /*30c0*/  ISETP.GE.AND P2, PT, R31, UR9, PT ;  /* 0x000000091f007c0c */ /* 0x000fc8000bf46270 */
[----:B------:R-:W-:-:S03]  /*30d0*/  IADD3 R19, R16, R19, RZ ;  /* 0x0000001310137210 */ /* 0x000fc60007ffe0ff */
[----:B------:R-:W-:Y:S02]  /*30e0*/  IMAD.WIDE.U32 R16, R13, UR58, R18 ;  /* 0x0000003a0d107c25 */ /* 0x000fe4000f8e0012 */
[----:B---3--:R-:W-:Y:S01]  /*30f0*/  @!P1 MOV R22, R35 ;  /* 0x0000002300169202 */ /* 0x008fe20000000f00 */
[----:B------:R3:W-:Y:S01]  /*3100*/  @P1 STS [R26], RZ ;  /* 0x000000ff1a001388 */ /* 0x0007e20000000800 */
[----:B------:R-:W-:-:S03]  /*3110*/  @!P1 IMAD.MOV.U32 R23, RZ, RZ, R28 ;  /* 0x000000ffff179224 */ /* 0x000fc600078e001c */
[----:B------:R3:W-:Y:S01]  /*3120*/  @P1 STS [R26+0x4], RZ ;  /* 0x000004ff1a001388 */ /* 0x0007e20000000800 */
[----:B----4-:R-:W-:-:S03]  /*3130*/  IMAD.WIDE R18, R32, 0x2, R2 ;  /* 0x0000000220127825 */ /* 0x010fc600078e0202 */
[----:B------:R3:W-:Y:S01]  /*3140*/  @P1 STS [R26+0x8], RZ ;  /* 0x000008ff1a001388 */ /* 0x0007e20000000800 */
[----:B------:R-:W-:Y:S01]  /*3150*/  VIADD R2, R17, UR15 ;  /* 0x0000000f11027c36 */ /* 0x000fe20008000000 */
[C---:B------:R-:W-:Y:S02]  /*3160*/  LEA R18, P4, R16.reuse, R18, 0x1 ;  /* 0x0000001210127211 */ /* 0x040fe400078808ff */
[----:B------:R3:W-:Y:S02]  /*3170*/  @P1 STS [R26+0xc], RZ ;  /* 0x00000cff1a001388 */ /* 0x0007e40000000800 */
[----:B------:R-:W-:Y:S02]  /*3180*/  LEA.HI.X R19, R16, R19, R2, 0x1, P4 ;  /* 0x0000001310137211 */ /* 0x000fe400020f0c02 */
[----:B------:R-:W-:Y:S01]  /*3190*/  @!PT LDS RZ, [RZ] ;  /* 0x00000000fffff984 */ /* 0x000fe20000000800 */
[----:B------:R-:W-:Y:S01]  /*31a0*/  @!PT LDS RZ, [RZ] ;  /* 0x00000000fffff984 */ /* 0x000fe20000000800 */
[----:B------:R-:W-:Y:S01]  /*31b0*/  @!PT LDS RZ, [RZ] ;  /* 0x00000000fffff984 */ /* 0x000fe20000000800 */
[----:B------:R3:W-:Y:S01]  /*31c0*/  @!P1 LDGSTS.E.BYPASS.LTC128B.128 [R26], desc[UR6][R22.64] ;  /* 0x00000000161a9fae */ /* 0x0007e2000b901d46 */
[----:B------:R-:W-:-:S03]  /*31d0*/  ISETP.GE.AND P1, PT, R30, UR9, PT ;  /* 0x000000091e007c0c */ /* 0x000fc6000bf26270 */
[----:B------:R3:W-:Y:S04]  /*31e0*/  @P3 STS [R26+0x2000], RZ ;  /* 0x002000ff1a003388 */ /* 0x0007e80000000800 */
[----:B------:R3:W-:Y:S04]  /*31f0*/  @P3 STS [R26+0x2004], RZ ;  /* 0x002004ff1a003388 */ /* 0x0007e80000000800 */
[----:B------:R3:W-:Y:S04]  /*3200*/  @P3 STS [R26+0x2008], RZ ;  /* 0x002008ff1a003388 */ /* 0x0007e80000000800 */
[----:B------:R3:W-:Y:S04]  /*3210*/  @P3 STS [R26+0x200c], RZ ;  /* 0x00200cff1a003388 */ /* 0x0007e80000000800 */
[----:B------:R-:W-:Y:S01]  /*3220*/  @!PT LDS RZ, [RZ] ;  /* 0x00000000fffff984 */ /* 0x000fe20000000800 */
[----:B------:R-:W-:Y:S01]  /*3230*/  @!PT LDS RZ, [RZ] ;  /* 0x00000000fffff984 */ /* 0x000fe20000000800 */
[----:B------:R-:W-:Y:S01]  /*3240*/  @!PT LDS RZ, [RZ] ;  /* 0x00000000fffff984 */ /* 0x000fe20000000800 */
[----:B------:R3:W-:Y:S04]  /*3250*/  @!P3 LDGSTS.E.BYPASS.LTC128B.128 [R26+0x2000], desc[UR6][R18.64+0x80] ;  /* 0x02000080121abfae */ /* 0x0007e8000b901d46 */
        /* <DEDUP_REMOVED lines=11> */
[----:B------:R3:W-:Y:S01]  /*3310*/  @P1 STS [R26+0x600c], RZ ;  /* 0x00600cff1a001388 */ /* 0x0007e20000000800 */
[----:B------:R-:W-:Y:S05]  /*3320*/  @P1 BRA `(.L_x_353) ;  /* 0x0000000000101947 */ /* 0x000fea0003800000 */
[----:B------:R-:W-:Y:S01]  /*3330*/  @!PT LDS RZ, [RZ] ;  /* 0x00000000fffff984 */ /* 0x000fe20000000800 */
[----:B------:R-:W-:Y:S01]  /*3340*/  @!PT LDS RZ, [RZ] ;  /* 0x00000000fffff984 */ /* 0x000fe20000000800 */
[----:B------:R-:W-:Y:S01]  /*3350*/  @!PT LDS RZ, [RZ] ;  /* 0x00000000fffff984 */ /* 0x000fe20000000800 */
[----:B------:R4:W-:Y:S02]  /*3360*/  LDGSTS.E.BYPASS.LTC128B.128 [R26+0x6000], desc[UR6][R18.64+0x180] ;  /* 0x06000180121a7fae */ /* 0x0009e4000b901d46 */
.L_x_353:
[----:B------:R-:W-:Y:S05]  /*3370*/  BSYNC B0 ;  /* 0x0000000000007941 */ /* 0x000fea0003800000 */
.L_x_351:
[----:B------:R-:W-:Y:S01]  /*3380*/  UIMAD.WIDE.U32 UR28, UR24, 0x20, URZ ;  /* 0x00000020181c78a5 */ /* 0x000fe2000f8e003f */
[----:B------:R-:W-:Y:S01]  /*3390*/  BSSY B0, `(.L_x_354) ;  /* 0x0000047000007945 */ /* 0x000fe20003800000 */
[----:B------:R-:W-:-:S03]  /*33a0*/  USHF.L.U32 UR9, UR25, 0x5, URZ ;  /* 0x0000000519097899 */ /* 0x000fc6000800063f */
[----:B------:R-:W-:Y:S09]  /*33b0*/  @!P5 BRA `(.L_x_355) ;  /* 0x000000000044d947 */ /* 0x000ff20003800000 */
        /* <DEDUP_REMOVED lines=17> */
.L_x_355:
[----:B------:R-:W-:Y:S01]  /*34d0*/  ULDC UR15, c[0x0][0x2d0] ;  /* 0x0000b400000f7ab9 */ /* 0x000fe20000000800 */
[----:B------:R-:W-:Y:S01]  /*34e0*/  IMAD.U32 R2, RZ, RZ, UR24 ;  /* 0x00000018ff027e24 */ /* 0x000fe2000f8e00ff */
[----:B------:R-:W-:Y:S01]  /*34f0*/  ISETP.GE.AND P4, PT, R32, UR15, PT ;  /* 0x0000000f20007c0c */ /* 0x000fe2000bf86270 */
[----:B------:R-:W-:Y:S01]  /*3500*/  IMAD.U32 R3, RZ, RZ, UR25 ;  /* 0x00000019ff037e24 */ /* 0x000fe2000f8e00ff */
[----:B------:R-:W-:Y:S01]  /*3510*/  ISETP.GE.AND P2, PT, R31, UR15, PT ;  /* 0x0000000f1f007c0c */ /* 0x000fe2000bf46270 */
[----:B------:R-:W-:Y:S01]  /*3520*/  IMAD.U32 R13, RZ, RZ, UR9 ;  /* 0x00000009ff0d7e24 */ /* 0x000fe2000f8e00ff */
[----:B------:R-:W-:Y:S02]  /*3530*/  ISETP.GE.AND P3, PT, R34, UR15, PT ;  /* 0x0000000f22007c0c */ /* 0x000fe4000bf66270 */
[----:B------:R-:W-:-:S04]  /*3540*/  IADD3 R20, P5, R20, UR28, RZ ;  /* 0x0000001c14147c10 */ /* 0x000fc8000ffbe0ff */
[----:B------:R-:W-:-:S03]  /*3550*/  IADD3.X R13, R14, UR29, R13, P5, !PT ;  /* 0x0000001d0e0d7c10 */ /* 0x000fc6000affe40d */
[C---:B------:R-:W-:Y:S01]  /*3560*/  @!P4 LEA R16, P1, R2.reuse, R35, 0x6 ;  /* 0x000000230210c211 */ /* 0x040fe200078230ff */
[----:B------:R1:W-:Y:S03]  /*3570*/  @P4 STS [R26+0x1000], RZ ;  /* 0x001000ff1a004388 */ /* 0x0003e60000000800 */
[----:B------:R-:W-:Y:S01]  /*3580*/  @!P4 LEA.HI.X R17, R2, R28, R3, 0x6, P1 ;  /* 0x0000001c0211c211 */ /* 0x000fe200008f3403 */
[----:B------:R1:W-:Y:S01]  /*3590*/  @P4 STS [R26+0x1004], RZ ;  /* 0x001004ff1a004388 */ /* 0x0003e20000000800 */
[C---:B------:R-:W-:Y:S02]  /*35a0*/  @!P2 LEA R2, P1, R20.reuse, UR26, 0x1 ;  /* 0x0000001a1402ac11 */ /* 0x040fe4000f8208ff */
[C---:B------:R-:W-:Y:S01]  /*35b0*/  @!P3 LEA R14, P5, R20.reuse, UR26, 0x1 ;  /* 0x0000001a140ebc11 */ /* 0x040fe2000f8a08ff */
[----:B------:R1:W-:Y:S01]  /*35c0*/  @P4 STS [R26+0x1008], RZ ;  /* 0x001008ff1a004388 */ /* 0x0003e20000000800 */
[----:B------:R-:W-:-:S02]  /*35d0*/  @!P2 LEA.HI.X R3, R20, UR27, R13, 0x1, P1 ;  /* 0x0000001b1403ac11 */ /* 0x000fc400088f0c0d */
[----:B------:R-:W-:Y:S01]  /*35e0*/  ISETP.GE.AND P1, PT, R30, UR15, PT ;  /* 0x0000000f1e007c0c */ /* 0x000fe2000bf26270 */
[----:B------:R1:W-:Y:S01]  /*35f0*/  @P4 STS [R26+0x100c], RZ ;  /* 0x00100cff1a004388 */ /* 0x0003e20000000800 */
[----:B------:R-:W-:-:S03]  /*3600*/  @!P3 LEA.HI.X R15, R20, UR27, R13, 0x1, P5 ;  /* 0x0000001b140fbc11 */ /* 0x000fc6000a8f0c0d */
        /* <DEDUP_REMOVED lines=25> */
[----:B-1----:R-:W-:-:S04]  /*37a0*/  LEA R2, P1, R20, UR26, 0x1 ;  /* 0x0000001a14027c11 */ /* 0x002fc8000f8208ff */
[----:B------:R-:W-:-:S05]  /*37b0*/  LEA.HI.X R3, R20, UR27, R13, 0x1, P1 ;  /* 0x0000001b14037c11 */ /* 0x000fca00088f0c0d */
[----:B------:R-:W-:Y:S01]  /*37c0*/  @!PT LDS RZ, [RZ] ;  /* 0x00000000fffff984 */ /* 0x000fe20000000800 */
[----:B------:R-:W-:Y:S01]  /*37d0*/  @!PT LDS RZ, [RZ] ;  /* 0x00000000fffff984 */ /* 0x000fe20000000800 */
[----:B------:R-:W-:Y:S01]  /*37e0*/  @!PT LDS RZ, [RZ] ;  /* 0x00000000fffff984 */ /* 0x000fe20000000800 */
[----:B------:R1:W-:Y:S04]  /*37f0*/  LDGSTS.E.BYPASS.LTC128B.128 [R26+0x7000], desc[UR6][R2.64+0x180] ;  /* 0x07000180021a7fae */ /* 0x0003e8000b901d46 */
.L_x_356:
[----:B------:R-:W-:Y:S05]  /*3800*/  BSYNC B0 ;  /* 0x0000000000007941 */ /* 0x000fea0003800000 */
.L_x_354:
[----:B------:R-:W5:Y:S01]  /*3810*/  LDL R84, [R1+0x4] ;  /* 0x0000040001547983 */ /* 0x000f620000100800 */
[----:B------:R-:W-:Y:S01]  /*3820*/  UIADD3 UR15, -UR32, UR10, URZ ;  /* 0x0000000a200f7290 */ /* 0x000fe2000fffe13f */
[----:B-1----:R-:W-:Y:S01]  /*3830*/  IMAD.U32 R2, RZ, RZ, UR20 ;  /* 0x00000014ff027e24 */ /* 0x002fe2000f8e00ff */
[----:B------:R-:W-:Y:S01]  /*3840*/  USHF.R.S32.HI UR9, URZ, 0x1f, UR32 ;  /* 0x0000001f3f097899 */ /* 0x000fe20008011420 */
[----:B------:R-:W-:Y:S01]  /*3850*/  BSSY B0, `(.L_x_357) ;  /* 0x0000044000007945 */ /* 0x000fe20003800000 */
[----:B------:R-:W-:Y:S01]  /*3860*/  ULDC.64 UR24, c[0x0][0x260] ;  /* 0x0000980000187ab9 */ /* 0x000fe20000000a00 */
[----:B------:R-:W-:Y:S01]  /*3870*/  IMAD.WIDE.U32 R14, R2, UR32, R32 ;  /* 0x00000020020e7c25 */ /* 0x000fe2000f8e0020 */
[----:B------:R-:W-:Y:S01]  /*3880*/  ISETP.GE.AND P3, PT, R6, UR15, PT ;  /* 0x0000000f06007c0c */ /* 0x000fe2000bf66270 */
[----:B------:R-:W-:Y:S02]  /*3890*/  UIMAD UR19, UR9, UR20, URZ ;  /* 0x00000014091372a4 */ /* 0x000fe4000f8e023f */
[----:B------:R-:W-:Y:S01]  /*38a0*/  IMAD R13, R4, UR24, RZ ;  /* 0x00000018040d7c24 */ /* 0x000fe2000f8e02ff */
[----:B---34-:R-:W-:Y:S01]  /*38b0*/  IADD3 R18, P1, R14, UR30, RZ ;  /* 0x0000001e0e127c10 */ /* 0x018fe2000ff3e0ff */
[----:B------:R-:W-:-:S02]  /*38c0*/  UIMAD UR19, UR32, UR21, UR19 ;  /* 0x00000015201372a4 */ /* 0x000fc4000f8e0213 */
[----:B------:R-:W-:-:S04]  /*38d0*/  IMAD R14, R10, UR25, R13 ;  /* 0x000000190a0e7c24 */ /* 0x000fc8000f8e020d */
[----:B------:R-:W-:Y:S02]  /*38e0*/  IMAD.U32 R2, RZ, RZ, UR19 ;  /* 0x00000013ff027e24 */ /* 0x000fe4000f8e00ff */
[----:B------:R1:W-:Y:S03]  /*38f0*/  @P3 STS.128 [R29+0x18000], RZ ;  /* 0x018000ff1d003388 */ /* 0x0003e60000000c00 */
[----:B------:R-:W-:Y:S01]  /*3900*/  IADD3.X R19, R15, UR33, R2, P1, !PT ;  /* 0x000000210f137c10 */ /* 0x000fe20008ffe402 */
[----:B------:R1:W-:Y:S04]  /*3910*/  @P3 STS.128 [R29+0x1a000], RZ ;  /* 0x01a000ff1d003388 */ /* 0x0003e80000000c00 */
[----:B------:R1:W-:Y:S01]  /*3920*/  @P3 STS.128 [R29+0x1c000], RZ ;  /* 0x01c000ff1d003388 */ /* 0x0003e20000000c00 */
[----:B------:R-:W-:-:S03]  /*3930*/  IMAD.WIDE.U32 R18, R10, UR24, R18 ;  /* 0x000000180a127c25 */ /* 0x000fc6000f8e0012 */
[----:B------:R1:W-:Y:S02]  /*3940*/  @P3 STS.128 [R29+0x1e000], RZ ;  /* 0x01e000ff1d003388 */ /* 0x0003e40000000c00 */
[----:B------:R-:W-:Y:S02]  /*3950*/  IADD3 R13, R19, R14, RZ ;  /* 0x0000000e130d7210 */ /* 0x000fe40007ffe0ff */
[C---:B-----5:R-:W-:Y:S02]  /*3960*/  IADD3 R3, R84.reuse, 0x8, RZ ;  /* 0x0000000854037810 */ /* 0x060fe40007ffe0ff */
[----:B------:R-:W-:Y:S02]  /*3970*/  ISETP.GE.AND P6, PT, R84, UR8, PT ;  /* 0x0000000854007c0c */ /* 0x000fe4000bfc6270 */
[----:B------:R-:W-:Y:S01]  /*3980*/  ISETP.GE.AND P5, PT, R3, UR8, PT ;  /* 0x0000000803007c0c */ /* 0x000fe2000bfa6270 */
[----:B-1----:R-:W-:-:S12]  /*3990*/  @P3 BRA `(.L_x_358) ;  /* 0x0000000000bc3947 */ /* 0x002fd80003800000 */
        /* <DEDUP_REMOVED lines=18> */
[----:B-1----:R-:W-:-:S04]  /*3ac0*/  IMAD.WIDE R20, R32, 0x2, R20 ;  /* 0x0000000220147825 */ /* 0x002fc800078e0214 */
[----:B------:R-:W-:-:S04]  /*3ad0*/  IMAD.WIDE.U32 R22, R10, UR24, R22 ;  /* 0x000000180a167c25 */ /* 0x000fc8000f8e0016 */
[----:B------:R-:W-:Y:S01]  /*3ae0*/  IMAD.IADD R15, R14, 0x1, R23 ;  /* 0x000000010e0f7824 */ /* 0x000fe200078e0217 */
[----:B---3--:R-:W-:-:S04]  /*3af0*/  @!P2 LEA R2, P1, R24, R2, 0x1 ;  /* 0x000000021802a211 */ /* 0x008fc800078208ff */
[----:B------:R-:W-:Y:S02]  /*3b00*/  @!P2 LEA.HI.X R3, R24, R3, R16, 0x1, P1 ;  /* 0x000000031803a211 */ /* 0x000fe400008f0c10 */
[----:B------:R-:W-:-:S03]  /*3b10*/  LEA R16, P1, R22, R20, 0x1 ;  /* 0x0000001416107211 */ /* 0x000fc600078208ff */
[----:B------:R-:W-:Y:S01]  /*3b20*/  @!PT LDS RZ, [RZ] ;  /* 0x00000000fffff984 */ /* 0x000fe20000000800 */
[----:B------:R-:W-:Y:S01]  /*3b30*/  @!PT LDS RZ, [RZ] ;  /* 0x00000000fffff984 */ /* 0x000fe20000000800 */
[----:B------:R-:W-:Y:S01]  /*3b40*/  @!PT LDS RZ, [RZ] ;  /* 0x00000000fffff984 */ /* 0x000fe20000000800 */
[----:B------:R4:W-:Y:S01]  /*3b50*/  @!P2 LDGSTS.E.BYPASS.LTC128B.128 [R29+0x18000], desc[UR6][R2.64] ;  /* 0x18000000021dafae */ /* 0x0009e2000b901d46 */
[----:B------:R-:W-:Y:S02]  /*3b60*/  ISETP.GE.AND P2, PT, R31, UR8, PT ;  /* 0x000000081f007c0c */ /* 0x000fe4000bf46270 */
[----:B------:R-:W-:Y:S01]  /*3b70*/  LEA.HI.X R17, R22, R21, R15, 0x1, P1 ;  /* 0x0000001516117211 */ /* 0x000fe200008f0c0f */
[----:B------:R4:W-:Y:S01]  /*3b80*/  @P4 STS.128 [R29+0x1a000], RZ ;  /* 0x01a000ff1d004388 */ /* 0x0009e20000000c00 */
[----:B------:R-:W-:-:S03]  /*3b90*/  ISETP.GE.AND P1, PT, R30, UR8, PT ;  /* 0x000000081e007c0c */ /* 0x000fc6000bf26270 */
[----:B------:R-:W-:Y:S01]  /*3ba0*/  @!PT LDS RZ, [RZ] ;  /* 0x00000000fffff984 */ /* 0x000fe20000000800 */
[----:B------:R-:W-:Y:S01]  /*3bb0*/  @!PT LDS RZ, [RZ] ;  /* 0x00000000fffff984 */ /* 0x000fe20000000800 */
[----:B------:R-:W-:Y:S01]  /*3bc0*/  @!PT LDS RZ, [RZ] ;  /* 0x00000000fffff984 */ /* 0x000fe20000000800 */
[----:B------:R4:W-:Y:S06]  /*3bd0*/  @!P4 LDGSTS.E.BYPASS.LTC128B.128 [R29+0x1a000], desc[UR6][R16.64+0x80] ;  /* 0x1a000080101dcfae */ /* 0x0009ec000b901d46 */
        /* <DEDUP_REMOVED lines=11> */
.L_x_358:
[----:B------:R-:W-:Y:S05]  /*3c90*/  BSYNC B0 ;  /* 0x0000000000007941 */ /* 0x000fea0003800000 */
.L_x_357:
        /* <DEDUP_REMOVED lines=11> */
[----:B------:R-:W-:Y:S01]  /*3d50*/  IMAD.U32 R22, RZ, RZ, UR30 ;  /* 0x0000001eff167e24 */ /* 0x000fe2000f8e00ff */
[----:B-1--4-:R-:W-:Y:S01]  /*3d60*/  IADD3 R16, P1, R12, 0x20, RZ ;  /* 0x000000200c107810 */ /* 0x012fe20007f3e0ff */
[----:B------:R-:W-:Y:S01]  /*3d70*/  IMAD.MOV.U32 R19, RZ, RZ, R13 ;  /* 0x000000ffff137224 */ /* 0x000fe200078e000d */
[----:B------:R-:W-:-:S03]  /*3d80*/  MOV R23, UR33 ;  /* 0x0000002100177c02 */ /* 0x000fc60008000f00 */
[----:B------:R-:W-:Y:S02]  /*3d90*/  IMAD.X R15, RZ, RZ, R11, P1 ;  /* 0x000000ffff0f7224 */ /* 0x000fe400008e060b */
[----:B------:R-:W-:-:S04]  /*3da0*/  IMAD.WIDE.U32 R22, R16, UR20, R22 ;  /* 0x0000001410167c25 */ /* 0x000fc8000f8e0016 */
[----:B------:R-:W1:Y:S01]  /*3db0*/  @!P2 LDC.64 R2, c[0x0][0x218] ;  /* 0x00008600ff02ab82 */ /* 0x000e620000000a00 */
[----:B------:R-:W-:Y:S01]  /*3dc0*/  IMAD R15, R15, UR20, RZ ;  /* 0x000000140f0f7c24 */ /* 0x000fe2000f8e02ff */
[----:B------:R4:W-:Y:S03]  /*3dd0*/  @P2 STS.128 [R29+0x19000], RZ ;  /* 0x019000ff1d002388 */ /* 0x0009e60000000c00 */
[----:B------:R-:W-:Y:S01]  /*3de0*/  IMAD R15, R16, UR21, R15 ;  /* 0x00000015100f7c24 */ /* 0x000fe2000f8e020f */
[----:B------:R-:W-:-:S03]  /*3df0*/  IADD3 R16, P1, R6, 0x20, RZ ;  /* 0x0000002006107810 */ /* 0x000fc60007f3e0ff */
[----:B------:R-:W-:Y:S01]  /*3e00*/  IMAD.IADD R23, R23, 0x1, R15 ;  /* 0x0000000117177824 */ /* 0x000fe200078e020f */
[----:B------:R-:W-:Y:S01]  /*3e10*/  IADD3.X R15, RZ, R7, RZ, P1, !PT ;  /* 0x00000007ff0f7210 */ /* 0x000fe20000ffe4ff */
[----:B-----5:R-:W-:-:S04]  /*3e20*/  IMAD.WIDE R20, R32, 0x2, R20 ;  /* 0x0000000220147825 */ /* 0x020fc800078e0214 */
[----:B------:R-:W-:-:S04]  /*3e30*/  IMAD.WIDE.U32 R22, R10, UR24, R22 ;  /* 0x000000180a167c25 */ /* 0x000fc8000f8e0016 */
[----:B------:R-:W-:Y:S01]  /*3e40*/  IMAD R15, R15, UR20, RZ ;  /* 0x000000140f0f7c24 */ /* 0x000fe2000f8e02ff */
[----:B------:R-:W-:Y:S01]  /*3e50*/  IADD3 R13, R14, R23, RZ ;  /* 0x000000170e0d7210 */ /* 0x000fe20007ffe0ff */
[----:B------:R-:W-:Y:S01]  /*3e60*/  IMAD.WIDE.U32 R18, R16, UR20, R18 ;  /* 0x0000001410127c25 */ /* 0x000fe2000f8e0012 */
[----:B------:R-:W-:-:S03]  /*3e70*/  LEA R20, P1, R22, R20, 0x1 ;  /* 0x0000001416147211 */ /* 0x000fc600078208ff */
[----:B------:R-:W-:Y:S01]  /*3e80*/  IMAD R15, R16, UR21, R15 ;  /* 0x00000015100f7c24 */ /* 0x000fe2000f8e020f */
[----:B------:R-:W-:Y:S02]  /*3e90*/  LEA.HI.X R21, R22, R21, R13, 0x1, P1 ;  /* 0x0000001516157211 */ /* 0x000fe400008f0c0d */
[----:B-1----:R-:W-:Y:S01]  /*3ea0*/  @!P2 LEA R2, P1, R18, R2, 0x1 ;  /* 0x000000021202a211 */ /* 0x002fe200078208ff */
[----:B------:R-:W-:-:S05]  /*3eb0*/  IMAD.IADD R15, R19, 0x1, R15 ;  /* 0x00000001130f7824 */ /* 0x000fca00078e020f */
[----:B------:R-:W-:Y:S02]  /*3ec0*/  @!P2 LEA.HI.X R3, R18, R3, R15, 0x1, P1 ;  /* 0x000000031203a211 */ /* 0x000fe400008f0c0f */
[----:B------:R-:W-:-:S03]  /*3ed0*/  ISETP.GE.AND P1, PT, R34, UR8, PT ;  /* 0x0000000822007c0c */ /* 0x000fc6000bf26270 */
        /* <DEDUP_REMOVED lines=9> */
[----:B------:R4:W-:Y:S01]  /*3f70*/  @!P1 LDGSTS.E.BYPASS.LTC128B.128 [R29+0x1b000], desc[UR6][R20.64+0x80] ;  /* 0x1b000080141d9fae */ /* 0x0009e2000b901d46 */
[----:B------:R-:W-:-:S03]  /*3f80*/  ISETP.GE.AND P1, PT, R30, UR8, PT ;  /* 0x000000081e007c0c */ /* 0x000fc6000bf26270 */
[----:B------:R4:W-:Y:S04]  /*3f90*/  @P2 STS.128 [R29+0x1d000], RZ ;  /* 0x01d000ff1d002388 */ /* 0x0009e80000000c00 */
[----:B------:R-:W-:Y:S01]  /*3fa0*/  @!PT LDS RZ, [RZ] ;  /* 0x00000000fffff984 */ /* 0x000fe20000000800 */
[----:B------:R-:W-:Y:S01]  /*3fb0*/  @!PT LDS RZ, [RZ] ;  /* 0x00000000fffff984 */ /* 0x000fe20000000800 */
[----:B------:R-:W-:Y:S01]  /*3fc0*/  @!PT LDS RZ, [RZ] ;  /* 0x00000000fffff984 */ /* 0x000fe20000000800 */
[----:B------:R4:W-:Y:S06]  /*3fd0*/  @!P2 LDGSTS.E.BYPASS.LTC128B.128 [R29+0x1d000], desc[UR6][R20.64+0x100] ;  /* 0x1d000100141dafae */ /* 0x0009ec000b901d46 */
[----:B------:R4:W-:Y:S01]  /*3fe0*/  @P1 STS.128 [R29+0x1f000], RZ ;  /* 0x01f000ff1d001388 */ /* 0x0009e20000000c00 */
[----:B------:R-:W-:Y:S05]  /*3ff0*/  @P1 BRA `(.L_x_360) ;  /* 0x0000000000101947 */ /* 0x000fea0003800000 */
[----:B------:R-:W-:Y:S01]  /*4000*/  @!PT LDS RZ, [RZ] ;  /* 0x00000000fffff984 */ /* 0x000fe20000000800 */
[----:B------:R-:W-:Y:S01]  /*4010*/  @!PT LDS RZ, [RZ] ;  /* 0x00000000fffff984 */ /* 0x000fe20000000800 */
[----:B------:R-:W-:Y:S01]  /*4020*/  @!PT LDS RZ, [RZ] ;  /* 0x00000000fffff984 */ /* 0x000fe20000000800 */
[----:B------:R1:W-:Y:S02]  /*4030*/  LDGSTS.E.BYPASS.LTC128B.128 [R29+0x1f000], desc[UR6][R20.64+0x180] ;  /* 0x1f000180141d7fae */ /* 0x0003e4000b901d46 */
.L_x_360:
[----:B------:R-:W-:Y:S05]  /*4040*/  BSYNC B0 ;  /* 0x0000000000007941 */ /* 0x000fea0003800000 */
.L_x_359:
[----:B------:R-:W-:Y:S01]  /*4050*/  IMAD.MOV.U32 R28, RZ, RZ, 0x7f800000 ;  /* 0x7f800000ff1c7424 */ /* 0x000fe200078e00ff */
[----:B------:R-:W-:Y:S01]  /*4060*/  MOV R27, 0x7f800000 ;  /* 0x7f800000001b7802 */ /* 0x000fe20000000f00 */
[----:B------:R-:W-:Y:S01]  /*4070*/  UIMAD UR8, UR9, UR22, URZ ;  /* 0x00000016090872a4 */ /* 0x000fe2000f8e023f */
[----:B------:R2:W-:Y:S01]  /*4080*/  @P3 STS.128 [R29+0x20000], RZ ;  /* 0x020000ff1d003388 */ /* 0x0005e20000000c00 */
[----:B------:R-:W-:Y:S01]  /*4090*/  IMAD.WIDE.U32 R14, R5, UR32, R32 ;  /* 0x00000020050e7c25 */ /* 0x000fe2000f8e0020 */
[----:B----4-:R-:W-:Y:S01]  /*40a0*/  SHF.R.S32.HI R2, RZ, 0x1f, R84 ;  /* 0x0000001fff027819 */ /* 0x010fe20000011454 */
[----:B------:R-:W-:Y:S01]  /*40b0*/  UIMAD UR8, UR32, UR23, UR8 ;  /* 0x00000017200872a4 */ /* 0x000fe2000f8e0208 */
[----:B------:R2:W-:Y:S01]  /*40c0*/  @P3 STS.128 [R29+0x22000], RZ ;  /* 0x022000ff1d003388 */ /* 0x0005e20000000c00 */
[----:B------:R-:W-:Y:S01]  /*40d0*/  IMAD.SHL.U32 R18, R84, 0x4, RZ ;  /* 0x0000000454127824 */ /* 0x000fe200078e00ff */
[----:B-1----:R-:W-:Y:S01]  /*40e0*/  IADD3 R16, P1, R14, UR31, RZ ;  /* 0x0000001f0e107c10 */ /* 0x002fe2000ff3e0ff */
[----:B------:R-:W-:Y:S01]  /*40f0*/  BSSY B0, `(.L_x_361) ;  /* 0x000003f000007945 */ /* 0x000fe20003800000 */
[----:B------:R2:W-:Y:S01]  /*4100*/  STL [R1+0x60], R28 ;  /* 0x0000601c01007387 */ /* 0x0005e20000100800 */
[----:B------:R-:W-:Y:S01]  /*4110*/  MOV R3, UR8 ;  /* 0x0000000800037c02 */ /* 0x000fe20008000f00 */
[----:B------:R-:W-:Y:S01]  /*4120*/  ULDC.64 UR8, c[0x0][0x268] ;  /* 0x00009a0000087ab9 */ /* 0x000fe20000000a00 */
[----:B------:R-:W-:Y:S01]  /*4130*/  IADD3 R18, P2, R18, UR12, RZ ;  /* 0x0000000c12127c10 */ /* 0x000fe2000ff5e0ff */
[----:B------:R2:W-:Y:S01]  /*4140*/  @P3 STS.128 [R29+0x24000], RZ ;  /* 0x024000ff1d003388 */ /* 0x0005e20000000c00 */
[----:B------:R-:W-:Y:S01]  /*4150*/  IADD3.X R17, R15, UR36, R3, P1, !PT ;  /* 0x000000240f117c10 */ /* 0x000fe20008ffe403 */
[----:B------:R-:W-:Y:S01]  /*4160*/  IMAD R13, R4, UR8, RZ ;  /* 0x00000008040d7c24 */ /* 0x000fe2000f8e02ff */
[----:B------:R-:W-:Y:S01]  /*4170*/  SHF.L.U64.HI R3, R84, 0x2, R2 ;  /* 0x0000000254037819 */ /* 0x000fe20000010202 */
[----:B------:R2:W-:Y:S02]  /*4180*/  STL [R1+0x64], R27 ;  /* 0x0000641b01007387 */ /* 0x0005e40000100800 */
[C---:B------:R-:W-:Y:S01]  /*4190*/  IMAD R13, R10.reuse, UR9, R13 ;  /* 0x000000090a0d7c24 */ /* 0x040fe2000f8e020d */
[----:B------:R-:W-:Y:S01]  /*41a0*/  IADD3.X R19, R3, UR11, RZ, P2, !PT ;  /* 0x0000000b03137c10 */ /* 0x000fe200097fe4ff */
[----:B------:R2:W-:Y:S01]  /*41b0*/  @P3 STS.128 [R29+0x26000], RZ ;  /* 0x026000ff1d003388 */ /* 0x0005e20000000c00 */
[----:B------:R-:W-:-:S04]  /*41c0*/  IMAD.WIDE.U32 R16, R10, UR8, R16 ;  /* 0x000000080a107c25 */ /* 0x000fc8000f8e0010 */
        /* <DEDUP_REMOVED lines=11> */
[----:B------:R-:W4:Y:S01]  /*4280*/  @!P2 LDC.64 R4, c[0x0][0x220] ;  /* 0x00008800ff04ab82 */ /* 0x000f220000000a00 */
        /* <DEDUP_REMOVED lines=9> */
[----:B------:R-:W-:Y:S01]  /*4320*/  IMAD.WIDE.U32 R22, R10, UR8, R22 ;  /* 0x000000080a167c25 */ /* 0x000fe2000f8e0016 */
[----:B----4-:R-:W-:-:S04]  /*4330*/  @!P2 LEA R4, P1, R24, R4, 0x1 ;  /* 0x000000041804a211 */ /* 0x010fc800078208ff */
[----:B------:R-:W-:Y:S01]  /*4340*/  @!P2 LEA.HI.X R5, R24, R5, R14, 0x1, P1 ;  /* 0x000000051805a211 */ /* 0x000fe200008f0c0e */
[----:B------:R-:W-:Y:S01]  /*4350*/  IMAD.IADD R14, R13, 0x1, R23 ;  /* 0x000000010d0e7824 */ /* 0x000fe200078e0217 */
        /* <DEDUP_REMOVED lines=24> */
.L_x_362:
[----:B------:R-:W-:Y:S05]  /*44e0*/  BSYNC B0 ;  /* 0x0000000000007941 */ /* 0x000fea0003800000 */
.L_x_361:
[----:B------:R1:W-:Y:S01]  /*44f0*/  @P4 STS.128 [R29+0x21000], RZ ;  /* 0x021000ff1d004388 */ /* 0x0003e20000000c00 */
[----:B------:R-:W-:Y:S03]  /*4500*/  BSSY B0, `(.L_x_363) ;  /* 0x0000037000007945 */ /* 0x000fe60003800000 */
[----:B------:R1:W-:Y:S04]  /*4510*/  @P4 STS.128 [R29+0x23000], RZ ;  /* 0x023000ff1d004388 */ /* 0x0003e80000000c00 */
[----:B------:R1:W-:Y:S04]  /*4520*/  @P4 STS.128 [R29+0x25000], RZ ;  /* 0x025000ff1d004388 */ /* 0x0003e80000000c00 */
[----:B------:R1:W-:Y:S01]  /*4530*/  @P4 STS.128 [R29+0x27000], RZ ;  /* 0x027000ff1d004388 */ /* 0x0003e20000000c00 */
[----:B------:R-:W-:Y:S05]  /*4540*/  @P4 BRA `(.L_x_364) ;  /* 0x0000000000c84947 */ /* 0x000fea0003800000 */
[----:B------:R-:W-:Y:S01]  /*4550*/  ULDC UR9, c[0x0][0x2d0] ;  /* 0x0000b40000097ab9 */ /* 0x000fe20000000800 */
[----:B------:R-:W-:Y:S01]  /*4560*/  IADD3 R6, P3, R6, 0x20, RZ ;  /* 0x0000002006067810 */ /* 0x000fe20007f7e0ff */
[----:B-1--4-:R-:W1:Y:S01]  /*4570*/  LDC.64 R20, c[0x0][0x220] ;  /* 0x00008800ff147b82 */ /* 0x012e620000000a00 */
[----:B------:R-:W-:Y:S01]  /*4580*/  ISETP.GE.AND P1, PT, R32, UR9, PT ;  /* 0x0000000920007c0c */ /* 0x000fe2000bf26270 */
[----:B------:R-:W-:Y:S01]  /*4590*/  IMAD.U32 R14, RZ, RZ, UR31 ;  /* 0x0000001fff0e7e24 */ /* 0x000fe2000f8e00ff */
[----:B------:R-:W-:Y:S01]  /*45a0*/  IADD3 R12, P2, R12, 0x20, RZ ;  /* 0x000000200c0c7810 */ /* 0x000fe20007f5e0ff */
[----:B------:R-:W-:Y:S01]  /*45b0*/  IMAD.X R7, RZ, RZ, R7, P3 ;  /* 0x000000ffff077224 */ /* 0x000fe200018e0607 */
[----:B------:R-:W-:Y:S02]  /*45c0*/  MOV R17, R3 ;  /* 0x0000000300117202 */ /* 0x000fe40000000f00 */
[----:B------:R-:W-:Y:S01]  /*45d0*/  MOV R15, UR36 ;  /* 0x00000024000f7c02 */ /* 0x000fe20008000f00 */
[----:B------:R-:W-:Y:S01]  /*45e0*/  IMAD.X R11, RZ, RZ, R11, P2 ;  /* 0x000000ffff0b7224 */ /* 0x000fe200010e060b */
[----:B------:R-:W-:Y:S01]  /*45f0*/  ISETP.GE.AND P3, PT, R34, UR9, PT ;  /* 0x0000000922007c0c */ /* 0x000fe2000bf66270 */
[----:B------:R-:W-:-:S02]  /*4600*/  IMAD R7, R7, UR22, RZ ;  /* 0x0000001607077c24 */ /* 0x000fc4000f8e02ff */
[----:B------:R-:W-:Y:S02]  /*4610*/  IMAD R11, R11, UR22, RZ ;  /* 0x000000160b0b7c24 */ /* 0x000fe4000f8e02ff */
[----:B------:R-:W4:Y:S01]  /*4620*/  @!P1 LDC.64 R4, c[0x0][0x220] ;  /* 0x00008800ff049b82 */ /* 0x000f220000000a00 */
[C---:B------:R-:W-:Y:S01]  /*4630*/  IMAD.WIDE.U32 R16, R6.reuse, UR22, R16 ;  /* 0x0000001606107c25 */ /* 0x040fe2000f8e0010 */
[----:B------:R1:W-:Y:S03]  /*4640*/  @P1 STS.128 [R29+0x21000], RZ ;  /* 0x021000ff1d001388 */ /* 0x0003e60000000c00 */
[----:B------:R-:W-:Y:S02]  /*4650*/  IMAD R7, R6, UR23, R7 ;  /* 0x0000001706077c24 */ /* 0x000fe4000f8e0207 */
[----:B------:R-:W-:-:S04]  /*4660*/  IMAD.WIDE.U32 R14, R12, UR22, R14 ;  /* 0x000000160c0e7c25 */ /* 0x000fc8000f8e000e */
[----:B------:R-:W-:Y:S02]  /*4670*/  IMAD R11, R12, UR23, R11 ;  /* 0x000000170c0b7c24 */ /* 0x000fe4000f8e020b */
[----:B-1----:R-:W-:-:S04]  /*4680*/  IMAD.WIDE R20, R32, 0x2, R20 ;  /* 0x0000000220147825 */ /* 0x002fc800078e0214 */
[----:B------:R-:W-:Y:S02]  /*4690*/  IMAD.IADD R15, R15, 0x1, R11 ;  /* 0x000000010f0f7824 */ /* 0x000fe400078e020b */
[----:B------:R-:W-:Y:S01]  /*46a0*/  IMAD.WIDE.U32 R10, R10, UR8, R14 ;  /* 0x000000080a0a7c25 */ /* 0x000fe2000f8e000e */
[----:B----4-:R-:W-:-:S03]  /*46b0*/  @!P1 LEA R6, P2, R16, R4, 0x1 ;  /* 0x0000000410069211 */ /* 0x010fc600078408ff */
[----:B------:R-:W-:Y:S01]  /*46c0*/  IMAD.IADD R13, R13, 0x1, R11 ;  /* 0x000000010d0d7824 */ /* 0x000fe200078e020b */
[----:B------:R-:W-:-:S04]  /*46d0*/  IADD3 R4, R17, R7, RZ ;  /* 0x0000000711047210 */ /* 0x000fc80007ffe0ff */
[----:B------:R-:W-:Y:S02]  /*46e0*/  @!P1 LEA.HI.X R7, R16, R5, R4, 0x1, P2 ;  /* 0x0000000510079211 */ /* 0x000fe400010f0c04 */
[----:B------:R-:W-:Y:S02]  /*46f0*/  ISETP.GE.AND P2, PT, R31, UR9, PT ;  /* 0x000000091f007c0c */ /* 0x000fe4000bf46270 */
[----:B------:R-:W-:Y:S01]  /*4700*/  LEA R4, P4, R10, R20, 0x1 ;  /* 0x000000140a047211 */ /* 0x000fe200078808ff */
[----:B------:R-:W-:Y:S01]  /*4710*/  @!PT LDS RZ, [RZ] ;  /* 0x00000000fffff984 */ /* 0x000fe20000000800 */
[----:B------:R-:W-:Y:S01]  /*4720*/  @!PT LDS RZ, [RZ] ;  /* 0x00000000fffff984 */ /* 0x000fe20000000800 */
[----:B------:R-:W-:Y:S01]  /*4730*/  @!PT LDS RZ, [RZ] ;  /* 0x00000000fffff984 */ /* 0x000fe20000000800 */
[----:B------:R1:W-:Y:S01]  /*4740*/  @!P1 LDGSTS.E.BYPASS.LTC128B.128 [R29+0x21000], desc[UR6][R6.64] ;  /* 0x21000000061d9fae */ /* 0x0003e2000b901d46 */
[----:B------:R-:W-:Y:S02]  /*4750*/  ISETP.GE.AND P1, PT, R30, UR9, PT ;  /* 0x000000091e007c0c */ /* 0x000fe4000bf26270 */
        /* <DEDUP_REMOVED lines=17> */
.L_x_364:
[----:B------:R-:W-:Y:S05]  /*4870*/  BSYNC B0 ;  /* 0x0000000000007941 */ /* 0x000fea0003800000 */
.L_x_363:
[----:B------:R-:W-:Y:S02]  /*4880*/  IMAD.MOV.U32 R3, RZ, RZ, R27 ;  /* 0x000000ffff037224 */ /* 0x000fe400078e001b */
[----:B-1--4-:R-:W-:Y:S01]  /*4890*/  IMAD.MOV.U32 R4, RZ, RZ, R28 ;  /* 0x000000ffff047224 */ /* 0x012fe200078e001c */
[----:B------:R-:W-:Y:S01]  /*48a0*/  LEA.HI R6, R8, R9, RZ, 0x4 ;  /* 0x0000000908067211 */ /* 0x000fe200078f20ff */
[----:B------:R-:W0:Y:S01]  /*48b0*/  LDGDEPBAR ;  /* 0x00000000000079af */ /* 0x000e220000000000 */
[C---:B------:R-:W-:Y:S01]  /*48c0*/  VIADD R5, R84.reuse, 0x1 ;  /* 0x0000000154057836 */ /* 0x040fe20000000000 */
[----:B------:R-:W-:Y:S01]  /*48d0*/  ULDC UR19, c[0x0][0x2d0] ;  /* 0x0000b40000137ab9 */ /* 0x000fe20000000800 */
[----:B------:R-:W-:Y:S01]  /*48e0*/  IMAD.MOV.U32 R242, RZ, RZ, 0x20 ;  /* 0x00000020fff27424 */ /* 0x000fe200078e00ff */
[----:B------:R-:W4:Y:S01]  /*48f0*/  @!P5 LDG.E R3, desc[UR6][R18.64+0x20] ;  /* 0x000020061203d981 */ /* 0x000f22000c1e1900 */
[----:B------:R-:W-:Y:S01]  /*4900*/  IMAD.MOV.U32 R241, RZ, RZ, 0x40 ;  /* 0x00000040fff17424 */ /* 0x000fe200078e00ff */
[----:B------:R-:W-:Y:S01]  /*4910*/  SHF.L.U64.HI R2, R84, 0x2, R2 ;  /* 0x0000000254027819 */ /* 0x000fe20000010202 */
[----:B------:R-:W-:Y:S01]  /*4920*/  UIADD3 UR20, UR37, 0x40, UR32 ;  /* 0x0000004025147890 */ /* 0x000fe2000fffe020 */
[----:B------:R-:W5:Y:S01]  /*4930*/  @!P6 LDG.E R4, desc[UR6][R18.64] ;  /* 0x000000061204e981 */ /* 0x000f62000c1e1900 */
[----:B------:R-:W-:-:S02]  /*4940*/  LOP3.LUT R6, R6, 0xfffffff0, RZ, 0xc0, !PT ;  /* 0xfffffff006067812 */ /* 0x000fc400078ec0ff */
[----:B------:R-:W-:Y:S02]  /*4950*/  CS2R R190, SRZ ;  /* 0x0000000000be7805 */ /* 0x000fe4000001ff00 */
[----:B------:R-:W-:Y:S02]  /*4960*/  CS2R R188, SRZ ;  /* 0x0000000000bc7805 */ /* 0x000fe4000001ff00 */
[----:B------:R-:W-:Y:S02]  /*4970*/  CS2R R194, SRZ ;  /* 0x0000000000c27805 */ /* 0x000fe4000001ff00 */
[----:B------:R-:W-:Y:S01]  /*4980*/  CS2R R192, SRZ ;  /* 0x0000000000c07805 */ /* 0x000fe2000001ff00 */
[----:B------:R-:W-:Y:S01]  /*4990*/  IMAD.IADD R6, R9, 0x1, -R6 ;  /* 0x0000000109067824 */ /* 0x000fe200078e0a06 */
        /* <DEDUP_REMOVED lines=53> */
[----:B--23--:R-:W-:Y:S02]  /*4cf0*/  CS2R R28, SRZ ;  /* 0x00000000001c7805 */ /* 0x00cfe4000001ff00 */
[----:B------:R-:W-:Y:S02]  /*4d00*/  CS2R R34, SRZ ;  /* 0x0000000000227805 */ /* 0x000fe4000001ff00 */
[----:B------:R-:W-:-:S02]  /*4d10*/  CS2R R32, SRZ ;  /* 0x0000000000207805 */ /* 0x000fc4000001ff00 */
[----:B------:R-:W-:Y:S02]  /*4d20*/  CS2R R24, SRZ ;  /* 0x0000000000187805 */ /* 0x000fe4000001ff00 */
[----:B------:R-:W-:Y:S02]  /*4d30*/  CS2R R22, SRZ ;  /* 0x0000000000167805 */ /* 0x000fe4000001ff00 */
[----:B------:R-:W-:Y:S01]  /*4d40*/  CS2R R20, SRZ ;  /* 0x0000000000147805 */ /* 0x000fe2000001ff00 */
[----:B------:R-:W-:Y:S01]  /*4d50*/  UIADD3 UR20, UR20, -UR10, URZ ;  /* 0x8000000a14147290 */ /* 0x000fe2000fffe03f */
[----:B------:R-:W-:Y:S01]  /*4d60*/  ULDC UR21, c[0x0][0x2dc] ;  /* 0x0000b70000157ab9 */ /* 0x000fe20000000800 */
[----:B------:R-:W-:Y:S01]  /*4d70*/  ULDC UR15, c[0x0][0x2ec] ;  /* 0x0000bb00000f7ab9 */ /* 0x000fe20000000800 */
[----:B----4-:R1:W-:Y:S04]  /*4d80*/  @!P5 STL [R1+0x64], R3 ;  /* 0x000064030100d387 */ /* 0x0103e80000100800 */
[----:B-----5:R2:W-:Y:S01]  /*4d90*/  @!P6 STL [R1+0x60], R4 ;  /* 0x000060040100e387 */ /* 0x0205e20000100800 */
[----:B-1----:R-:W-:-:S04]  /*4da0*/  SHF.R.S32.HI R3, RZ, 0x1f, R6 ;  /* 0x0000001fff037819 */ /* 0x002fc80000011406 */
[----:B------:R-:W-:-:S04]  /*4db0*/  LEA.HI R3, R3, R6, RZ, 0x3 ;  /* 0x0000000603037211 */ /* 0x000fc800078f18ff */
[----:B------:R-:W-:Y:S01]  /*4dc0*/  LOP3.LUT R3, R3, 0xfffffff8, RZ, 0xc0, !PT ;  /* 0xfffffff803037812 */ /* 0x000fe200078ec0ff */
[----:B--2---:R-:W-:-:S04]  /*4dd0*/  IMAD.U32 R4, RZ, RZ, UR37 ;  /* 0x00000025ff047e24 */ /* 0x004fc8000f8e00ff */
[----:B------:R-:W-:Y:S01]  /*4de0*/  IMAD.IADD R3, R6, 0x1, -R3 ;  /* 0x0000000106037824 */ /* 0x000fe200078e0a03 */
[----:B------:R-:W-:-:S04]  /*4df0*/  IADD3 R4, R5, UR10, -R4 ;  /* 0x0000000a05047c10 */ /* 0x000fc8000fffe804 */
[----:B------:R-:W-:Y:S01]  /*4e00*/  R2P PR, R3, 0x6 ;  /* 0x0000000603007804 */ /* 0x000fe20000000000 */
[----:B------:R1:W-:Y:S01]  /*4e10*/  STL [R1+0x44], R4 ;  /* 0x0000440401007387 */ /* 0x0003e20000100800 */
[----:B------:R-:W-:Y:S02]  /*4e20*/  VIADD R3, R252, 0x4000 ;  /* 0x00004000fc037836 */ /* 0x000fe40000000000 */
[----:B------:R-:W-:Y:S01]  /*4e30*/  IMAD.MOV.U32 R6, RZ, RZ, R26 ;  /* 0x000000ffff067224 */ /* 0x000fe200078e001a */
[----:B------:R-:W-:Y:S01]  /*4e40*/  SEL R242, R242, 0xffffffe0, !P1 ;  /* 0xffffffe0f2f27807 */ /* 0x000fe20004800000 */
[----:B------:R-:W-:Y:S01]  /*4e50*/  IMAD.SHL.U32 R5, R84, 0x4, RZ ;  /* 0x0000000454057824 */ /* 0x000fe200078e00ff */
[----:B------:R-:W-:Y:S02]  /*4e60*/  SEL R241, R241, 0xffffffc0, !P2 ;  /* 0xffffffc0f1f17807 */ /* 0x000fe40005000000 */
[----:B------:R-:W-:Y:S01]  /*4e70*/  SEL R244, R3, R252, !P0 ;  /* 0x000000fc03f47207 */ /* 0x000fe20004000000 */
[----:B------:R-:W-:Y:S01]  /*4e80*/  IMAD.IADD R240, R245, 0x1, R242 ;  /* 0x00000001f5f07824 */ /* 0x000fe200078e02f2 */
[----:B------:R-:W-:Y:S01]  /*4e90*/  STL [R1+0x5c], R6 ;  /* 0x00005c0601007387 */ /* 0x000fe20000100800 */
[----:B------:R-:W-:-:S02]  /*4ea0*/  CS2R R26, SRZ ;  /* 0x00000000001a7805 */ /* 0x000fc4000001ff00 */
[----:B------:R-:W-:Y:S01]  /*4eb0*/  LEA R244, R244, UR4, 0x1 ;  /* 0x00000004f4f47c11 */ /* 0x000fe2000f8e08ff */
[----:B------:R-:W-:Y:S01]  /*4ec0*/  STL [R1+0x2c], R5 ;  /* 0x00002c0501007387 */ /* 0x000fe20000100800 */
[----:B------:R-:W-:Y:S02]  /*4ed0*/  IMAD.IADD R3, R241, 0x1, R240 ;  /* 0x00000001f1037824 */ /* 0x000fe400078e02f0 */
[----:B-1----:R-:W-:Y:S01]  /*4ee0*/  VIADD R4, R251, 0x4000 ;  /* 0x00004000fb047836 */ /* 0x002fe20000000000 */
[----:B------:R1:W-:Y:S04]  /*4ef0*/  STL [R1+0x30], R2 ;  /* 0x0000300201007387 */ /* 0x0003e80000100800 */
[----:B------:R-:W-:-:S04]  /*4f00*/  SEL R243, R4, R251, !P0 ;  /* 0x000000fb04f37207 */ /* 0x000fc80004000000 */
[----:B------:R-:W-:Y:S01]  /*4f10*/  LEA R243, R243, UR4, 0x1 ;  /* 0x00000004f3f37c11 */ /* 0x000fe2000f8e08ff */
[----:B-1----:R-:W-:-:S07]  /*4f20*/  IMAD.IADD R2, R245, 0x1, R241 ;  /* 0x00000001f5027824 */ /* 0x002fce00078e02f1 */
.L_x_367:
[----:B------:R-:W0:Y:S01]  /*4f30*/  LDGDEPBAR ;  /* 0x00000000000079af */ /* 0x000e220000000000 */
[C---:B------:R-:W-:Y:S01]  /*4f40*/  IMAD.IADD R118, R244.reuse, 0x1, R242 ;  /* 0x00000001f4767824 */ /* 0x040fe200078e02f2 */
[----:B------:R-:W-:Y:S01]  /*4f50*/  USHF.L.U32 UR8, UR5, 0x6, URZ ;  /* 0x0000000605087899 */ /* 0x000fe2000800063f */
[----:B------:R-:W-:Y:S01]  /*4f60*/  IMAD.IADD R117, R244, 0x1, R241 ;  /* 0x00000001f4757824 */ /* 0x000fe200078e02f1 */
[----:B------:R-:W2:Y:S01]  /*4f70*/  LDL R121, [R1] ;  /* 0x0000000001797983 */ /* 0x000ea20000100800 */
[----:B------:R-:W-:Y:S01]  /*4f80*/  IMAD.U32 R130, RZ, RZ, UR17 ;  /* 0x00000011ff827e24 */ /* 0x000fe2000f8e00ff */
[----:B------:R-:W-:Y:S01]  /*4f90*/  IADD3 R116, R118, R241, RZ ;  /* 0x000000f176747210 */ /* 0x000fe20007ffe0ff */
[----:B------:R-:W-:Y:S01]  /*4fa0*/  UISETP.GE.AND UP0, UPT, UR8, UR20, UPT ;  /* 0x000000140800728c */ /* 0x000fe2000bf06270 */
[----:B------:R-:W3:Y:S01]  /*4fb0*/  LDL R122, [R1+0x44] ;  /* 0x00004400017a7983 */ /* 0x000ee20000100800 */
[----:B------:R-:W-:Y:S02]  /*4fc0*/  USHF.L.U32 UR9, UR17, 0x6, URZ ;  /* 0x0000000611097899 */ /* 0x000fe4000800063f */
[----:B------:R-:W-:Y:S01]  /*4fd0*/  UISETP.GT.AND UP3, UPT, UR5, UR16, UPT ;  /* 0x000000100500728c */ /* 0x000fe2000bf64270 */
[----:B------:R-:W4:Y:S01]  /*4fe0*/  LDL R119, [R1+0x60] ;  /* 0x0000600001777983 */ /* 0x000f220000100800 */
[----:B------:R-:W-:Y:S03]  /*4ff0*/  UIADD3 UR9, UR9, 0x40, URZ ;  /* 0x0000004009097890 */ /* 0x000fe6000fffe03f */
[----:B------:R-:W4:Y:S01]  /*5000*/  LDL R120, [R1+0x64] ;  /* 0x0000640001787983 */ /* 0x000f220000100800 */
[----:B------:R-:W-:Y:S03]  /*5010*/  UISETP.LT.AND UP0, UPT, UR9, UR10, UP0 ;  /* 0x0000000a0900728c */ /* 0x000fe60008701270 */
[----:B------:R-:W4:Y:S03]  /*5020*/  LDL R207, [R1+0x1c] ;  /* 0x00001c0001cf7983 */ /* 0x000f260000100800 */
[----:B------:R-:W-:Y:S01]  /*5030*/  PLOP3.LUT P0, PT, PT, PT, UP0, 0x80, 0x0 ;  /* 0x000000000000781c */ /* 0x000fe20003f0f008 */
[----:B------:R-:W4:Y:S04]  /*5040*/  LDL R209, [R1+0x2c] ;  /* 0x00002c0001d17983 */ /* 0x000f280000100800 */
[----:B------:R-:W4:Y:S01]  /*5050*/  LDL R208, [R1+0x30] ;  /* 0x0000300001d07983 */ /* 0x000f220000100800 */
[----:B------:R-:W-:Y:S04]  /*5060*/  DEPBAR.LE SB0, 0x0 ;  /* 0x000080000000791a */ /* 0x000fe80000000000 */
[----:B------:R-:W-:Y:S06]  /*5070*/  BAR.SYNC.DEFER_BLOCKING 0x0 ;  /* 0x0000000000007b1d */ /* 0x000fec0000010000 */
[----:B------:R-:W-:Y:S04]  /*5080*/  LDSM.16.M88.4 R84, [R244] ;  /* 0x00000000f454783b */ /* 0x000fe80000000200 */
[----:B------:R-:W1:Y:S04]  /*5090*/  LDSM.16.M88.4 R88, [R250+UR4+0x18000] ;  /* 0x01800004fa58783b */ /* 0x000e680008000200 */
[----:B------:R-:W1:Y:S04]  /*50a0*/  LDSM.16.M88.4 R92, [R250+UR4+0x18800] ;  /* 0x01880004fa5c783b */ /* 0x000e680008000200 */
[----:B------:R-:W-:Y:S04]  /*50b0*/  LDSM.16.M88.4 R96, [R118] ;  /* 0x000000007660783b */ /* 0x000fe80000000200 */
[----:B------:R-:W1:Y:S04]  /*50c0*/  LDSM.16.M88.4 R100, [R249] ;  /* 0x00000000f964783b */ /* 0x000e680000000200 */
[----:B------:R-:W1:Y:S04]  /*50d0*/  LDSM.16.M88.4 R104, [R249+0x800] ;  /* 0x00080000f968783b */ /* 0x000e680000000200 */
[----:B------:R-:W-:Y:S04]  /*50e0*/  LDSM.16.M88.4 R108, [R117] ;  /* 0x00000000756c783b */ /* 0x000fe80000000200 */
[----:B------:R-:W1:Y:S02]  /*50f0*/  LDSM.16.M88.4 R112, [R248] ;  /* 0x00000000f870783b */ /* 0x000e640000000200 */
[C---:B-1----:R-:W-:Y:S06]  /*5100*/  HMMA.16816.F32.BF16 R4, R84.reuse, R88, RZ ;  /* 0x000000585404723c */ /* 0x042fec00000418ff */
[C---:B------:R-:W-:Y:S01]  /*5110*/  HMMA.16816.F32.BF16 R8, R84.reuse, R90, RZ ;  /* 0x0000005a5408723c */ /* 0x040fe200000418ff */
[----:B------:R-:W-:Y:S05]  /*5120*/  LDSM.16.M88.4 R88, [R116] ;  /* 0x000000007458783b */ /* 0x000fea0000000200 */
[C---:B------:R-:W-:Y:S06]  /*5130*/  HMMA.16816.F32.BF16 R12, R84.reuse, R92, RZ ;  /* 0x0000005c540c723c */ /* 0x040fec00000418ff */
[----:B------:R-:W-:Y:S01]  /*5140*/  HMMA.16816.F32.BF16 R16, R84, R94, RZ ;  /* 0x0000005e5410723c */ /* 0x000fe200000418ff */
[----:B------:R-:W1:Y:S04]  /*5150*/  LDSM.16.M88.4 R84, [R248+0x800] ;  /* 0x00080000f854783b */ /* 0x000e680000000200 */
[----:B------:R-:W1:Y:S01]  /*5160*/  LDSM.16.M88.4 R92, [R247] ;  /* 0x00000000f75c783b */ /* 0x000e620000000200 */
[C---:B------:R-:W-:Y:S06]  /*5170*/  HMMA.16816.F32.BF16 R4, R96.reuse, R100, R4 ;  /* 0x000000646004723c */ /* 0x040fec0000041804 */
[C---:B------:R-:W-:Y:S01]  /*5180*/  HMMA.16816.F32.BF16 R8, R96.reuse, R102, R8 ;  /* 0x000000666008723c */ /* 0x040fe20000041808 */
[----:B------:R-:W-:Y:S05]  /*5190*/  LDSM.16.M88.4 R100, [R244+0x2000] ;  /* 0x00200000f464783b */ /* 0x000fea0000000200 */
[C---:B------:R-:W-:Y:S06]  /*51a0*/  HMMA.16816.F32.BF16 R12, R96.reuse, R104, R12 ;  /* 0x00000068600c723c */ /* 0x040fec000004180c */
[----:B------:R-:W-:Y:S01]  /*51b0*/  HMMA.16816.F32.BF16 R16, R96, R106, R16 ;  /* 0x0000006a6010723c */ /* 0x000fe20000041810 */
[----:B------:R-:W1:Y:S04]  /*51c0*/  LDSM.16.M88.4 R96, [R247+0x800] ;  /* 0x00080000f760783b */ /* 0x000e680000000200 */
[----:B------:R-:W1:Y:S01]  /*51d0*/  LDSM.16.M88.4 R104, [R250+UR4+0x1a000] ;  /* 0x01a00004fa68783b */ /* 0x000e620008000200 */
[C---:B------:R-:W-:Y:S06]  /*51e0*/  HMMA.16816.F32.BF16 R4, R108.reuse, R112, R4 ;  /* 0x000000706c04723c */ /* 0x040fec0000041804 */
[C---:B------:R-:W-:Y:S01]  /*51f0*/  HMMA.16816.F32.BF16 R8, R108.reuse, R114, R8 ;  /* 0x000000726c08723c */ /* 0x040fe20000041808 */
[----:B------:R-:W-:Y:S05]  /*5200*/  LDSM.16.M88.4 R112, [R249+0x2000] ;  /* 0x00200000f970783b */ /* 0x000fea0000000200 */
[C---:B-1----:R-:W-:Y:S06]  /*5210*/  HMMA.16816.F32.BF16 R12, R108.reuse, R84, R12 ;  /* 0x000000546c0c723c */ /* 0x042fec000004180c */
[----:B------:R-:W-:Y:S01]  /*5220*/  HMMA.16816.F32.BF16 R16, R108, R86, R16 ;  /* 0x000000566c10723c */ /* 0x000fe20000041810 */
[----:B------:R-:W1:Y:S04]  /*5230*/  LDSM.16.M88.4 R84, [R250+UR4+0x1a800] ;  /* 0x01a80004fa54783b */ /* 0x000e680008000200 */
[----:B------:R-:W1:Y:S01]  /*5240*/  LDSM.16.M88.4 R108, [R118+0x2000] ;  /* 0x00200000766c783b */ /* 0x000e620000000200 */
[C---:B------:R-:W-:Y:S06]  /*5250*/  HMMA.16816.F32.BF16 R4, R88.reuse, R92, R4 ;  /* 0x0000005c5804723c */ /* 0x040fec0000041804 */
[C---:B------:R-:W-:Y:S01]  /*5260*/  HMMA.16816.F32.BF16 R8, R88.reuse, R94, R8 ;  /* 0x0000005e5808723c */ /* 0x040fe20000041808 */
[----:B------:R-:W-:Y:S05]  /*5270*/  LDSM.16.M88.4 R92, [R117+0x2000] ;  /* 0x00200000755c783b */ /* 0x000fea0000000200 */
[C---:B------:R-:W-:Y:S06]  /*5280*/  HMMA.16816.F32.BF16 R12, R88.reuse, R96, R12 ;  /* 0x00000060580c723c */ /* 0x040fec000004180c */
[----:B------:R-:W-:Y:S01]  /*5290*/  HMMA.16816.F32.BF16 R16, R88, R98, R16 ;  /* 0x000000625810723c */ /* 0x000fe20000041810 */
[----:B------:R-:W1:Y:S04]  /*52a0*/  LDSM.16.M88.4 R88, [R249+0x2800] ;  /* 0x00280000f958783b */ /* 0x000e680000000200 */
[----:B------:R-:W1:Y:S01]  /*52b0*/  LDSM.16.M88.4 R96, [R248+0x2000] ;  /* 0x00200000f860783b */ /* 0x000e620000000200 */
[C---:B------:R-:W-:Y:S06]  /*52c0*/  HMMA.16816.F32.BF16 R4, R100.reuse, R104, R4 ;  /* 0x000000686404723c */ /* 0x040fec0000041804 */
[C---:B------:R-:W-:Y:S01]  /*52d0*/  HMMA.16816.F32.BF16 R8, R100.reuse, R106, R8 ;  /* 0x0000006a6408723c */ /* 0x040fe20000041808 */
[----:B------:R-:W-:Y:S05]  /*52e0*/  LDSM.16.M88.4 R104, [R247+0x2000] ;  /* 0x00200000f768783b */ /* 0x000fea0000000200 */
[C---:B-1----:R-:W-:Y:S06]  /*52f0*/  HMMA.16816.F32.BF16 R12, R100.reuse, R84, R12 ;  /* 0x00000054640c723c */ /* 0x042fec000004180c */
[----:B------:R-:W-:Y:S01]  /*5300*/  HMMA.16816.F32.BF16 R16, R100, R86, R16 ;  /* 0x000000566410723c */ /* 0x000fe20000041810 */
[----:B------:R-:W1:Y:S04]  /*5310*/  LDSM.16.M88.4 R84, [R248+0x2800] ;  /* 0x00280000f854783b */ /* 0x000e680000000200 */
[----:B------:R-:W1:Y:S01]  /*5320*/  LDSM.16.M88.4 R100, [R116+0x2000] ;  /* 0x002000007464783b */ /* 0x000e620000000200 */
[C---:B------:R-:W-:Y:S06]  /*5330*/  HMMA.16816.F32.BF16 R4, R108.reuse, R112, R4 ;  /* 0x000000706c04723c */ /* 0x040fec0000041804 */
[C---:B------:R-:W-:Y:S01]  /*5340*/  HMMA.16816.F32.BF16 R8, R108.reuse, R114, R8 ;  /* 0x000000726c08723c */ /* 0x040fe20000041808 */
[----:B------:R-:W-:Y:S05]  /*5350*/  LDSM.16.M88.4 R112, [R250+UR4+0x1c000] ;  /* 0x01c00004fa70783b */ /* 0x000fea0008000200 */
        /* <DEDUP_REMOVED lines=14> */
[C---:B------:R-:W-:Y:S06]  /*5440*/  HMMA.16816.F32.BF16 R12, R100.reuse, R88, R12 ;  /* 0x00000058640c723c */ /* 0x040fec000004180c */
[----:B------:R-:W-:Y:S01]  /*5450*/  HMMA.16816.F32.BF16 R16, R100, R90, R16 ;  /* 0x0000005a6410723c */ /* 0x000fe20000041810 */
[----:B------:R-:W4:Y:S04]  /*5460*/  LDSM.16.M88.4 R88, [R249+0x4800] ;  /* 0x00480000f958783b */ /* 0x000f280000000200 */
[----:B------:R-:W4:Y:S01]  /*5470*/  LDSM.16.M88.4 R100, [R117+0x4000] ;  /* 0x004000007564783b */ /* 0x000f220000000200 */
[C---:B------:R-:W-:Y:S06]  /*5480*/  HMMA.16816.F32.BF16 R4, R108.reuse, R112, R4 ;  /* 0x000000706c04723c */ /* 0x040fec0000041804 */
[C---:B------:R-:W-:Y:S01]  /*5490*/  HMMA.16816.F32.BF16 R8, R108.reuse, R114, R8 ;  /* 0x000000726c08723c */ /* 0x040fe20000041808 */
[----:B------:R-:W-:Y:S04]  /*54a0*/  LDSM.16.M88.4 R112, [R247+0x4000] ;  /* 0x00400000f770783b */ /* 0x000fe80000000200 */
[----:B--2---:R-:W-:Y:S01]  /*54b0*/  @!P0 LEA R130, R130, R121, 0x6 ;  /* 0x0000007982828211 */ /* 0x004fe200078e30ff */
[C---:B-1----:R-:W-:Y:S01]  /*54c0*/  HMMA.16816.F32.BF16 R12, R108.reuse, R84, R12 ;  /* 0x000000546c0c723c */ /* 0x042fe2000004180c */
[----:B------:R-:W-:Y:S04]  /*54d0*/  IMAD.MOV.U32 R121, RZ, RZ, 0x8 ;  /* 0x00000008ff797424 */ /* 0x000fe800078e00ff */
[----:B---3--:R-:W-:Y:S01]  /*54e0*/  @!P0 VIADD R197, R122, UR8 ;  /* 0x000000087ac58c36 */ /* 0x008fe20008000000 */
[----:B------:R-:W-:Y:S01]  /*54f0*/  HMMA.16816.F32.BF16 R16, R108, R86, R16 ;  /* 0x000000566c10723c */ /* 0x000fe20000041810 */
[----:B------:R-:W1:Y:S02]  /*5500*/  LDSM.16.M88.4 R84, [R248+0x4800] ;  /* 0x00480000f854783b */ /* 0x000e640000000200 */
[----:B----4-:R-:W-:Y:S02]  /*5510*/  FSETP.NEU.FTZ.AND P1, PT, R119, -INF , PT ;  /* 0xff8000007700780b */ /* 0x010fe40003f3d000 */
[----:B------:R-:W2:Y:S01]  /*5520*/  LDSM.16.M88.4 R108, [R116+0x4000] ;  /* 0x00400000746c783b */ /* 0x000ea20000000200 */
[C---:B------:R-:W-:Y:S05]  /*5530*/  HMMA.16816.F32.BF16 R4, R92.reuse, R96, R4 ;  /* 0x000000605c04723c */ /* 0x040fea0000041804 */
[C---:B------:R-:W-:Y:S01]  /*5540*/  @!P0 VIADD R122, R130.reuse, 0x1 ;  /* 0x00000001827a8836 */ /* 0x040fe20000000000 */
[C---:B------:R-:W-:Y:S01]  /*5550*/  HMMA.16816.F32.BF16 R8, R92.reuse, R98, R8 ;  /* 0x000000625c08723c */ /* 0x040fe20000041808 */
[----:B------:R-:W-:Y:S04]  /*5560*/  LDSM.16.M88.4 R96, [R250+UR4+0x1e000] ;  /* 0x01e00004fa60783b */ /* 0x000fe80008000200 */
[C---:B------:R-:W-:Y:S01]  /*5570*/  @!P0 VIMNMX R131, R197.reuse, UR10, PT ;  /* 0x0000000ac5838c48 */ /* 0x040fe2000bfe0100 */
[C---:B------:R-:W-:Y:S03]  /*5580*/  HMMA.16816.F32.BF16 R12, R92.reuse, R88, R12 ;  /* 0x000000585c0c723c */ /* 0x040fe6000004180c */
[C---:B------:R-:W-:Y:S02]  /*5590*/  @!P0 ISETP.GE.AND P2, PT, R130.reuse, R131, PT ;  /* 0x000000838200820c */ /* 0x040fe40003f46270 */
[----:B------:R-:W-:Y:S01]  /*55a0*/  @!P0 VIADDMNMX R197, R197, R121, UR10, PT ;  /* 0x0000000ac5c58e46 */ /* 0x000fe2000b800179 */
[----:B------:R-:W-:Y:S01]  /*55b0*/  HMMA.16816.F32.BF16 R16, R92, R90, R16 ;  /* 0x0000005a5c10723c */ /* 0x000fe20000041810 */
[----:B------:R-:W3:Y:S04]  /*55c0*/  LDSM.16.M88.4 R88, [R247+0x4800] ;  /* 0x00480000f758783b */ /* 0x000ee80000000200 */
[----:B------:R-:W4:Y:S01]  /*55d0*/  LDSM.16.M88.4 R92, [R244+0x6000] ;  /* 0x00600000f45c783b */ /* 0x000f220000000200 */
[C---:B------:R-:W-:Y:S05]  /*55e0*/  HMMA.16816.F32.BF16 R4, R100.reuse, R104, R4 ;  /* 0x000000686404723c */ /* 0x040fea0000041804 */
[C---:B------:R-:W-:Y:S01]  /*55f0*/  @!P0 IADD3 R124, R130.reuse, 0x8, RZ ;  /* 0x00000008827c8810 */ /* 0x040fe20007ffe0ff */
[C---:B------:R-:W-:Y:S01]  /*5600*/  HMMA.16816.F32.BF16 R8, R100.reuse, R106, R8 ;  /* 0x0000006a6408723c */ /* 0x040fe20000041808 */
[----:B------:R-:W-:Y:S04]  /*5610*/  LDSM.16.M88.4 R104, [R249+0x6000] ;  /* 0x00600000f968783b */ /* 0x000fe80000000200 */
[C---:B------:R-:W-:Y:S01]  /*5620*/  @!P0 VIADD R126, R130.reuse, 0x9 ;  /* 0x00000009827e8836 */ /* 0x040fe20000000000 */
[C---:B-1----:R-:W-:Y:S05]  /*5630*/  HMMA.16816.F32.BF16 R12, R100.reuse, R84, R12 ;  /* 0x00000054640c723c */ /* 0x042fea000004180c */
[C---:B------:R-:W-:Y:S01]  /*5640*/  @!P0 IADD3 R128, R130.reuse, 0x10, RZ ;  /* 0x0000001082808810 */ /* 0x040fe20007ffe0ff */
[----:B------:R-:W-:Y:S01]  /*5650*/  HMMA.16816.F32.BF16 R16, R100, R86, R16 ;  /* 0x000000566410723c */ /* 0x000fe20000041810 */
[----:B------:R-:W1:Y:S04]  /*5660*/  LDSM.16.M88.4 R84, [R250+UR4+0x1e800] ;  /* 0x01e80004fa54783b */ /* 0x000e680008000200 */
[----:B------:R4:W1:Y:S01]  /*5670*/  LDSM.16.M88.4 R100, [R118+0x6000] ;  /* 0x006000007664783b */ /* 0x0008620000000200 */
[C---:B--2---:R-:W-:Y:S05]  /*5680*/  HMMA.16816.F32.BF16 R4, R108.reuse, R112, R4 ;  /* 0x000000706c04723c */ /* 0x044fea0000041804 */
[C---:B------:R-:W-:Y:S01]  /*5690*/  @!P0 VIADD R200, R130.reuse, 0x11 ;  /* 0x0000001182c88836 */ /* 0x040fe20000000000 */
[C---:B------:R-:W-:Y:S01]  /*56a0*/  HMMA.16816.F32.BF16 R8, R108.reuse, R114, R8 ;  /* 0x000000726c08723c */ /* 0x040fe20000041808 */
[----:B------:R-:W-:Y:S04]  /*56b0*/  LDSM.16.M88.4 R112, [R248+0x6000] ;  /* 0x00600000f870783b */ /* 0x000fe80000000200 */
[----:B------:R-:W-:Y:S01]  /*56c0*/  @!P0 VIADD R202, R130, 0x19 ;  /* 0x0000001982ca8836 */ /* 0x000fe20000000000 */
[C---:B---3--:R-:W-:Y:S05]  /*56d0*/  HMMA.16816.F32.BF16 R12, R108.reuse, R88, R12 ;  /* 0x000000586c0c723c */ /* 0x048fea000004180c */
[----:B------:R-:W-:Y:S01]  /*56e0*/  FMUL.FTZ R196, R119, 1.4426950216293334961 ;  /* 0x3fb8aa3b77c47820 */ /* 0x000fe20000410000 */
[----:B------:R-:W-:Y:S01]  /*56f0*/  HMMA.16816.F32.BF16 R16, R108, R90, R16 ;  /* 0x0000005a6c10723c */ /* 0x000fe20000041810 */
[----:B------:R2:W-:Y:S04]  /*5700*/  LDSM.16.M88.4 R108, [R117+0x6000] ;  /* 0x00600000756c783b */ /* 0x0005e80000000200 */
[----:B----4-:R-:W3:Y:S01]  /*5710*/  LDL R118, [R1+0x28] ;  /* 0x0000280001767983 */ /* 0x010ee20000100800 */
[C---:B------:R-:W-:Y:S03]  /*5720*/  HMMA.16816.F32.BF16 R4, R92.reuse, R96, R4 ;  /* 0x000000605c04723c */ /* 0x040fe60000041804 */
[----:B------:R-:W4:Y:S02]  /*5730*/  LDSM.16.M88.4 R88, [R249+0x6800] ;  /* 0x00680000f958783b */ /* 0x000f240000000200 */
[----:B------:R-:W-:Y:S01]  /*5740*/  FSEL R196, R196, RZ, P1 ;  /* 0x000000ffc4c47208 */ /* 0x000fe20000800000 */
[C---:B------:R-:W-:Y:S01]  /*5750*/  HMMA.16816.F32.BF16 R8, R92.reuse, R98, R8 ;  /* 0x000000625c08723c */ /* 0x040fe20000041808 */
[----:B------:R-:W-:Y:S02]  /*5760*/  LDSM.16.M88.4 R96, [R247+0x6000] ;  /* 0x00600000f760783b */ /* 0x000fe40000000200 */
[----:B------:R-:W-:Y:S02]  /*5770*/  @!P0 ISETP.GE.AND P1, PT, R122, R131, PT ;  /* 0x000000837a00820c */ /* 0x000fe40003f26270 */
[----:B------:R-:W-:Y:S01]  /*5780*/  FMUL.FTZ R198, R120, 1.4426950216293334961 ;  /* 0x3fb8aa3b78c67820 */ /* 0x000fe20000410000 */
[C---:B-1----:R-:W-:Y:S06]  /*5790*/  HMMA.16816.F32.BF16 R12, R92.reuse, R84, R12 ;  /* 0x000000545c0c723c */ /* 0x042fec000004180c */
[----:B------:R-:W-:Y:S01]  /*57a0*/  HMMA.16816.F32.BF16 R16, R92, R86, R16 ;  /* 0x000000565c10723c */ /* 0x000fe20000041810 */
[----:B------:R1:W-:Y:S04]  /*57b0*/  LDSM.16.M88.4 R92, [R116+0x6000] ;  /* 0x00600000745c783b */ /* 0x0003e80000000200 */
[----:B--2---:R-:W2:Y:S01]  /*57c0*/  LDL R117, [R1+0x48] ;  /* 0x0000480001757983 */ /* 0x004ea20000100800 */
[C---:B------:R-:W-:Y:S03]  /*57d0*/  HMMA.16816.F32.BF16 R4, R100.reuse, R104, R4 ;  /* 0x000000686404723c */ /* 0x040fe60000041804 */
[----:B------:R-:W4:Y:S03]  /*57e0*/  LDSM.16.M88.4 R84, [R248+0x6800] ;  /* 0x00680000f854783b */ /* 0x000f260000000200 */
[C---:B------:R-:W-:Y:S01]  /*57f0*/  HMMA.16816.F32.BF16 R8, R100.reuse, R106, R8 ;  /* 0x0000006a6408723c */ /* 0x040fe20000041808 */
[----:B-1----:R-:W2:Y:S05]  /*5800*/  LDL R116, [R1+0x20] ;  /* 0x0000200001747983 */ /* 0x002eaa0000100800 */
[C---:B----4-:R-:W-:Y:S06]  /*5810*/  HMMA.16816.F32.BF16 R12, R100.reuse, R88, R12 ;  /* 0x00000058640c723c */ /* 0x050fec000004180c */
[----:B------:R-:W-:Y:S06]  /*5820*/  HMMA.16816.F32.BF16 R16, R100, R90, R16 ;  /* 0x0000005a6410723c */ /* 0x000fec0000041810 */
[C---:B------:R-:W-:Y:S06]  /*5830*/  HMMA.16816.F32.BF16 R4, R108.reuse, R112, R4 ;  /* 0x000000706c04723c */ /* 0x040fec0000041804 */
[C---:B------:R-:W-:Y:S06]  /*5840*/  HMMA.16816.F32.BF16 R8, R108.reuse, R114, R8 ;  /* 0x000000726c08723c */ /* 0x040fec0000041808 */
[C---:B------:R-:W-:Y:S05]  /*5850*/  HMMA.16816.F32.BF16 R12, R108.reuse, R84, R12 ;  /* 0x000000546c0c723c */ /* 0x040fea000004180c */
[----:B------:R-:W-:Y:S01]  /*5860*/  LEA R115, R252, UR4, 0x1 ;  /* 0x00000004fc737c11 */ /* 0x000fe2000f8e08ff */
[----:B------:R-:W-:Y:S01]  /*5870*/  HMMA.16816.F32.BF16 R16, R108, R86, R16 ;  /* 0x000000566c10723c */ /* 0x000fe20000041810 */
[----:B------:R-:W1:Y:S04]  /*5880*/  LDSM.16.M88.4 R84, [R247+0x6800] ;  /* 0x00680000f754783b */ /* 0x000e680000000200 */
[C---:B------:R-:W-:Y:S01]  /*5890*/  IMAD.IADD R113, R241.reuse, 0x1, R115 ;  /* 0x00000001f1717824 */ /* 0x040fe200078e0273 */
[C---:B------:R-:W-:Y:S05]  /*58a0*/  HMMA.16816.F32.BF16 R4, R92.reuse, R96, R4 ;  /* 0x000000605c04723c */ /* 0x040fea0000041804 */
[----:B------:R-:W-:Y:S01]  /*58b0*/  IADD3 R114, R242, R115, RZ ;  /* 0x00000073f2727210 */ /* 0x000fe20007ffe0ff */
[C---:B------:R-:W-:Y:S05]  /*58c0*/  HMMA.16816.F32.BF16 R8, R92.reuse, R98, R8 ;  /* 0x000000625c08723c */ /* 0x040fea0000041808 */
[----:B------:R-:W-:Y:S11]  /*58d0*/  IADD3 R112, R241, R114, RZ ;  /* 0x00000072f1707210 */ /* 0x000ff60007ffe0ff */
[----:B------:R-:W-:Y:S02]  /*58e0*/  @!UPT UIADD3 URZ, URZ, URZ, URZ ;  /* 0x0000003f3f3ff290 */ /* 0x000fe4000fffe03f */
[----:B------:R-:W-:Y:S02]  /*58f0*/  @!P0 FSEL R5, R5, -INF , !P1 ;  /* 0xff80000005058808 */ /* 0x000fe40004800000 */
[----:B------:R-:W-:Y:S02]  /*5900*/  FSETP.NEU.FTZ.AND P1, PT, R120, -INF , PT ;  /* 0xff8000007800780b */ /* 0x000fe40003f3d000 */
[----:B------:R-:W-:Y:S01]  /*5910*/  @!P0 FSEL R4, R4, -INF , !P2 ;  /* 0xff80000004048808 */ /* 0x000fe20005000000 */
[--C-:B------:R-:W-:Y:S01]  /*5920*/  FFMA.FTZ R120, R5, UR15, -R196.reuse ;  /* 0x0000000f05787c23 */ /* 0x100fe200080108c4 */
[----:B------:R-:W-:Y:S02]  /*5930*/  FSEL R198, R198, RZ, P1 ;  /* 0x000000ffc6c67208 */ /* 0x000fe40000800000 */
[-C--:B------:R-:W-:Y:S01]  /*5940*/  @!P0 ISETP.GE.AND P1, PT, R122, R197.reuse, PT ;  /* 0x000000c57a00820c */ /* 0x080fe20003f26270 */
[----:B------:R-:W-:Y:S01]  /*5950*/  FFMA.FTZ R119, R4, UR15, -R196 ;  /* 0x0000000f04777c23 */ /* 0x000fe200080108c4 */
[----:B------:R-:W-:Y:S01]  /*5960*/  @!P0 ISETP.GE.AND P2, PT, R130, R197, PT ;  /* 0x000000c58200820c */ /* 0x000fe20003f46270 */
[C---:B-1----:R-:W-:Y:S01]  /*5970*/  HMMA.16816.F32.BF16 R12, R92.reuse, R84, R12 ;  /* 0x000000545c0c723c */ /* 0x042fe2000004180c */
[----:B------:R-:W-:Y:S02]  /*5980*/  MUFU.EX2 R120, R120 ;  /* 0x0000007800787308 */ /* 0x000fe40000000800 */
[----:B------:R-:W-:Y:S02]  /*5990*/  @!P0 FSEL R7, R7, -INF , !P1 ;  /* 0xff80000007078808 */ /* 0x000fe40004800000 */
[-C--:B------:R-:W-:Y:S01]  /*59a0*/  @!P0 ISETP.GE.AND P1, PT, R124, R131.reuse, PT ;  /* 0x000000837c00820c */ /* 0x080fe20003f26270 */
[----:B------:R-:W-:Y:S05]  /*59b0*/  HMMA.16816.F32.BF16 R16, R92, R86, R16 ;  /* 0x000000565c10723c */ /* 0x000fea0000041810 */
[----:B------:R-:W1:Y:S01]  /*59c0*/  MUFU.EX2 R119, R119 ;  /* 0x0000007700777308 */ /* 0x000e620000000800 */
[----:B------:R-:W-:Y:S01]  /*59d0*/  @!P0 FSEL R8, R8, -INF , !P1 ;  /* 0xff80000008088808 */ /* 0x000fe20004800000 */
[----:B------:R-:W-:Y:S01]  /*59e0*/  FFMA.FTZ R122, R7, UR15, -R198 ;  /* 0x0000000f077a7c23 */ /* 0x000fe200080108c6 */
[----:B------:R-:W-:Y:S04]  /*59f0*/  @!P0 ISETP.GE.AND P1, PT, R126, R131, PT ;  /* 0x000000837e00820c */ /* 0x000fe80003f26270 */
[----:B------:R-:W-:Y:S01]  /*5a00*/  @!P0 FSEL R9, R9, -INF , !P1 ;  /* 0xff80000009098808 */ /* 0x000fe20004800000 */
[--C-:B------:R-:W-:Y:S01]  /*5a10*/  FFMA.FTZ R123, R8, UR15, -R196.reuse ;  /* 0x0000000f087b7c23 */ /* 0x100fe200080108c4 */
[-C--:B------:R-:W-:Y:S01]  /*5a20*/  @!P0 ISETP.GE.AND P1, PT, R124, R197.reuse, PT ;  /* 0x000000c57c00820c */ /* 0x080fe20003f26270 */
[----:B------:R-:W-:Y:S01]  /*5a30*/  MUFU.EX2 R122, R122 ;  /* 0x0000007a007a7308 */ /* 0x000fe20000000800 */
[----:B------:R-:W-:Y:S01]  /*5a40*/  @!P0 FSEL R6, R6, -INF , !P2 ;  /* 0xff80000006068808 */ /* 0x000fe20005000000 */
[----:B------:R-:W-:Y:S01]  /*5a50*/  FFMA.FTZ R124, R9, UR15, -R196 ;  /* 0x0000000f097c7c23 */ /* 0x000fe200080108c4 */
[----:B------:R-:W-:Y:S02]  /*5a60*/  @!P0 FSEL R10, R10, -INF , !P1 ;  /* 0xff8000000a0a8808 */ /* 0x000fe40004800000 */
[----:B------:R-:W-:Y:S01]  /*5a70*/  @!P0 ISETP.GE.AND P1, PT, R126, R197, PT ;  /* 0x000000c57e00820c */ /* 0x000fe20003f26270 */
[--C-:B------:R-:W-:Y:S01]  /*5a80*/  FFMA.FTZ R121, R6, UR15, -R198.reuse ;  /* 0x0000000f06797c23 */ /* 0x100fe200080108c6 */
[----:B-1----:R-:W-:Y:S01]  /*5a90*/  F2FP.BF16.F32.PACK_AB R206, R120, R119 ;  /* 0x0000007778ce723e */ /* 0x002fe200000010ff */
[--C-:B------:R-:W-:Y:S01]  /*5aa0*/  FFMA.FTZ R125, R10, UR15, -R198.reuse ;  /* 0x0000000f0a7d7c23 */ /* 0x100fe200080108c6 */
[----:B------:R-:W-:Y:S01]  /*5ab0*/  @!P0 FSEL R11, R11, -INF , !P1 ;  /* 0xff8000000b0b8808 */ /* 0x000fe20004800000 */
[----:B------:R-:W-:Y:S01]  /*5ac0*/  MUFU.EX2 R123, R123 ;  /* 0x0000007b007b7308 */ /* 0x000fe20000000800 */
[-C--:B------:R-:W-:Y:S01]  /*5ad0*/  @!P0 ISETP.GE.AND P1, PT, R128, R131.reuse, PT ;  /* 0x000000838000820c */ /* 0x080fe20003f26270 */
[----:B------:R1:W-:Y:S02]  /*5ae0*/  STS [R207+0x2a000], R206 ;  /* 0x02a000cecf007388 */ /* 0x0003e40000000800 */
[----:B------:R-:W-:Y:S01]  /*5af0*/  FFMA.FTZ R126, R11, UR15, -R198 ;  /* 0x0000000f0b7e7c23 */ /* 0x000fe200080108c6 */
[----:B------:R-:W-:Y:S02]  /*5b00*/  @!P0 FSEL R12, R12, -INF , !P1 ;  /* 0xff8000000c0c8808 */ /* 0x000fe40004800000 */
[----:B------:R-:W-:Y:S03]  /*5b10*/  @!P0 ISETP.GE.AND P1, PT, R200, R131, PT ;  /* 0x00000083c800820c */ /* 0x000fe60003f26270 */
[----:B------:R-:W4:Y:S01]  /*5b20*/  MUFU.EX2 R121, R121 ;  /* 0x0000007900797308 */ /* 0x000f220000000800 */
[--C-:B------:R-:W-:Y:S01]  /*5b30*/  FFMA.FTZ R127, R12, UR15, -R196.reuse ;  /* 0x0000000f0c7f7c23 */ /* 0x100fe200080108c4 */
[----:B------:R-:W-:Y:S02]  /*5b40*/  @!P0 FSEL R13, R13, -INF , !P1 ;  /* 0xff8000000d0d8808 */ /* 0x000fe40004800000 */
[-C--:B------:R-:W-:Y:S06]  /*5b50*/  @!P0 ISETP.GE.AND P1, PT, R128, R197.reuse, PT ;  /* 0x000000c58000820c */ /* 0x080fec0003f26270 */
[----:B------:R-:W4:Y:S01]  /*5b60*/  MUFU.EX2 R124, R124 ;  /* 0x0000007c007c7308 */ /* 0x000f220000000800 */
[----:B------:R-:W-:Y:S01]  /*5b70*/  @!P0 FSEL R14, R14, -INF , !P1 ;  /* 0xff8000000e0e8808 */ /* 0x000fe20004800000 */
[----:B------:R-:W-:Y:S01]  /*5b80*/  FFMA.FTZ R128, R13, UR15, -R196 ;  /* 0x0000000f0d807c23 */ /* 0x000fe200080108c4 */
[----:B------:R-:W-:Y:S02]  /*5b90*/  @!P0 ISETP.GE.AND P1, PT, R200, R197, PT ;  /* 0x000000c5c800820c */ /* 0x000fe40003f26270 */
[----:B------:R-:W-:Y:S01]  /*5ba0*/  @!P0 IADD3 R200, R130, 0x18, RZ ;  /* 0x0000001882c88810 */ /* 0x000fe20007ffe0ff */
[--C-:B------:R-:W-:Y:S01]  /*5bb0*/  FFMA.FTZ R129, R14, UR15, -R198.reuse ;  /* 0x0000000f0e817c23 */ /* 0x100fe200080108c6 */
[----:B------:R-:W-:Y:S03]  /*5bc0*/  @!P0 FSEL R15, R15, -INF , !P1 ;  /* 0xff8000000f0f8808 */ /* 0x000fe60004800000 */
[----:B------:R-:W-:Y:S01]  /*5bd0*/  MUFU.EX2 R125, R125 ;  /* 0x0000007d007d7308 */ /* 0x000fe20000000800 */
[C---:B------:R-:W-:Y:S02]  /*5be0*/  @!P0 ISETP.GE.AND P1, PT, R200.reuse, R131, PT ;  /* 0x00000083c800820c */ /* 0x040fe40003f26270 */
[----:B------:R-:W-:Y:S01]  /*5bf0*/  @!P0 ISETP.GE.AND P2, PT, R200, R197, PT ;  /* 0x000000c5c800820c */ /* 0x000fe20003f46270 */
[----:B------:R-:W-:Y:S01]  /*5c00*/  FFMA.FTZ R199, R15, UR15, -R198 ;  /* 0x0000000f0fc77c23 */ /* 0x000fe200080108c6 */
[----:B------:R-:W-:Y:S01]  /*5c10*/  @!P0 FSEL R16, R16, -INF , !P1 ;  /* 0xff80000010108808 */ /* 0x000fe20004800000 */
[----:B-1----:R-:W5:Y:S01]  /*5c20*/  LDL R206, [R1+0x40] ;  /* 0x0000400001ce7983 */ /* 0x002f620000100800 */
[----:B------:R-:W-:Y:S03]  /*5c30*/  @!P0 ISETP.GE.AND P1, PT, R202, R131, PT ;  /* 0x00000083ca00820c */ /* 0x000fe60003f26270 */
[----:B------:R-:W1:Y:S01]  /*5c40*/  MUFU.EX2 R126, R126 ;  /* 0x0000007e007e7308 */ /* 0x000e620000000800 */
[----:B------:R-:W-:Y:S01]  /*5c50*/  @!P0 FSEL R18, R18, -INF , !P2 ;  /* 0xff80000012128808 */ /* 0x000fe20005000000 */
[----:B------:R-:W-:Y:S01]  /*5c60*/  FFMA.FTZ R131, R16, UR15, -R196 ;  /* 0x0000000f10837c23 */ /* 0x000fe200080108c4 */
[----:B------:R-:W-:Y:S02]  /*5c70*/  @!P0 FSEL R17, R17, -INF , !P1 ;  /* 0xff80000011118808 */ /* 0x000fe40004800000 */
[----:B------:R-:W-:Y:S01]  /*5c80*/  @!P0 ISETP.GE.AND P1, PT, R202, R197, PT ;  /* 0x000000c5ca00820c */ /* 0x000fe20003f26270 */
[----:B------:R-:W-:Y:S01]  /*5c90*/  FFMA.FTZ R197, R18, UR15, -R198 ;  /* 0x0000000f12c57c23 */ /* 0x000fe200080108c6 */
[----:B----4-:R-:W-:Y:S03]  /*5ca0*/  F2FP.BF16.F32.PACK_AB R205, R122, R121 ;  /* 0x000000797acd723e */ /* 0x010fe600000010ff */
[----:B------:R-:W-:Y:S01]  /*5cb0*/  MUFU.EX2 R127, R127 ;  /* 0x0000007f007f7308 */ /* 0x000fe20000000800 */
[----:B------:R-:W-:Y:S01]  /*5cc0*/  @!P0 FSEL R19, R19, -INF , !P1 ;  /* 0xff80000013138808 */ /* 0x000fe20004800000 */
[----:B------:R-:W-:Y:S01]  /*5cd0*/  FFMA.FTZ R196, R17, UR15, -R196 ;  /* 0x0000000f11c47c23 */ /* 0x000fe200080108c4 */
[----:B------:R-:W-:Y:S01]  /*5ce0*/  F2FP.BF16.F32.PACK_AB R204, R124, R123 ;  /* 0x0000007b7ccc723e */ /* 0x000fe200000010ff */
[----:B------:R4:W-:Y:S02]  /*5cf0*/  STS [R207+0x2a400], R205 ;  /* 0x02a400cdcf007388 */ /* 0x0009e40000000800 */
[----:B------:R-:W-:Y:S04]  /*5d00*/  FFMA.FTZ R198, R19, UR15, -R198 ;  /* 0x0000000f13c67c23 */ /* 0x000fe800080108c6 */
[----:B------:R-:W4:Y:S01]  /*5d10*/  MUFU.EX2 R128, R128 ;  /* 0x0000008000807308 */ /* 0x000f220000000800 */
[----:B-1----:R-:W-:Y:S09]  /*5d20*/  F2FP.BF16.F32.PACK_AB R203, R126, R125 ;  /* 0x0000007d7ecb723e */ /* 0x002ff200000010ff */
[----:B------:R-:W-:Y:S10]  /*5d30*/  MUFU.EX2 R130, R199 ;  /* 0x000000c700827308 */ /* 0x000ff40000000800 */
[----:B------:R-:W1:Y:S01]  /*5d40*/  MUFU.EX2 R129, R129 ;  /* 0x0000008100817308 */ /* 0x000e620000000800 */
[----:B----4-:R-:W-:Y:S01]  /*5d50*/  F2FP.BF16.F32.PACK_AB R202, R128, R127 ;  /* 0x0000007f80ca723e */ /* 0x010fe200000010ff */
[----:B------:R-:W5:Y:S08]  /*5d60*/  LDL R205, [R1+0x3c] ;  /* 0x00003c0001cd7983 */ /* 0x000f700000100800 */
[----:B------:R-:W-:Y:S10]  /*5d70*/  MUFU.EX2 R131, R131 ;  /* 0x0000008300837308 */ /* 0x000ff40000000800 */
[----:B------:R-:W4:Y:S01]  /*5d80*/  MUFU.EX2 R196, R196 ;  /* 0x000000c400c47308 */ /* 0x000f220000000800 */
[----:B-1----:R-:W-:Y:S09]  /*5d90*/  F2FP.BF16.F32.PACK_AB R201, R130, R129 ;  /* 0x0000008182c9723e */ /* 0x002ff200000010ff */
[----:B------:R-:W-:Y:S10]  /*5da0*/  MUFU.EX2 R197, R197 ;  /* 0x000000c500c57308 */ /* 0x000ff40000000800 */
[----:B------:R-:W1:Y:S01]  /*5db0*/  MUFU.EX2 R198, R198 ;  /* 0x000000c600c67308 */ /* 0x000e620000000800 */
[----:B----4-:R-:W-:Y:S02]  /*5dc0*/  F2FP.BF16.F32.PACK_AB R200, R196, R131 ;  /* 0x00000083c4c8723e */ /* 0x010fe400000010ff */
[----:B-1----:R-:W-:Y:S01]  /*5dd0*/  F2FP.BF16.F32.PACK_AB R199, R198, R197 ;  /* 0x000000c5c6c7723e */ /* 0x002fe200000010ff */
[----:B---3--:R1:W-:Y:S04]  /*5de0*/  STS [R118+0x2a000], R204 ;  /* 0x02a000cc76007388 */ /* 0x0083e80000000800 */
[----:B------:R-:W-:Y:S04]  /*5df0*/  STS [R118+0x2a400], R203 ;  /* 0x02a400cb76007388 */ /* 0x000fe80000000800 */
[----:B-1----:R-:W5:Y:S04]  /*5e00*/  LDL R204, [R1+0x38] ;  /* 0x0000380001cc7983 */ /* 0x002f680000100800 */
[----:B--2---:R1:W-:Y:S04]  /*5e10*/  STS [R116+0x2a000], R202 ;  /* 0x02a000ca74007388 */ /* 0x0043e80000000800 */
[----:B------:R-:W-:Y:S04]  /*5e20*/  STS [R116+0x2a400], R201 ;  /* 0x02a400c974007388 */ /* 0x000fe80000000800 */
[----:B------:R-:W-:Y:S04]  /*5e30*/  STS [R117+0x2a000], R200 ;  /* 0x02a000c875007388 */ /* 0x000fe80000000800 */
[----:B------:R2:W-:Y:S04]  /*5e40*/  STS [R117+0x2a400], R199 ;  /* 0x02a400c775007388 */ /* 0x0005e80000000800 */
[----:B------:R-:W-:Y:S04]  /*5e50*/  LDSM.16.M88.4 R84, [R115+0x10000] ;  /* 0x010000007354783b */ /* 0x000fe80000000200 */
[----:B------:R-:W3:Y:S04]  /*5e60*/  LDSM.16.M88.4 R88, [R250+UR4+0x20000] ;  /* 0x02000004fa58783b */ /* 0x000ee80008000200 */
[----:B------:R-:W4:Y:S01]  /*5e70*/  LDSM.16.M88.4 R92, [R250+UR4+0x20800] ;  /* 0x02080004fa5c783b */ /* 0x000f220008000200 */
[----:B-1----:R-:W-:Y:S03]  /*5e80*/  IADD3 R202, P0, R209, UR14, RZ ;  /* 0x0000000ed1ca7c10 */ /* 0x002fe6000ff1e0ff */
[----:B------:R-:W-:Y:S01]  /*5e90*/  LDSM.16.M88.4 R96, [R114+0x10000] ;  /* 0x010000007260783b */ /* 0x000fe20000000200 */
[----:B------:R-:W-:Y:S02]  /*5ea0*/  IADD3.X R203, R208, UR13, RZ, P0, !PT ;  /* 0x0000000dd0cb7c10 */ /* 0x000fe400087fe4ff */
[----:B------:R-:W-:Y:S01]  /*5eb0*/  PLOP3.LUT P0, PT, PT, PT, UP3, 0x80, 0x0 ;  /* 0x000000000000781c */ /* 0x000fe20003f0f038 */
[----:B------:R-:W1:Y:S04]  /*5ec0*/  LDSM.16.M88.4 R100, [R249+0x8000] ;  /* 0x00800000f964783b */ /* 0x000e680000000200 */
[----:B------:R-:W1:Y:S04]  /*5ed0*/  LDSM.16.M88.4 R104, [R249+0x8800] ;  /* 0x00880000f968783b */ /* 0x000e680000000200 */
[----:B--2---:R-:W2:Y:S04]  /*5ee0*/  LDG.E R199, desc[UR6][R202.64] ;  /* 0x00000006cac77981 */ /* 0x004ea8000c1e1900 */
[----:B------:R-:W-:Y:S04]  /*5ef0*/  LDSM.16.M88.4 R108, [R248+0x8000] ;  /* 0x00800000f86c783b */ /* 0x000fe80000000200 */
[----:B------:R2:W2:Y:S04]  /*5f00*/  LDG.E R200, desc[UR6][R202.64+0x20] ;  /* 0x00002006cac87981 */ /* 0x0004a8000c1e1900 */
[----:B------:R1:W5:Y:S01]  /*5f10*/  LDL.64 R208, [R1+0x10] ;  /* 0x0000100001d07983 */ /* 0x0003620000100a00 */
[C---:B---3--:R-:W-:Y:S06]  /*5f20*/  HMMA.16816.F32.BF16 R4, R84.reuse, R88, RZ ;  /* 0x000000585404723c */ /* 0x048fec00000418ff */
[C---:B------:R-:W-:Y:S01]  /*5f30*/  HMMA.16816.F32.BF16 R8, R84.reuse, R90, RZ ;  /* 0x0000005a5408723c */ /* 0x040fe200000418ff */
[----:B------:R-:W3:Y:S05]  /*5f40*/  LDSM.16.M88.4 R88, [R113+0x10000] ;  /* 0x010000007158783b */ /* 0x000eea0000000200 */
[C---:B----4-:R-:W-:Y:S06]  /*5f50*/  HMMA.16816.F32.BF16 R12, R84.reuse, R92, RZ ;  /* 0x0000005c540c723c */ /* 0x050fec00000418ff */
[----:B------:R-:W-:Y:S01]  /*5f60*/  HMMA.16816.F32.BF16 R16, R84, R94, RZ ;  /* 0x0000005e5410723c */ /* 0x000fe200000418ff */
[----:B------:R-:W4:Y:S04]  /*5f70*/  LDSM.16.M88.4 R84, [R248+0x8800] ;  /* 0x00880000f854783b */ /* 0x000f280000000200 */
[----:B------:R-:W-:Y:S01]  /*5f80*/  LDSM.16.M88.4 R92, [R112+0x10000] ;  /* 0x01000000705c783b */ /* 0x000fe20000000200 */
[C---:B-1----:R-:W-:Y:S06]  /*5f90*/  HMMA.16816.F32.BF16 R4, R96.reuse, R100, R4 ;  /* 0x000000646004723c */ /* 0x042fec0000041804 */
[C---:B------:R-:W-:Y:S01]  /*5fa0*/  HMMA.16816.F32.BF16 R8, R96.reuse, R102, R8 ;  /* 0x000000666008723c */ /* 0x040fe20000041808 */
[----:B------:R-:W1:Y:S05]  /*5fb0*/  LDSM.16.M88.4 R100, [R247+0x8000] ;  /* 0x00800000f764783b */ /* 0x000e6a0000000200 */
[C---:B------:R-:W-:Y:S06]  /*5fc0*/  HMMA.16816.F32.BF16 R12, R96.reuse, R104, R12 ;  /* 0x00000068600c723c */ /* 0x040fec000004180c */
[----:B------:R-:W-:Y:S01]  /*5fd0*/  HMMA.16816.F32.BF16 R16, R96, R106, R16 ;  /* 0x0000006a6010723c */ /* 0x000fe20000041810 */
[----:B------:R-:W1:Y:S04]  /*5fe0*/  LDSM.16.M88.4 R96, [R247+0x8800] ;  /* 0x00880000f760783b */ /* 0x000e680000000200 */
[----:B------:R-:W-:Y:S01]  /*5ff0*/  LDSM.16.M88.4 R104, [R115+0x12000] ;  /* 0x012000007368783b */ /* 0x000fe20000000200 */
[C---:B---3--:R-:W-:Y:S06]  /*6000*/  HMMA.16816.F32.BF16 R4, R88.reuse, R108, R4 ;  /* 0x0000006c5804723c */ /* 0x048fec0000041804 */
[C---:B------:R-:W-:Y:S01]  /*6010*/  HMMA.16816.F32.BF16 R8, R88.reuse, R110, R8 ;  /* 0x0000006e5808723c */ /* 0x040fe20000041808 */
[----:B------:R-:W3:Y:S05]  /*6020*/  LDSM.16.M88.4 R108, [R250+UR4+0x22000] ;  /* 0x02200004fa6c783b */ /* 0x000eea0008000200 */
[C---:B----4-:R-:W-:Y:S06]  /*6030*/  HMMA.16816.F32.BF16 R12, R88.reuse, R84, R12 ;  /* 0x00000054580c723c */ /* 0x050fec000004180c */
[----:B------:R-:W-:Y:S01]  /*6040*/  HMMA.16816.F32.BF16 R16, R88, R86, R16 ;  /* 0x000000565810723c */ /* 0x000fe20000041810 */
[----:B------:R-:W4:Y:S04]  /*6050*/  LDSM.16.M88.4 R84, [R250+UR4+0x22800] ;  /* 0x02280004fa54783b */ /* 0x000f280008000200 */
        /* <DEDUP_REMOVED lines=10> */
[----:B------:R-:W3:Y:S05]  /*6100*/  LDSM.16.M88.4 R108, [R248+0xa000] ;  /* 0x00a00000f86c783b */ /* 0x000eea0000000200 */
[C---:B----4-:R-:W-:Y:S06]  /*6110*/  HMMA.16816.F32.BF16 R12, R104.reuse, R84, R12 ;  /* 0x00000054680c723c */ /* 0x050fec000004180c */
[----:B------:R-:W-:Y:S01]  /*6120*/  HMMA.16816.F32.BF16 R16, R104, R86, R16 ;  /* 0x000000566810723c */ /* 0x000fe20000041810 */
        /* <DEDUP_REMOVED lines=49> */
[----:B------:R-:W2:Y:S04]  /*6440*/  LDSM.16.M88.4 R88, [R249+0xe800] ;  /* 0x00e80000f958783b */ /* 0x000ea80000000200 */
        /* <DEDUP_REMOVED lines=11> */
[C---:B--2---:R-:W-:Y:S06]  /*6500*/  HMMA.16816.F32.BF16 R12, R100.reuse, R88, R12 ;  /* 0x00000058640c723c */ /* 0x044fec000004180c */
[----:B------:R-:W-:Y:S01]  /*6510*/  HMMA.16816.F32.BF16 R16, R100, R90, R16 ;  /* 0x0000005a6410723c */ /* 0x000fe20000041810 */
[----:B------:R-:W2:Y:S05]  /*6520*/  LDSM.16.M88.4 R88, [R247+0xe800] ;  /* 0x00e80000f758783b */ /* 0x000eaa0000000200 */
[C---:B---3--:R-:W-:Y:S06]  /*6530*/  HMMA.16816.F32.BF16 R4, R92.reuse, R108, R4 ;  /* 0x0000006c5c04723c */ /* 0x048fec0000041804 */
[C---:B------:R-:W-:Y:S06]  /*6540*/  HMMA.16816.F32.BF16 R8, R92.reuse, R110, R8 ;  /* 0x0000006e5c08723c */ /* 0x040fec0000041808 */
[C---:B----4-:R-:W-:Y:S06]  /*6550*/  HMMA.16816.F32.BF16 R12, R92.reuse, R84, R12 ;  /* 0x000000545c0c723c */ /* 0x050fec000004180c */
[----:B------:R-:W-:Y:S06]  /*6560*/  HMMA.16816.F32.BF16 R16, R92, R86, R16 ;  /* 0x000000565c10723c */ /* 0x000fec0000041810 */
[C---:B-1----:R-:W-:Y:S06]  /*6570*/  HMMA.16816.F32.BF16 R4, R96.reuse, R104, R4 ;  /* 0x000000686004723c */ /* 0x042fec0000041804 */
[C---:B------:R-:W-:Y:S06]  /*6580*/  HMMA.16816.F32.BF16 R8, R96.reuse, R106, R8 ;  /* 0x0000006a6008723c */ /* 0x040fec0000041808 */
[C---:B--2---:R-:W-:Y:S06]  /*6590*/  HMMA.16816.F32.BF16 R12, R96.reuse, R88, R12 ;  /* 0x00000058600c723c */ /* 0x044fec000004180c */
[----:B------:R-:W-:Y:S06]  /*65a0*/  HMMA.16816.F32.BF16 R16, R96, R90, R16 ;  /* 0x0000005a6010723c */ /* 0x000fec0000041810 */
[C---:B------:R-:W-:Y:S01]  /*65b0*/  FADD.FTZ R202, -R199.reuse, R4 ;  /* 0x00000004c7ca7221 */ /* 0x040fe20000010100 */
[----:B------:R-:W-:Y:S04]  /*65c0*/  FADD.FTZ R201, -R199, R5 ;  /* 0x00000005c7c97221 */ /* 0x000fe80000010100 */
[----:B------:R-:W-:Y:S01]  /*65d0*/  FMUL.FTZ R202, R119, R202 ;  /* 0x000000ca77ca7220 */ /* 0x000fe20000410000 */
[----:B------:R-:W-:Y:S01]  /*65e0*/  FMUL.FTZ R201, R120, R201 ;  /* 0x000000c978c97220 */ /* 0x000fe20000410000 */
[C---:B------:R-:W-:Y:S01]  /*65f0*/  FADD.FTZ R120, -R199.reuse, R8 ;  /* 0x00000008c7787221 */ /* 0x040fe20000010100 */
[----:B------:R-:W-:Y:S03]  /*6600*/  FADD.FTZ R119, -R199, R9 ;  /* 0x00000009c7777221 */ /* 0x000fe60000010100 */
[----:B------:R-:W-:Y:S01]  /*6610*/  FMUL.FTZ R120, R123, R120 ;  /* 0x000000787b787220 */ /* 0x000fe20000410000 */
[----:B------:R-:W-:Y:S01]  /*6620*/  FMUL.FTZ R119, R124, R119 ;  /* 0x000000777c777220 */ /* 0x000fe20000410000 */
[C---:B------:R-:W-:Y:S01]  /*6630*/  FADD.FTZ R124, -R199.reuse, R12 ;  /* 0x0000000cc77c7221 */ /* 0x040fe20000010100 */
[----:B------:R-:W-:Y:S01]  /*6640*/  FADD.FTZ R123, -R199, R13 ;  /* 0x0000000dc77b7221 */ /* 0x000fe20000010100 */
[----:B------:R-:W-:Y:S02]  /*6650*/  F2FP.BF16.F32.PACK_AB R201, R201, R202 ;  /* 0x000000cac9c9723e */ /* 0x000fe400000010ff */
[----:B------:R-:W-:Y:S01]  /*6660*/  FMUL.FTZ R124, R127, R124 ;  /* 0x0000007c7f7c7220 */ /* 0x000fe20000410000 */
[----:B------:R-:W-:Y:S01]  /*6670*/  F2FP.BF16.F32.PACK_AB R119, R119, R120 ;  /* 0x000000787777723e */ /* 0x000fe200000010ff */
[C---:B------:R-:W-:Y:S01]  /*6680*/  FADD.FTZ R120, -R200.reuse, R6 ;  /* 0x00000006c8787221 */ /* 0x040fe20000010100 */
[----:B------:R-:W-:Y:S01]  /*6690*/  FADD.FTZ R127, -R200, R7 ;  /* 0x00000007c87f7221 */ /* 0x000fe20000010100 */
[----:B------:R-:W-:Y:S01]  /*66a0*/  FADD.FTZ R202, -R199, R16 ;  /* 0x00000010c7ca7221 */ /* 0x000fe20000010100 */
[----:B------:R-:W-:Y:S01]  /*66b0*/  FMUL.FTZ R123, R128, R123 ;  /* 0x0000007b807b7220 */ /* 0x000fe20000410000 */
[----:B------:R-:W-:Y:S01]  /*66c0*/  FMUL.FTZ R120, R121, R120 ;  /* 0x0000007879787220 */ /* 0x000fe20000410000 */
[----:B------:R-:W-:Y:S01]  /*66d0*/  FMUL.FTZ R127, R122, R127 ;  /* 0x0000007f7a7f7220 */ /* 0x000fe20000410000 */
[----:B------:R-:W-:Y:S01]  /*66e0*/  FADD.FTZ R199, -R199, R17 ;  /* 0x00000011c7c77221 */ /* 0x000fe20000010100 */
[C---:B------:R-:W-:Y:S01]  /*66f0*/  FADD.FTZ R122, -R200.reuse, R10 ;  /* 0x0000000ac87a7221 */ /* 0x040fe20000010100 */
[----:B------:R-:W-:Y:S01]  /*6700*/  FADD.FTZ R121, -R200, R11 ;  /* 0x0000000bc8797221 */ /* 0x000fe20000010100 */
[----:B------:R-:W-:Y:S01]  /*6710*/  FMUL.FTZ R202, R131, R202 ;  /* 0x000000ca83ca7220 */ /* 0x000fe20000410000 */
[----:B------:R-:W-:Y:S01]  /*6720*/  FMUL.FTZ R199, R196, R199 ;  /* 0x000000c7c4c77220 */ /* 0x000fe20000410000 */
[----:B------:R-:W-:Y:S01]  /*6730*/  F2FP.BF16.F32.PACK_AB R123, R123, R124 ;  /* 0x0000007c7b7b723e */ /* 0x000fe200000010ff */
[----:B------:R-:W-:Y:S01]  /*6740*/  FMUL.FTZ R122, R125, R122 ;  /* 0x0000007a7d7a7220 */ /* 0x000fe20000410000 */
[----:B------:R-:W-:Y:S01]  /*6750*/  FMUL.FTZ R121, R126, R121 ;  /* 0x000000797e797220 */ /* 0x000fe20000410000 */
[----:B------:R-:W-:Y:S01]  /*6760*/  F2FP.BF16.F32.PACK_AB R120, R127, R120 ;  /* 0x000000787f78723e */ /* 0x000fe200000010ff */
[C---:B------:R-:W-:Y:S01]  /*6770*/  FADD.FTZ R124, -R200.reuse, R14 ;  /* 0x0000000ec87c7221 */ /* 0x040fe20000010100 */
[C---:B------:R-:W-:Y:S01]  /*6780*/  FADD.FTZ R125, -R200.reuse, R15 ;  /* 0x0000000fc87d7221 */ /* 0x040fe20000010100 */
[C---:B------:R-:W-:Y:S01]  /*6790*/  FADD.FTZ R126, -R200.reuse, R18 ;  /* 0x00000012c87e7221 */ /* 0x040fe20000010100 */
[----:B------:R-:W-:Y:S01]  /*67a0*/  FADD.FTZ R127, -R200, R19 ;  /* 0x00000013c87f7221 */ /* 0x000fe20000010100 */
[----:B------:R-:W-:Y:S01]  /*67b0*/  F2FP.BF16.F32.PACK_AB R199, R199, R202 ;  /* 0x000000cac7c7723e */ /* 0x000fe200000010ff */
[----:B------:R-:W-:Y:S01]  /*67c0*/  FMUL.FTZ R124, R129, R124 ;  /* 0x0000007c817c7220 */ /* 0x000fe20000410000 */
[----:B------:R-:W-:Y:S01]  /*67d0*/  FMUL.FTZ R125, R130, R125 ;  /* 0x0000007d827d7220 */ /* 0x000fe20000410000 */
[----:B------:R-:W-:Y:S01]  /*67e0*/  FMUL.FTZ R126, R197, R126 ;  /* 0x0000007ec57e7220 */ /* 0x000fe20000410000 */
[----:B------:R-:W-:Y:S01]  /*67f0*/  FMUL.FTZ R127, R198, R127 ;  /* 0x0000007fc67f7220 */ /* 0x000fe20000410000 */
[----:B------:R-:W-:Y:S06]  /*6800*/  @!P0 BRA `(.L_x_365) ;  /* 0x0000000400988947 */ /* 0x000fec0003800000 */
[----:B------:R-:W2:Y:S01]  /*6810*/  LDL.LU R213, [R1+0x50] ;  /* 0x0000500001d57983 */ /* 0x000ea20000300800 */
[----:B------:R-:W1:Y:S01]  /*6820*/  LDC R5, c[0x0][0x240] ;  /* 0x00009000ff057b82 */ /* 0x000e620000000800 */
[----:B-----5:R-:W-:Y:S01]  /*6830*/  ISETP.GE.AND P6, PT, R208, UR19, PT ;  /* 0x00000013d0007c0c */ /* 0x020fe2000bfc6270 */
[----:B------:R-:W-:Y:S01]  /*6840*/  ULOP3.LUT UR8, UR5, 0x1, URZ, 0xc0, !UPT ;  /* 0x0000000105087892 */ /* 0x000fe2000f8ec03f */
[----:B------:R-:W3:Y:S01]  /*6850*/  LDL.LU R212, [R1+0x4c] ;  /* 0x00004c0001d47983 */ /* 0x000ee20000300800 */
[----:B------:R-:W-:Y:S01]  /*6860*/  ISETP.GE.AND P5, PT, R206, UR19, PT ;  /* 0x00000013ce007c0c */ /* 0x000fe2000bfa6270 */
[----:B------:R-:W-:Y:S01]  /*6870*/  UMOV UR9, 0xffff8000 ;  /* 0xffff800000097882 */ /* 0x000fe20000000000 */
[----:B------:R-:W-:Y:S01]  /*6880*/  ISETP.GE.AND P4, PT, R205, UR19, PT ;  /* 0x00000013cd007c0c */ /* 0x000fe2000bf86270 */
[----:B------:R-:W4:Y:S01]  /*6890*/  LDL.LU R211, [R1+0x68] ;  /* 0x0000680001d37983 */ /* 0x000f220000300800 */
[----:B------:R-:W3:Y:S01]  /*68a0*/  LDC R4, c[0x0][0x244] ;  /* 0x00009100ff047b82 */ /* 0x000ee20000000800 */
[----:B------:R-:W-:Y:S01]  /*68b0*/  ISETP.GE.AND P3, PT, R204, UR19, PT ;  /* 0x00000013cc007c0c */ /* 0x000fe2000bf66270 */
[----:B------:R-:W-:Y:S01]  /*68c0*/  UISETP.NE.U32.AND UP0, UPT, UR8, 0x1, UPT ;  /* 0x000000010800788c */ /* 0x000fe2000bf05070 */
[----:B------:R-:W2:Y:S03]  /*68d0*/  LDL.LU R210, [R1+0x5c] ;  /* 0x00005c0001d27983 */ /* 0x000ea60000300800 */
[----:B------:R-:W-:Y:S06]  /*68e0*/  USEL UR8, UR9, 0x8000, !UP0 ;  /* 0x0000800009087887 */ /* 0x000fec000c000000 */
[----:B------:R-:W-:Y:S02]  /*68f0*/  VIADD R244, R244, UR8 ;  /* 0x00000008f4f47c36 */ /* 0x000fe40008000000 */
[----:B--2---:R-:W-:Y:S02]  /*6900*/  VIADD R210, R210, UR8 ;  /* 0x00000008d2d27c36 */ /* 0x004fe40008000000 */
[----:B----4-:R-:W-:Y:S02]  /*6910*/  VIADD R211, R211, UR8 ;  /* 0x00000008d3d37c36 */ /* 0x010fe40008000000 */
[C---:B-1----:R-:W-:Y:S02]  /*6920*/  IMAD.U32 R6, R5.reuse, -0x40, RZ ;  /* 0xffffffc005067824 */ /* 0x042fe400078e00ff */
[----:B------:R-:W-:Y:S01]  /*6930*/  IMAD.MOV.U32 R8, RZ, RZ, R213 ;  /* 0x000000ffff087224 */ /* 0x000fe200078e00d5 */
[----:B------:R1:W-:Y:S01]  /*6940*/  @P6 STS [R211], RZ ;  /* 0x000000ffd3006388 */ /* 0x0003e20000000800 */
[----:B---3--:R-:W-:Y:S01]  /*6950*/  IMAD.MOV.U32 R9, RZ, RZ, R212 ;  /* 0x000000ffff097224 */ /* 0x008fe200078e00d4 */
[----:B------:R-:W-:Y:S02]  /*6960*/  SHF.R.S32.HI R7, RZ, 0x1f, R6 ;  /* 0x0000001fff077819 */ /* 0x000fe40000011406 */
[----:B------:R1:W-:Y:S01]  /*6970*/  @P6 STS [R211+0x4], RZ ;  /* 0x000004ffd3006388 */ /* 0x0003e20000000800 */
[C---:B------:R-:W-:Y:S03]  /*6980*/  LEA R8, P1, R6.reuse, R8, 0x1 ;  /* 0x0000000806087211 */ /* 0x040fe600078208ff */
[----:B------:R1:W-:Y:S01]  /*6990*/  @P6 STS [R211+0x8], RZ ;  /* 0x000008ffd3006388 */ /* 0x0003e20000000800 */
[----:B------:R-:W-:Y:S02]  /*69a0*/  LEA.HI.X.SX32 R9, R6, R9, 0x1, P1 ;  /* 0x0000000906097211 */ /* 0x000fe400008f0eff */
[C---:B------:R-:W-:Y:S01]  /*69b0*/  @!P6 LEA R10, P1, R5.reuse, R8, 0x6 ;  /* 0x00000008050ae211 */ /* 0x040fe200078230ff */
[----:B------:R1:W-:Y:S01]  /*69c0*/  @P6 STS [R211+0xc], RZ ;  /* 0x00000cffd3006388 */ /* 0x0003e20000000800 */
[C---:B------:R-:W-:Y:S02]  /*69d0*/  LEA R6, P2, R5.reuse, R6, 0x5 ;  /* 0x0000000605067211 */ /* 0x040fe400078428ff */
[C-C-:B------:R-:W-:Y:S01]  /*69e0*/  @!P6 LEA.HI.X R11, R5.reuse, R9, R4.reuse, 0x6, P1 ;  /* 0x00000009050be211 */ /* 0x140fe200008f3404 */
[----:B------:R-:W-:Y:S01]  /*69f0*/  @!PT LDS RZ, [RZ] ;  /* 0x00000000fffff984 */ /* 0x000fe20000000800 */
[----:B------:R-:W-:Y:S01]  /*6a00*/  @!PT LDS RZ, [RZ] ;  /* 0x00000000fffff984 */ /* 0x000fe20000000800 */
[----:B------:R-:W-:Y:S01]  /*6a10*/  @!PT LDS RZ, [RZ] ;  /* 0x00000000fffff984 */ /* 0x000fe20000000800 */
[----:B------:R1:W-:Y:S01]  /*6a20*/  @!P6 LDGSTS.E.BYPASS.LTC128B.128 [R210], desc[UR6][R8.64] ;  /* 0x0000000008d2efae */ /* 0x0003e2000b901d46 */
[C---:B------:R-:W-:Y:S02]  /*6a30*/  @!P5 LEA R12, P1, R6.reuse, R213, 0x1 ;  /* 0x000000d5060cd211 */ /* 0x040fe400078208ff */
[----:B------:R-:W-:Y:S01]  /*6a40*/  LEA.HI.X R7, R5, R7, R4, 0x5, P2 ;  /* 0x0000000705077211 */ /* 0x000fe200010f2c04 */
[----:B------:R1:W-:Y:S01]  /*6a50*/  @P5 STS [R211+0x2000], RZ ;  /* 0x002000ffd3005388 */ /* 0x0003e20000000800 */
[CC--:B------:R-:W-:Y:S02]  /*6a60*/  @!P4 LEA R4, P2, R6.reuse, R213.reuse, 0x1 ;  /* 0x000000d50604c211 */ /* 0x0c0fe400078408ff */
[CCC-:B------:R-:W-:Y:S01]  /*6a70*/  @!P5 LEA.HI.X R13, R6.reuse, R212.reuse, R7.reuse, 0x1, P1 ;  /* 0x000000d4060dd211 */ /* 0x1c0fe200008f0c07 */
[----:B------:R1:W-:Y:S01]  /*6a80*/  @P5 STS [R211+0x2004], RZ ;  /* 0x002004ffd3005388 */ /* 0x0003e20000000800 */
[CCC-:B------:R-:W-:Y:S02]  /*6a90*/  @!P4 LEA.HI.X R5, R6.reuse, R212.reuse, R7.reuse, 0x1, P2 ;  /* 0x000000d40605c211 */ /* 0x1c0fe400010f0c07 */
[C---:B------:R-:W-:Y:S01]  /*6aa0*/  @!P3 LEA R14, P1, R6.reuse, R213, 0x1 ;  /* 0x000000d5060eb211 */ /* 0x040fe200078208ff */
[----:B------:R1:W-:Y:S03]  /*6ab0*/  @P5 STS [R211+0x2008], RZ ;  /* 0x002008ffd3005388 */ /* 0x0003e60000000800 */
[----:B------:R-:W-:Y:S01]  /*6ac0*/  @!P3 LEA.HI.X R15, R6, R212, R7, 0x1, P1 ;  /* 0x000000d4060fb211 */ /* 0x000fe200008f0c07 */
        /* <DEDUP_REMOVED lines=47> */
[----:B------:R1:W-:Y:S04]  /*6dc0*/  STL [R1+0x68], R211 ;  /* 0x000068d301007387 */ /* 0x0003e80000100800 */
[----:B------:R1:W-:Y:S04]  /*6dd0*/  @P3 STS [R211+0x7008], RZ ;  /* 0x007008ffd3003388 */ /* 0x0003e80000000800 */
[----:B------:R1:W-:Y:S04]  /*6de0*/  STL [R1+0x5c], R210 ;  /* 0x00005cd201007387 */ /* 0x0003e80000100800 */
[----:B------:R1:W-:Y:S04]  /*6df0*/  @P3 STS [R211+0x700c], RZ ;  /* 0x00700cffd3003388 */ /* 0x0003e80000000800 */
[----:B------:R-:W-:Y:S01]  /*6e00*/  @!PT LDS RZ, [RZ] ;  /* 0x00000000fffff984 */ /* 0x000fe20000000800 */
[----:B------:R-:W-:Y:S01]  /*6e10*/  @!PT LDS RZ, [RZ] ;  /* 0x00000000fffff984 */ /* 0x000fe20000000800 */
[----:B------:R-:W-:Y:S01]  /*6e20*/  @!PT LDS RZ, [RZ] ;  /* 0x00000000fffff984 */ /* 0x000fe20000000800 */
[----:B------:R1:W-:Y:S04]  /*6e30*/  @!P3 LDGSTS.E.BYPASS.LTC128B.128 [R210+0x7000], desc[UR6][R14.64+0x180] ;  /* 0x070001800ed2bfae */ /* 0x0003e8000b901d46 */
[----:B------:R1:W-:Y:S04]  /*6e40*/  STL [R1+0x50], R8 ;  /* 0x0000500801007387 */ /* 0x0003e80000100800 */
[----:B------:R-:W0:Y:S04]  /*6e50*/  LDGDEPBAR ;  /* 0x00000000000079af */ /* 0x000e280000000000 */
[----:B------:R1:W-:Y:S02]  /*6e60*/  STL [R1+0x4c], R9 ;  /* 0x00004c0901007387 */ /* 0x0003e40000100800 */
.L_x_365:
[----:B------:R-:W-:Y:S01]  /*6e70*/  STS [R207+0x28000], R201 ;  /* 0x028000c9cf007388 */ /* 0x000fe20000000800 */
[----:B------:R-:W-:Y:S02]  /*6e80*/  F2FP.BF16.F32.PACK_AB R121, R121, R122 ;  /* 0x0000007a7979723e */ /* 0x000fe400000010ff */
[----:B------:R-:W-:Y:S01]  /*6e90*/  F2FP.BF16.F32.PACK_AB R124, R125, R124 ;  /* 0x0000007c7d7c723e */ /* 0x000fe200000010ff */
[----:B------:R-:W-:Y:S01]  /*6ea0*/  STS [R207+0x28400], R120 ;  /* 0x02840078cf007388 */ /* 0x000fe20000000800 */
[----:B------:R-:W-:Y:S03]  /*6eb0*/  F2FP.BF16.F32.PACK_AB R126, R127, R126 ;  /* 0x0000007e7f7e723e */ /* 0x000fe600000010ff */
[----:B------:R-:W-:Y:S04]  /*6ec0*/  STS [R118+0x28000], R119 ;  /* 0x0280007776007388 */ /* 0x000fe80000000800 */
[----:B------:R-:W-:Y:S04]  /*6ed0*/  STS [R118+0x28400], R121 ;  /* 0x0284007976007388 */ /* 0x000fe80000000800 */
[----:B------:R-:W-:Y:S04]  /*6ee0*/  STS [R116+0x28000], R123 ;  /* 0x0280007b74007388 */ /* 0x000fe80000000800 */
[----:B------:R2:W-:Y:S04]  /*6ef0*/  STS [R116+0x28400], R124 ;  /* 0x0284007c74007388 */ /* 0x0005e80000000800 */
[----:B------:R-:W-:Y:S04]  /*6f00*/  STS [R117+0x28000], R199 ;  /* 0x028000c775007388 */ /* 0x000fe80000000800 */
[----:B------:R3:W-:Y:S01]  /*6f10*/  STS [R117+0x28400], R126 ;  /* 0x0284007e75007388 */ /* 0x0007e20000000800 */
[----:B------:R-:W-:Y:S01]  /*6f20*/  BAR.SYNC.DEFER_BLOCKING 0x0 ;  /* 0x0000000000007b1d */ /* 0x000fe20000010000 */
[----:B--2---:R-:W-:Y:S05]  /*6f30*/  LEA R116, R251, UR4, 0x1 ;  /* 0x00000004fb747c11 */ /* 0x004fea000f8e08ff */
[----:B-1----:R-:W-:Y:S02]  /*6f40*/  LDSM.16.MT88.4 R4, [R246+0x2a000] ;  /* 0x02a00000f604783b */ /* 0x002fe40000004200 */
[----:B---3--:R-:W1:Y:S02]  /*6f50*/  LDC R117, c[0x0][0x270] ;  /* 0x00009c00ff757b82 */ /* 0x008e640000000800 */
[----:B------:R-:W2:Y:S04]  /*6f60*/  LDSM.16.MT88.4 R8, [R116+0x10000] ;  /* 0x010000007408783b */ /* 0x000ea80000004200 */
[----:B------:R-:W3:Y:S04]  /*6f70*/  LDSM.16.MT88.4 R12, [R0+0x2a000] ;  /* 0x02a00000000c783b */ /* 0x000ee80000004200 */
[----:B------:R-:W4:Y:S04]  /*6f80*/  LDSM.16.MT88.4 R16, [R116+0x12000] ;  /* 0x012000007410783b */ /* 0x000f280000004200 */
[----:B------:R-:W4:Y:S04]  /*6f90*/  LDL.LU.64 R118, [R1+0x70] ;  /* 0x0000700001767983 */ /* 0x000f280000300a00 */
[----:B------:R-:W4:Y:S04]  /*6fa0*/  LDSM.16.MT88.4 R84, [R116+0x14000] ;  /* 0x014000007454783b */ /* 0x000f280000004200 */
[----:B------:R-:W4:Y:S04]  /*6fb0*/  LDSM.16.MT88.4 R88, [R116+0x16000] ;  /* 0x016000007458783b */ /* 0x000f280000004200 */
[----:B------:R-:W-:Y:S04]  /*6fc0*/  LDSM.16.MT88.4 R92, [R246+0x2a800] ;  /* 0x02a80000f65c783b */ /* 0x000fe80000004200 */
[----:B------:R-:W4:Y:S04]  /*6fd0*/  LDSM.16.MT88.4 R96, [R116+0x10800] ;  /* 0x010800007460783b */ /* 0x000f280000004200 */
[----:B------:R-:W4:Y:S04]  /*6fe0*/  LDSM.16.MT88.4 R100, [R0+0x2a800] ;  /* 0x02a800000064783b */ /* 0x000f280000004200 */
[----:B------:R-:W-:Y:S01]  /*6ff0*/  LDSM.16.MT88.4 R104, [R116+0x17000] ;  /* 0x017000007468783b */ /* 0x000fe20000004200 */
[-C--:B--2---:R-:W-:Y:S03]  /*7000*/  HMMA.16816.F32.BF16 R20, R4, R8.reuse, R20 ;  /* 0x000000080414723c */ /* 0x084fe60000041814 */
[----:B------:R-:W-:Y:S04]  /*7010*/  LDSM.16.MT88.4 R108, [R116+0x15800] ;  /* 0x01580000746c783b */ /* 0x000fe80000004200 */
[----:B------:R-:W-:Y:S01]  /*7020*/  LDSM.16.MT88.4 R112, [R116+0x17800] ;  /* 0x017800007470783b */ /* 0x000fe20000004200 */
[C---:B---3--:R-:W-:Y:S04]  /*7030*/  HMMA.16816.F32.BF16 R24, R12.reuse, R8, R24 ;  /* 0x000000080c18723c */ /* 0x048fe80000041818 */
[----:B-1----:R-:W-:Y:S02]  /*7040*/  IMAD R117, R117, UR21, RZ ;  /* 0x0000001575757c24 */ /* 0x002fe4000f8e02ff */
[-C--:B------:R-:W-:Y:S06]  /*7050*/  HMMA.16816.F32.BF16 R28, R12, R10.reuse, R28 ;  /* 0x0000000a0c1c723c */ /* 0x080fec000004181c */
[C---:B------:R-:W-:Y:S01]  /*7060*/  HMMA.16816.F32.BF16 R32, R4.reuse, R10, R32 ;  /* 0x0000000a0420723c */ /* 0x040fe20000041820 */
[----:B------:R-:W1:Y:S05]  /*7070*/  LDSM.16.MT88.4 R8, [R116+0x12800] ;  /* 0x012800007408783b */ /* 0x000e6a0000004200 */
[-C--:B----4-:R-:W-:Y:S06]  /*7080*/  HMMA.16816.F32.BF16 R36, R4, R16.reuse, R36 ;  /* 0x000000100424723c */ /* 0x090fec0000041824 */
        /* <DEDUP_REMOVED lines=38> */
[-C--:B----4-:R-:W-:Y:S01]  /*72f0*/  HMMA.16816.F32.BF16 R20, R4, R12.reuse, R20 ;  /* 0x0000000c0414723c */ /* 0x090fe20000041814 */
[----:B------:R-:W-:Y:S05]  /*7300*/  BAR.SYNC.DEFER_BLOCKING 0x0 ;  /* 0x0000000000007b1d */ /* 0x000fea0000010000 */
        /* <DEDUP_REMOVED lines=15> */
[-C--:B--2---:R-:W-:Y:S05]  /*7400*/  HMMA.16816.F32.BF16 R20, R16, R84.reuse, R20 ;  /* 0x000000541014723c */ /* 0x084fea0000041814 */
[----:B------:R-:W-:Y:S01]  /*7410*/  IMAD.U32 R5, R117, -0x40, RZ ;  /* 0xffffffc075057824 */ /* 0x000fe200078e00ff */
[C---:B---3--:R-:W-:Y:S05]  /*7420*/  HMMA.16816.F32.BF16 R24, R92.reuse, R84, R24 ;  /* 0x000000545c18723c */ /* 0x048fea0000041818 */
[C---:B------:R-:W-:Y:S01]  /*7430*/  LEA R4, P1, R5.reuse, R118, 0x2 ;  /* 0x0000007605047211 */ /* 0x040fe200078210ff */
[-C--:B------:R-:W-:Y:S05]  /*7440*/  HMMA.16816.F32.BF16 R28, R92, R86.reuse, R28 ;  /* 0x000000565c1c723c */ /* 0x080fea000004181c */
[----:B------:R-:W-:Y:S01]  /*7450*/  LEA.HI.X.SX32 R5, R5, R119, 0x2, P1 ;  /* 0x0000007705057211 */ /* 0x000fe200008f16ff */
[C---:B------:R-:W-:Y:S04]  /*7460*/  HMMA.16816.F32.BF16 R32, R16.reuse, R86, R32 ;  /* 0x000000561020723c */ /* 0x040fe80000041820 */
[----:B------:R1:W-:Y:S02]  /*7470*/  STL.64 [R1+0x70], R4 ;  /* 0x0000700401007387 */ /* 0x0003e40000100a00 */
        /* <DEDUP_REMOVED lines=14> */
[----:B-1----:R-:W-:Y:S11]  /*7560*/  @!P0 BRA `(.L_x_366) ;  /* 0x0000000400108947 */ /* 0x002ff60003800000 */
[----:B------:R-:W2:Y:S01]  /*7570*/  LDL.LU R119, [R1+0x58] ;  /* 0x0000580001777983 */ /* 0x000ea20000300800 */
[----:B------:R-:W1:Y:S01]  /*7580*/  LDC R5, c[0x0][0x420] ;  /* 0x00010800ff057b82 */ /* 0x000e620000000800 */
[----:B-----5:R-:W-:Y:S02]  /*7590*/  ISETP.GE.AND P6, PT, R208, UR19, PT ;  /* 0x00000013d0007c0c */ /* 0x020fe4000bfc6270 */
[----:B------:R-:W3:Y:S01]  /*75a0*/  LDL.LU R118, [R1+0x54] ;  /* 0x0000540001767983 */ /* 0x000ee20000300800 */
[----:B------:R-:W-:Y:S02]  /*75b0*/  ISETP.GE.AND P5, PT, R206, UR19, PT ;  /* 0x00000013ce007c0c */ /* 0x000fe4000bfa6270 */
[----:B------:R-:W-:Y:S01]  /*75c0*/  ISETP.GE.AND P4, PT, R205, UR19, PT ;  /* 0x00000013cd007c0c */ /* 0x000fe2000bf86270 */
[----:B------:R-:W4:Y:S01]  /*75d0*/  LDL R117, [R1+0x34] ;  /* 0x0000340001757983 */ /* 0x000f220000100800 */
[----:B------:R-:W3:Y:S01]  /*75e0*/  LDC R4, c[0x0][0x424] ;  /* 0x00010900ff047b82 */ /* 0x000ee20000000800 */
[----:B------:R-:W-:Y:S05]  /*75f0*/  ISETP.GE.AND P3, PT, R204, UR19, PT ;  /* 0x00000013cc007c0c */ /* 0x000fea000bf66270 */
[----:B----4-:R4:W-:Y:S01]  /*7600*/  @P6 STS.128 [R117+0x10000], RZ ;  /* 0x010000ff75006388 */ /* 0x0109e20000000c00 */
[C---:B-1----:R-:W-:Y:S02]  /*7610*/  IMAD.U32 R6, R5.reuse, -0x40, RZ ;  /* 0xffffffc005067824 */ /* 0x042fe400078e00ff */
[----:B--2---:R-:W-:Y:S02]  /*7620*/  IMAD.MOV.U32 R8, RZ, RZ, R119 ;  /* 0x000000ffff087224 */ /* 0x004fe400078e0077 */
[----:B---3--:R-:W-:Y:S01]  /*7630*/  IMAD.MOV.U32 R9, RZ, RZ, R118 ;  /* 0x000000ffff097224 */ /* 0x008fe200078e0076 */
[----:B------:R-:W-:Y:S02]  /*7640*/  SHF.R.S32.HI R7, RZ, 0x1f, R6 ;  /* 0x0000001fff077819 */ /* 0x000fe40000011406 */
[C---:B------:R-:W-:Y:S04]  /*7650*/  LEA R8, P1, R6.reuse, R8, 0x1 ;  /* 0x0000000806087211 */ /* 0x040fe800078208ff */
[----:B------:R-:W-:Y:S02]  /*7660*/  LEA.HI.X.SX32 R9, R6, R9, 0x1, P1 ;  /* 0x0000000906097211 */ /* 0x000fe400008f0eff */
[C---:B------:R-:W-:Y:S02]  /*7670*/  @!P6 LEA R10, P2, R5.reuse, R8, 0x6 ;  /* 0x00000008050ae211 */ /* 0x040fe400078430ff */
[C---:B------:R-:W-:Y:S01]  /*7680*/  LEA R6, P1, R5.reuse, R6, 0x5 ;  /* 0x0000000605067211 */ /* 0x040fe200078228ff */
[----:B------:R-:W-:Y:S01]  /*7690*/  @!PT LDS RZ, [RZ] ;  /* 0x00000000fffff984 */ /* 0x000fe20000000800 */
[----:B------:R-:W-:Y:S01]  /*76a0*/  @!PT LDS RZ, [RZ] ;  /* 0x00000000fffff984 */ /* 0x000fe20000000800 */
[----:B------:R-:W-:Y:S01]  /*76b0*/  @!PT LDS RZ, [RZ] ;  /* 0x00000000fffff984 */ /* 0x000fe20000000800 */
[----:B------:R4:W-:Y:S01]  /*76c0*/  @!P6 LDGSTS.E.BYPASS.LTC128B.128 [R117+0x10000], desc[UR6][R8.64] ;  /* 0x100000000875efae */ /* 0x0009e2000b901d46 */
[C-C-:B------:R-:W-:Y:S02]  /*76d0*/  @!P6 LEA.HI.X R11, R5.reuse, R9, R4.reuse, 0x6, P2 ;  /* 0x00000009050be211 */ /* 0x140fe400010f3404 */
[----:B------:R-:W-:Y:S01]  /*76e0*/  LEA.HI.X R7, R5, R7, R4, 0x5, P1 ;  /* 0x0000000705077211 */ /* 0x000fe200008f2c04 */
[----:B------:R4:W-:Y:S01]  /*76f0*/  @P5 STS.128 [R117+0x12000], RZ ;  /* 0x012000ff75005388 */ /* 0x0009e20000000c00 */
[CC--:B------:R-:W-:Y:S02]  /*7700*/  @!P5 LEA R12, P1, R6.reuse, R119.reuse, 0x1 ;  /* 0x00000077060cd211 */ /* 0x0c0fe400078208ff */
[CC--:B------:R-:W-:Y:S01]  /*7710*/  @!P4 LEA R4, P2, R6.reuse, R119.reuse, 0x1 ;  /* 0x000000770604c211 */ /* 0x0c0fe200078408ff */
[----:B------:R-:W-:Y:S01]  /*7720*/  @!PT LDS RZ, [RZ] ;  /* 0x00000000fffff984 */ /* 0x000fe20000000800 */
[----:B------:R-:W-:Y:S01]  /*7730*/  @!PT LDS RZ, [RZ] ;  /* 0x00000000fffff984 */ /* 0x000fe20000000800 */
[----:B------:R-:W-:Y:S01]  /*7740*/  @!PT LDS RZ, [RZ] ;  /* 0x00000000fffff984 */ /* 0x000fe20000000800 */
[----:B------:R4:W-:Y:S01]  /*7750*/  @!P5 LDGSTS.E.BYPASS.LTC128B.128 [R117+0x12000], desc[UR6][R8.64+0x80] ;  /* 0x120000800875dfae */ /* 0x0009e2000b901d46 */
[CCC-:B------:R-:W-:Y:S02]  /*7760*/  @!P5 LEA.HI.X R13, R6.reuse, R118.reuse, R7.reuse, 0x1, P1 ;  /* 0x00000076060dd211 */ /* 0x1c0fe400008f0c07 */
[CCC-:B------:R-:W-:Y:S01]  /*7770*/  @!P4 LEA.HI.X R5, R6.reuse, R118.reuse, R7.reuse, 0x1, P2 ;  /* 0x000000760605c211 */ /* 0x1c0fe200010f0c07 */
[----:B------:R4:W-:Y:S01]  /*7780*/  @P4 STS.128 [R117+0x14000], RZ ;  /* 0x014000ff75004388 */ /* 0x0009e20000000c00 */
[C---:B------:R-:W-:Y:S03]  /*7790*/  @!P3 LEA R14, P1, R6.reuse, R119, 0x1 ;  /* 0x00000077060eb211 */ /* 0x040fe600078208ff */
[----:B------:R-:W-:Y:S01]  /*77a0*/  @!PT LDS RZ, [RZ] ;  /* 0x00000000fffff984 */ /* 0x000fe20000000800 */
[----:B------:R-:W-:Y:S01]  /*77b0*/  @!PT LDS RZ, [RZ] ;  /* 0x00000000fffff984 */ /* 0x000fe20000000800 */
[----:B------:R-:W-:Y:S01]  /*77c0*/  @!PT LDS RZ, [RZ] ;  /* 0x00000000fffff984 */ /* 0x000fe20000000800 */
[----:B------:R4:W-:Y:S01]  /*77d0*/  @!P4 LDGSTS.E.BYPASS.LTC128B.128 [R117+0x14000], desc[UR6][R8.64+0x100] ;  /* 0x140001000875cfae */ /* 0x0009e2000b901d46 */
[----:B------:R-:W-:Y:S03]  /*77e0*/  @!P3 LEA.HI.X R15, R6, R118, R7, 0x1, P1 ;  /* 0x00000076060fb211 */ /* 0x000fe600008f0c07 */
        /* <DEDUP_REMOVED lines=25> */
[----:B------:R4:W-:Y:S04]  /*7980*/  STL [R1+0x58], R8 ;  /* 0x0000580801007387 */ /* 0x0009e80000100800 */
[----:B------:R-:W0:Y:S04]  /*7990*/  LDGDEPBAR ;  /* 0x00000000000079af */ /* 0x000e280000000000 */
[----:B------:R4:W-:Y:S02]  /*79a0*/  STL [R1+0x54], R9 ;  /* 0x0000540901007387 */ /* 0x0009e40000100800 */
.L_x_366:
[----:B------:R-:W-:Y:S01]  /*79b0*/  LEA R236, R251, UR4, 0x1 ;  /* 0x00000004fbec7c11 */ /* 0x000fe2000f8e08ff */
[----:B------:R-:W-:Y:S01]  /*79c0*/  LDSM.16.M88.4 R128, [R245] ;  /* 0x00000000f580783b */ /* 0x000fe20000000200 */
[----:B------:R-:W-:Y:S02]  /*79d0*/  ULOP3.LUT UR8, UR5, 0x1, URZ, 0xc0, !UPT ;  /* 0x0000000105087892 */ /* 0x000fe4000f8ec03f */
[----:B------:R-:W-:Y:S01]  /*79e0*/  UISETP.GT.AND UP2, UPT, UR5, UR16, UPT ;  /* 0x000000100500728c */ /* 0x000fe2000bf44270 */
[----:B------:R-:W4:Y:S01]  /*79f0*/  LDSM.16.MT88.4 R16, [R236+0x18000] ;  /* 0x01800000ec10783b */ /* 0x000f220000004200 */
[----:B------:R-:W-:Y:S02]  /*7a00*/  UISETP.NE.U32.AND UP0, UPT, UR8, 0x1, UPT ;  /* 0x000000010800788c */ /* 0x000fe4000bf05070 */
[----:B------:R-:W-:Y:S01]  /*7a10*/  @UP3 UIADD3 UR9, UP1, UR12, -0x100, URZ ;  /* 0xffffff000c093890 */ /* 0x000fe2000ff3e03f */
[----:B------:R-:W1:Y:S01]  /*7a20*/  LDSM.16.M88.4 R124, [R245+0x1000] ;  /* 0x00100000f57c783b */ /* 0x000e620000000200 */
[----:B------:R-:W-:Y:S02]  /*7a30*/  UIADD3 UR5, UR5, -0x1, URZ ;  /* 0xffffffff05057890 */ /* 0x000fe4000fffe03f */
[----:B------:R-:W-:Y:S01]  /*7a40*/  @UP3 UIADD3.X UR8, UR11, -0x1, URZ, UP1, !UPT ;  /* 0xffffffff0b083890 */ /* 0x000fe20008ffe43f */
[----:B------:R-:W2:Y:S04]  /*7a50*/  LDSM.16.MT88.4 R96, [R236+0x1a000] ;  /* 0x01a00000ec60783b */ /* 0x000ea80000004200 */
[----:B------:R-:W3:Y:S04]  /*7a60*/  LDSM.16.MT88.4 R112, [R236+0x1c000] ;  /* 0x01c00000ec70783b */ /* 0x000ee80000004200 */
[----:B------:R-:W3:Y:S04]  /*7a70*/  LDSM.16.MT88.4 R196, [R236+0x1e000] ;  /* 0x01e00000ecc4783b */ /* 0x000ee80000004200 */
[----:B------:R-:W-:Y:S04]  /*7a80*/  LDSM.16.M88.4 R200, [R240] ;  /* 0x00000000f0c8783b */ /* 0x000fe80000000200 */
[----:B-----5:R-:W3:Y:S04]  /*7a90*/  LDSM.16.MT88.4 R204, [R236+0x18800] ;  /* 0x01880000eccc783b */ /* 0x020ee80000004200 */
[----:B------:R-:W3:Y:S04]  /*7aa0*/  LDSM.16.M88.4 R208, [R240+0x1000] ;  /* 0x00100000f0d0783b */ /* 0x000ee80000000200 */
[----:B------:R-:W3:Y:S04]  /*7ab0*/  LDSM.16.MT88.4 R212, [R236+0x1a800] ;  /* 0x01a80000ecd4783b */ /* 0x000ee80000004200 */
[----:B------:R-:W3:Y:S01]  /*7ac0*/  LDSM.16.MT88.4 R216, [R236+0x1c800] ;  /* 0x01c80000ecd8783b */ /* 0x000ee20000004200 */
[-C--:B----4-:R-:W-:Y:S03]  /*7ad0*/  HMMA.16816.F32.BF16 R4, R128, R16.reuse, RZ ;  /* 0x000000108004723c */ /* 0x090fe600000418ff */
[----:B------:R-:W4:Y:S04]  /*7ae0*/  LDSM.16.MT88.4 R220, [R236+0x1e800] ;  /* 0x01e80000ecdc783b */ /* 0x000f280000004200 */
[----:B------:R-:W-:Y:S01]  /*7af0*/  LDSM.16.M88.4 R224, [R2] ;  /* 0x0000000002e0783b */ /* 0x000fe20000000200 */
[C---:B-1----:R-:W-:Y:S03]  /*7b00*/  HMMA.16816.F32.BF16 R8, R124.reuse, R16, RZ ;  /* 0x000000107c08723c */ /* 0x042fe600000418ff */
[----:B------:R-:W1:Y:S03]  /*7b10*/  LDSM.16.MT88.4 R228, [R236+0x19000] ;  /* 0x01900000ece4783b */ /* 0x000e660000004200 */
[-C--:B------:R-:W-:Y:S01]  /*7b20*/  HMMA.16816.F32.BF16 R12, R124, R18.reuse, RZ ;  /* 0x000000127c0c723c */ /* 0x080fe200000418ff */
[----:B------:R-:W1:Y:S05]  /*7b30*/  LDSM.16.M88.4 R232, [R2+0x1000] ;  /* 0x0010000002e8783b */ /* 0x000e6a0000000200 */
[C---:B------:R-:W-:Y:S06]  /*7b40*/  HMMA.16816.F32.BF16 R16, R128.reuse, R18, RZ ;  /* 0x000000128010723c */ /* 0x040fec00000418ff */
[-C--:B--2---:R-:W-:Y:S06]  /*7b50*/  HMMA.16816.F32.BF16 R84, R128, R96.reuse, RZ ;  /* 0x000000608054723c */ /* 0x084fec00000418ff */
[C---:B------:R-:W-:Y:S06]  /*7b60*/  HMMA.16816.F32.BF16 R88, R124.reuse, R96, RZ ;  /* 0x000000607c58723c */ /* 0x040fec00000418ff */
[-C--:B------:R-:W-:Y:S06]  /*7b70*/  HMMA.16816.F32.BF16 R92, R124, R98.reuse, RZ ;  /* 0x000000627c5c723c */ /* 0x080fec00000418ff */
[C---:B------:R-:W-:Y:S06]  /*7b80*/  HMMA.16816.F32.BF16 R96, R128.reuse, R98, RZ ;  /* 0x000000628060723c */ /* 0x040fec00000418ff */
[-C--:B---3--:R-:W-:Y:S06]  /*7b90*/  HMMA.16816.F32.BF16 R100, R128, R112.reuse, RZ ;  /* 0x000000708064723c */ /* 0x088fec00000418ff */
[C---:B------:R-:W-:Y:S06]  /*7ba0*/  HMMA.16816.F32.BF16 R104, R124.reuse, R112, RZ ;  /* 0x000000707c68723c */ /* 0x040fec00000418ff */
[-C--:B------:R-:W-:Y:S06]  /*7bb0*/  HMMA.16816.F32.BF16 R108, R124, R114.reuse, RZ ;  /* 0x000000727c6c723c */ /* 0x080fec00000418ff */
[C---:B------:R-:W-:Y:S06]  /*7bc0*/  HMMA.16816.F32.BF16 R112, R128.reuse, R114, RZ ;  /* 0x000000728070723c */ /* 0x040fec00000418ff */
[-C--:B------:R-:W-:Y:S06]  /*7bd0*/  HMMA.16816.F32.BF16 R116, R128, R196.reuse, RZ ;  /* 0x000000c48074723c */ /* 0x080fec00000418ff */
[C---:B------:R-:W-:Y:S06]  /*7be0*/  HMMA.16816.F32.BF16 R120, R124.reuse, R196, RZ ;  /* 0x000000c47c78723c */ /* 0x040fec00000418ff */
[-C--:B------:R-:W-:Y:S06]  /*7bf0*/  HMMA.16816.F32.BF16 R124, R124, R198.reuse, RZ ;  /* 0x000000c67c7c723c */ /* 0x080fec00000418ff */
[----:B------:R-:W-:Y:S01]  /*7c00*/  HMMA.16816.F32.BF16 R128, R128, R198, RZ ;  /* 0x000000c68080723c */ /* 0x000fe200000418ff */
        /* <DEDUP_REMOVED lines=15> */
[----:B------:R-:W-:Y:S05]  /*7d00*/  LDSM.16.M88.4 R216, [R3+0x1000] ;  /* 0x0010000003d8783b */ /* 0x000fea0000000200 */
[-C--:B----4-:R-:W-:Y:S06]  /*7d10*/  HMMA.16816.F32.BF16 R116, R200, R220.reuse, R116 ;  /* 0x000000dcc874723c */ /* 0x090fec0000041874 */
[C---:B------:R-:W-:Y:S06]  /*7d20*/  HMMA.16816.F32.BF16 R120, R208.reuse, R220, R120 ;  /* 0x000000dcd078723c */ /* 0x040fec0000041878 */
[-C--:B------:R-:W-:Y:S01]  /*7d30*/  HMMA.16816.F32.BF16 R124, R208, R222.reuse, R124 ;  /* 0x000000ded07c723c */ /* 0x080fe2000004187c */
[----:B------:R-:W4:Y:S05]  /*7d40*/  LDSM.16.MT88.4 R208, [R236+0x1f000] ;  /* 0x01f00000ecd0783b */ /* 0x000f2a0000004200 */
[----:B------:R-:W-:Y:S01]  /*7d50*/  HMMA.16816.F32.BF16 R128, R200, R222, R128 ;  /* 0x000000dec880723c */ /* 0x000fe20000041880 */
[----:B------:R-:W4:Y:S04]  /*7d60*/  LDSM.16.M88.4 R200, [R3] ;  /* 0x0000000003c8783b */ /* 0x000f280000000200 */
[----:B------:R-:W4:Y:S01]  /*7d70*/  LDSM.16.MT88.4 R220, [R236+0x1b800] ;  /* 0x01b80000ecdc783b */ /* 0x000f220000004200 */
[-C--:B-1----:R-:W-:Y:S06]  /*7d80*/  HMMA.16816.F32.BF16 R4, R224, R228.reuse, R4 ;  /* 0x000000e4e004723c */ /* 0x082fec0000041804 */
[C---:B------:R-:W-:Y:S06]  /*7d90*/  HMMA.16816.F32.BF16 R8, R232.reuse, R228, R8 ;  /* 0x000000e4e808723c */ /* 0x040fec0000041808 */
[-C--:B------:R-:W-:Y:S06]  /*7da0*/  HMMA.16816.F32.BF16 R12, R232, R230.reuse, R12 ;  /* 0x000000e6e80c723c */ /* 0x080fec000004180c */
[C---:B------:R-:W-:Y:S01]  /*7db0*/  HMMA.16816.F32.BF16 R16, R224.reuse, R230, R16 ;  /* 0x000000e6e010723c */ /* 0x040fe20000041810 */
[----:B------:R-:W1:Y:S04]  /*7dc0*/  LDSM.16.MT88.4 R228, [R236+0x1d800] ;  /* 0x01d80000ece4783b */ /* 0x000e680000004200 */
[----:B------:R-:W1:Y:S01]  /*7dd0*/  LDSM.16.MT88.4 R236, [R236+0x1f800] ;  /* 0x01f80000ecec783b */ /* 0x000e620000004200 */
[-C--:B--2---:R-:W-:Y:S06]  /*7de0*/  HMMA.16816.F32.BF16 R84, R224, R196.reuse, R84 ;  /* 0x000000c4e054723c */ /* 0x084fec0000041854 */
[C---:B------:R-:W-:Y:S01]  /*7df0*/  HMMA.16816.F32.BF16 R88, R232.reuse, R196, R88 ;  /* 0x000000c4e858723c */ /* 0x040fe20000041858 */
[----:B------:R-:W2:Y:S04]  /*7e00*/  LDL R196, [R1+0x30] ;  /* 0x0000300001c47983 */ /* 0x000ea80000100800 */
[----:B------:R-:W2:Y:S01]  /*7e10*/  LDL R197, [R1+0x64] ;  /* 0x0000640001c57983 */ /* 0x000ea20000100800 */
[-C--:B------:R-:W-:Y:S06]  /*7e20*/  HMMA.16816.F32.BF16 R92, R232, R198.reuse, R92 ;  /* 0x000000c6e85c723c */ /* 0x080fec000004185c */
[C---:B------:R-:W-:Y:S01]  /*7e30*/  HMMA.16816.F32.BF16 R96, R224.reuse, R198, R96 ;  /* 0x000000c6e060723c */ /* 0x040fe20000041860 */
[----:B------:R-:W2:Y:S01]  /*7e40*/  LDL R199, [R1+0x2c] ;  /* 0x00002c0001c77983 */ /* 0x000ea20000100800 */
[----:B------:R-:W1:Y:S04]  /*7e50*/  LDC R198, c[0x0][0x270] ;  /* 0x00009c00ffc67b82 */ /* 0x000e680000000800 */
[-C--:B---3--:R-:W-:Y:S06]  /*7e60*/  HMMA.16816.F32.BF16 R100, R224, R204.reuse, R100 ;  /* 0x000000cce064723c */ /* 0x088fec0000041864 */
[C---:B------:R-:W-:Y:S01]  /*7e70*/  HMMA.16816.F32.BF16 R104, R232.reuse, R204, R104 ;  /* 0x000000cce868723c */ /* 0x040fe20000041868 */
[----:B------:R-:W3:Y:S05]  /*7e80*/  LDL R205, [R1+0x60] ;  /* 0x0000600001cd7983 */ /* 0x000eea0000100800 */
[-C--:B------:R-:W-:Y:S06]  /*7e90*/  HMMA.16816.F32.BF16 R108, R232, R206.reuse, R108 ;  /* 0x000000cee86c723c */ /* 0x080fec000004186c */
[C---:B------:R-:W-:Y:S06]  /*7ea0*/  HMMA.16816.F32.BF16 R112, R224.reuse, R206, R112 ;  /* 0x000000cee070723c */ /* 0x040fec0000041870 */
[-C--:B----4-:R-:W-:Y:S06]  /*7eb0*/  HMMA.16816.F32.BF16 R116, R224, R208.reuse, R116 ;  /* 0x000000d0e074723c */ /* 0x090fec0000041874 */
[C---:B------:R-:W-:Y:S06]  /*7ec0*/  HMMA.16816.F32.BF16 R120, R232.reuse, R208, R120 ;  /* 0x000000d0e878723c */ /* 0x040fec0000041878 */
[-C--:B------:R-:W-:Y:S01]  /*7ed0*/  HMMA.16816.F32.BF16 R124, R232, R210.reuse, R124 ;  /* 0x000000d2e87c723c */ /* 0x080fe2000004187c */
[----:B------:R-:W4:Y:S05]  /*7ee0*/  LDL.64 R234, [R1+0x70] ;  /* 0x0000700001ea7983 */ /* 0x000f2a0000100a00 */
[----:B------:R-:W-:Y:S05]  /*7ef0*/  HMMA.16816.F32.BF16 R128, R224, R210, R128 ;  /* 0x000000d2e080723c */ /* 0x000fea0000041880 */
[----:B-1----:R-:W-:Y:S01]  /*7f00*/  IMAD R233, R198, UR21, RZ ;  /* 0x00000015c6e97c24 */ /* 0x002fe2000f8e02ff */
        /* <DEDUP_REMOVED lines=16> */
[C---:B------:R-:W-:Y:S04]  /*8010*/  IMAD R200, R233.reuse, 0x18, RZ ;  /* 0x00000018e9c87824 */ /* 0x040fe800078e02ff */
[----:B------:R-:W-:Y:S01]  /*8020*/  IMAD.SHL.U32 R201, R233, 0x20, RZ ;  /* 0x00000020e9c97824 */ /* 0x000fe200078e00ff */
[----:B--2---:R-:W-:Y:S01]  /*8030*/  @P0 IADD3 R198, P1, R199, UR12, RZ ;  /* 0x0000000cc7c60c10 */ /* 0x004fe2000ff3e0ff */
[----:B------:R-:W-:Y:S03]  /*8040*/  @UP3 UMOV UR12, UR9 ;  /* 0x00000009000c3c82 */ /* 0x000fe60008000000 */
[----:B------:R-:W-:Y:S01]  /*8050*/  @P0 IADD3.X R199, R196, UR11, RZ, P1, !PT ;  /* 0x0000000bc4c70c10 */ /* 0x000fe20008ffe4ff */
[C---:B------:R-:W-:Y:S01]  /*8060*/  IMAD.SHL.U32 R196, R233.reuse, 0x8, RZ ;  /* 0x00000008e9c47824 */ /* 0x040fe200078e00ff */
[----:B------:R-:W-:Y:S03]  /*8070*/  @UP3 UMOV UR11, UR8 ;  /* 0x00000008000b3c82 */ /* 0x000fe60008000000 */
[----:B------:R-:W2:Y:S04]  /*8080*/  @P0 LDG.E R197, desc[UR6][R198.64+-0xe0] ;  /* 0xffff2006c6c50981 */ /* 0x000ea8000c1e1900 */
[----:B---3--:R1:W3:Y:S02]  /*8090*/  @P0 LDG.E R205, desc[UR6][R198.64+-0x100] ;  /* 0xffff0006c6cd0981 */ /* 0x0082e4000c1e1900 */
[C---:B-1----:R-:W-:Y:S02]  /*80a0*/  IMAD R198, R233.reuse, 0x28, RZ ;  /* 0x00000028e9c67824 */ /* 0x042fe400078e02ff */
[C---:B------:R-:W-:Y:S01]  /*80b0*/  IMAD R199, R233.reuse, 0x30, RZ ;  /* 0x00000030e9c77824 */ /* 0x040fe200078e02ff */
[----:B----4-:R1:W-:Y:S02]  /*80c0*/  REDG.E.ADD.F32.FTZ.RN.STRONG.GPU desc[UR6][R234.64], R4 ;  /* 0x00000004ea0079a6 */ /* 0x0103e4000c10f386 */
[C---:B-1----:R-:W-:Y:S02]  /*80d0*/  IMAD R4, R233.reuse, 0x38, RZ ;  /* 0x00000038e9047824 */ /* 0x042fe400078e02ff */
[----:B--2---:R1:W-:Y:S04]  /*80e0*/  @P0 STL [R1+0x64], R197 ;  /* 0x000064c501000387 */ /* 0x0043e80000100800 */
[----:B---3--:R2:W-:Y:S01]  /*80f0*/  @P0 STL [R1+0x60], R205 ;  /* 0x000060cd01000387 */ /* 0x0085e20000100800 */
[CC--:B------:R-:W-:Y:S01]  /*8100*/  LEA R204, P0, R196.reuse, R234.reuse, 0x2 ;  /* 0x000000eac4cc7211 */ /* 0x0c0fe200078010ff */
[----:B-1----:R-:W-:Y:S03]  /*8110*/  IMAD.SHL.U32 R197, R233, 0x10, RZ ;  /* 0x00000010e9c57824 */ /* 0x002fe600078e00ff */
[-C--:B--2---:R-:W-:Y:S02]  /*8120*/  LEA.HI.X.SX32 R205, R196, R235.reuse, 0x2, P0 ;  /* 0x000000ebc4cd7211 */ /* 0x084fe400000f16ff */
[CC--:B------:R-:W-:Y:S02]  /*8130*/  LEA R206, P1, R197.reuse, R234.reuse, 0x2 ;  /* 0x000000eac5ce7211 */ /* 0x0c0fe400078210ff */
[CC--:B------:R-:W-:Y:S01]  /*8140*/  LEA R202, P0, R200.reuse, R234.reuse, 0x2 ;  /* 0x000000eac8ca7211 */ /* 0x0c0fe200078010ff */
[----:B------:R1:W-:Y:S01]  /*8150*/  REDG.E.ADD.F32.FTZ.RN.STRONG.GPU desc[UR6][R204.64], R5 ;  /* 0x00000005cc0079a6 */ /* 0x0003e2000c10f386 */
[-C--:B------:R-:W-:Y:S02]  /*8160*/  LEA.HI.X.SX32 R207, R197, R235.reuse, 0x2, P1 ;  /* 0x000000ebc5cf7211 */ /* 0x080fe400008f16ff */
[-C--:B------:R-:W-:Y:S02]  /*8170*/  LEA.HI.X.SX32 R203, R200, R235.reuse, 0x2, P0 ;  /* 0x000000ebc8cb7211 */ /* 0x080fe400000f16ff */
[CC--:B------:R-:W-:Y:S01]  /*8180*/  LEA R208, P1, R201.reuse, R234.reuse, 0x2 ;  /* 0x000000eac9d07211 */ /* 0x0c0fe200078210ff */
[----:B------:R-:W-:Y:S01]  /*8190*/  REDG.E.ADD.F32.FTZ.RN.STRONG.GPU desc[UR6][R206.64], R6 ;  /* 0x00000006ce0079a6 */ /* 0x000fe2000c10f386 */
[CC--:B------:R-:W-:Y:S02]  /*81a0*/  LEA R200, P0, R198.reuse, R234.reuse, 0x2 ;  /* 0x000000eac6c87211 */ /* 0x0c0fe400078010ff */
[-C--:B------:R-:W-:Y:S01]  /*81b0*/  LEA.HI.X.SX32 R209, R201, R235.reuse, 0x2, P1 ;  /* 0x000000ebc9d17211 */ /* 0x080fe200008f16ff */
[----:B------:R2:W-:Y:S01]  /*81c0*/  REDG.E.ADD.F32.FTZ.RN.STRONG.GPU desc[UR6][R202.64], R7 ;  /* 0x00000007ca0079a6 */ /* 0x0005e2000c10f386 */
[-C--:B------:R-:W-:Y:S02]  /*81d0*/  LEA.HI.X.SX32 R201, R198, R235.reuse, 0x2, P0 ;  /* 0x000000ebc6c97211 */ /* 0x080fe400000f16ff */
[CC--:B------:R-:W-:Y:S01]  /*81e0*/  LEA R210, P1, R199.reuse, R234.reuse, 0x2 ;  /* 0x000000eac7d27211 */ /* 0x0c0fe200078210ff */
[----:B------:R-:W-:Y:S01]  /*81f0*/  REDG.E.ADD.F32.FTZ.RN.STRONG.GPU desc[UR6][R208.64], R8 ;  /* 0x00000008d00079a6 */ /* 0x000fe2000c10f386 */
[CC--:B------:R-:W-:Y:S02]  /*8200*/  LEA R198, P0, R4.reuse, R234.reuse, 0x2 ;  /* 0x000000ea04c67211 */ /* 0x0c0fe400078010ff */
[-C--:B------:R-:W-:Y:S01]  /*8210*/  LEA.HI.X.SX32 R211, R199, R235.reuse, 0x2, P1 ;  /* 0x000000ebc7d37211 */ /* 0x080fe200008f16ff */
[----:B------:R3:W-:Y:S01]  /*8220*/  REDG.E.ADD.F32.FTZ.RN.STRONG.GPU desc[UR6][R200.64], R9 ;  /* 0x00000009c80079a6 */ /* 0x0007e2000c10f386 */
[-C--:B------:R-:W-:Y:S03]  /*8230*/  LEA.HI.X.SX32 R199, R4, R235.reuse, 0x2, P0 ;  /* 0x000000eb04c77211 */ /* 0x080fe600000f16ff */
[----:B------:R-:W-:Y:S04]  /*8240*/  REDG.E.ADD.F32.FTZ.RN.STRONG.GPU desc[UR6][R210.64], R10 ;  /* 0x0000000ad20079a6 */ /* 0x000fe8000c10f386 */
[----:B------:R-:W-:Y:S01]  /*8250*/  REDG.E.ADD.F32.FTZ.RN.STRONG.GPU desc[UR6][R198.64], R11 ;  /* 0x0000000bc60079a6 */ /* 0x000fe2000c10f386 */
[----:B-1----:R-:W-:Y:S03]  /*8260*/  VIADD R5, R197, 0x20 ;  /* 0x00000020c5057836 */ /* 0x002fe60000000000 */
[----:B------:R-:W-:Y:S04]  /*8270*/  REDG.E.ADD.F32.FTZ.RN.STRONG.GPU desc[UR6][R234.64+0x80], R16 ;  /* 0x00008010ea0079a6 */ /* 0x000fe8000c10f386 */
[----:B------:R1:W-:Y:S01]  /*8280*/  REDG.E.ADD.F32.FTZ.RN.STRONG.GPU desc[UR6][R204.64+0x80], R17 ;  /* 0x00008011cc0079a6 */ /* 0x0003e2000c10f386 */
[CC--:B--2---:R-:W-:Y:S01]  /*8290*/  LEA R202, P0, R5.reuse, R234.reuse, 0x2 ;  /* 0x000000ea05ca7211 */ /* 0x0c4fe200078010ff */
[C---:B------:R-:W-:Y:S03]  /*82a0*/  IMAD.IADD R7, R196.reuse, 0x1, R5 ;  /* 0x00000001c4077824 */ /* 0x040fe600078e0205 */
[-C--:B------:R-:W-:Y:S01]  /*82b0*/  LEA.HI.X.SX32 R203, R5, R235.reuse, 0x2, P0 ;  /* 0x000000eb05cb7211 */ /* 0x080fe200000f16ff */
[C---:B------:R-:W-:Y:S01]  /*82c0*/  IMAD.IADD R5, R196.reuse, 0x1, R7 ;  /* 0x00000001c4057824 */ /* 0x040fe200078e0207 */
[CC--:B------:R-:W-:Y:S03]  /*82d0*/  LEA R206, P0, R7.reuse, R234.reuse, 0x2 ;  /* 0x000000ea07ce7211 */ /* 0x0c0fe600078010ff */
[----:B------:R2:W-:Y:S01]  /*82e0*/  REDG.E.ADD.F32.FTZ.RN.STRONG.GPU desc[UR6][R202.64], R18 ;  /* 0x00000012ca0079a6 */ /* 0x0005e2000c10f386 */
[-C--:B------:R-:W-:Y:S01]  /*82f0*/  LEA.HI.X.SX32 R207, R7, R235.reuse, 0x2, P0 ;  /* 0x000000eb07cf7211 */ /* 0x080fe200000f16ff */
[C---:B------:R-:W-:Y:S01]  /*8300*/  IMAD.IADD R7, R196.reuse, 0x1, R5 ;  /* 0x00000001c4077824 */ /* 0x040fe200078e0205 */
[-C--:B---3--:R-:W-:Y:S03]  /*8310*/  LEA R200, P1, R5, R234.reuse, 0x2 ;  /* 0x000000ea05c87211 */ /* 0x088fe600078210ff */
[----:B------:R3:W-:Y:S01]  /*8320*/  REDG.E.ADD.F32.FTZ.RN.STRONG.GPU desc[UR6][R206.64], R19 ;  /* 0x00000013ce0079a6 */ /* 0x0007e2000c10f386 */
[-C--:B------:R-:W-:Y:S01]  /*8330*/  LEA R6, P0, R7, R234.reuse, 0x2 ;  /* 0x000000ea07067211 */ /* 0x080fe200078010ff */
[C---:B------:R-:W-:Y:S01]  /*8340*/  IMAD.IADD R9, R196.reuse, 0x1, R7 ;  /* 0x00000001c4097824 */ /* 0x040fe200078e0207 */
[-C--:B------:R-:W-:Y:S01]  /*8350*/  LEA.HI.X.SX32 R201, R5, R235.reuse, 0x2, P1 ;  /* 0x000000eb05c97211 */ /* 0x080fe200008f16ff */
[----:B------:R-:W-:Y:S01]  /*8360*/  VIADD R5, R197, 0x40 ;  /* 0x00000040c5057836 */ /* 0x000fe20000000000 */
[-C--:B------:R-:W-:Y:S01]  /*8370*/  LEA.HI.X.SX32 R7, R7, R235.reuse, 0x2, P0 ;  /* 0x000000eb07077211 */ /* 0x080fe200000f16ff */
[C---:B------:R-:W-:Y:S01]  /*8380*/  IMAD.IADD R4, R196.reuse, 0x1, R9 ;  /* 0x00000001c4047824 */ /* 0x040fe200078e0209 */
[CC--:B------:R-:W-:Y:S01]  /*8390*/  LEA R8, P0, R9.reuse, R234.reuse, 0x2 ;  /* 0x000000ea09087211 */ /* 0x0c0fe200078010ff */
[----:B------:R4:W-:Y:S01]  /*83a0*/  REDG.E.ADD.F32.FTZ.RN.STRONG.GPU desc[UR6][R200.64], R12 ;  /* 0x0000000cc80079a6 */ /* 0x0009e2000c10f386 */
[----:B-1----:R-:W-:Y:S02]  /*83b0*/  IMAD.IADD R17, R196, 0x1, R5 ;  /* 0x00000001c4117824 */ /* 0x002fe400078e0205 */
[-C--:B------:R-:W-:Y:S01]  /*83c0*/  LEA.HI.X.SX32 R9, R9, R235.reuse, 0x2, P0 ;  /* 0x000000eb09097211 */ /* 0x080fe200000f16ff */
[----:B------:R1:W-:Y:S01]  /*83d0*/  REDG.E.ADD.F32.FTZ.RN.STRONG.GPU desc[UR6][R6.64], R13 ;  /* 0x0000000d060079a6 */ /* 0x0003e2000c10f386 */
[CC--:B------:R-:W-:Y:S03]  /*83e0*/  LEA R10, P0, R4.reuse, R234.reuse, 0x2 ;  /* 0x000000ea040a7211 */ /* 0x0c0fe600078010ff */
[----:B------:R1:W-:Y:S01]  /*83f0*/  REDG.E.ADD.F32.FTZ.RN.STRONG.GPU desc[UR6][R8.64], R14 ;  /* 0x0000000e080079a6 */ /* 0x0003e2000c10f386 */
[-C--:B------:R-:W-:Y:S02]  /*8400*/  LEA.HI.X.SX32 R11, R4, R235.reuse, 0x2, P0 ;  /* 0x000000eb040b7211 */ /* 0x080fe400000f16ff */
[CC--:B--2---:R-:W-:Y:S03]  /*8410*/  LEA R18, P0, R5.reuse, R234.reuse, 0x2 ;  /* 0x000000ea05127211 */ /* 0x0c4fe600078010ff */
[----:B------:R2:W-:Y:S04]  /*8420*/  REDG.E.ADD.F32.FTZ.RN.STRONG.GPU desc[UR6][R10.64], R15 ;  /* 0x0000000f0a0079a6 */ /* 0x0005e8000c10f386 */
[----:B------:R-:W-:Y:S01]  /*8430*/  REDG.E.ADD.F32.FTZ.RN.STRONG.GPU desc[UR6][R234.64+0x100], R84 ;  /* 0x00010054ea0079a6 */ /* 0x000fe2000c10f386 */
[-C--:B---3--:R-:W-:Y:S01]  /*8440*/  LEA.HI.X.SX32 R19, R5, R235.reuse, 0x2, P0 ;  /* 0x000000eb05137211 */ /* 0x088fe200000f16ff */
[C---:B------:R-:W-:Y:S01]  /*8450*/  IMAD.IADD R5, R196.reuse, 0x1, R17 ;  /* 0x00000001c4057824 */ /* 0x040fe200078e0211 */
[CC--:B------:R-:W-:Y:S01]  /*8460*/  LEA R16, P0, R17.reuse, R234.reuse, 0x2 ;  /* 0x000000ea11107211 */ /* 0x0c0fe200078010ff */
[----:B------:R-:W-:Y:S03]  /*8470*/  REDG.E.ADD.F32.FTZ.RN.STRONG.GPU desc[UR6][R204.64+0x100], R85 ;  /* 0x00010055cc0079a6 */ /* 0x000fe6000c10f386 */
[-C--:B------:R-:W-:Y:S01]  /*8480*/  LEA.HI.X.SX32 R17, R17, R235.reuse, 0x2, P0 ;  /* 0x000000eb11117211 */ /* 0x080fe200000f16ff */
[----:B------:R-:W-:Y:S01]  /*8490*/  REDG.E.ADD.F32.FTZ.RN.STRONG.GPU desc[UR6][R18.64], R86 ;  /* 0x00000056120079a6 */ /* 0x000fe2000c10f386 */
[CC--:B----4-:R-:W-:Y:S03]  /*84a0*/  LEA R12, P1, R5.reuse, R234.reuse, 0x2 ;  /* 0x000000ea050c7211 */ /* 0x0d0fe600078210ff */
[----:B------:R3:W-:Y:S01]  /*84b0*/  REDG.E.ADD.F32.FTZ.RN.STRONG.GPU desc[UR6][R16.64], R87 ;  /* 0x00000057100079a6 */ /* 0x0007e2000c10f386 */
[C---:B-1----:R-:W-:Y:S01]  /*84c0*/  IMAD.IADD R7, R196.reuse, 0x1, R5 ;  /* 0x00000001c4077824 */ /* 0x042fe200078e0205 */
[-C--:B------:R-:W-:Y:S01]  /*84d0*/  LEA.HI.X.SX32 R13, R5, R235.reuse, 0x2, P1 ;  /* 0x000000eb050d7211 */ /* 0x080fe200008f16ff */
[----:B------:R-:W-:Y:S01]  /*84e0*/  VIADD R5, R197, 0x60 ;  /* 0x00000060c5057836 */ /* 0x000fe20000000000 */
[----:B------:R-:W-:Y:S01]  /*84f0*/  LDSM.16.MT88.4 R84, [R243+0x4000] ;  /* 0x00400000f354783b */ /* 0x000fe20000004200 */
[C---:B------:R-:W-:Y:S01]  /*8500*/  IMAD.IADD R9, R196.reuse, 0x1, R7 ;  /* 0x00000001c4097824 */ /* 0x040fe200078e0207 */
[CC--:B------:R-:W-:Y:S02]  /*8510*/  LEA R6, P0, R7.reuse, R234.reuse, 0x2 ;  /* 0x000000ea07067211 */ /* 0x0c0fe400078010ff */
[----:B------:R1:W-:Y:S01]  /*8520*/  REDG.E.ADD.F32.FTZ.RN.STRONG.GPU desc[UR6][R12.64], R88 ;  /* 0x000000580c0079a6 */ /* 0x0003e2000c10f386 */
[C---:B------:R-:W-:Y:S01]  /*8530*/  IMAD.IADD R4, R196.reuse, 0x1, R9 ;  /* 0x00000001c4047824 */ /* 0x040fe200078e0209 */
[-C--:B------:R-:W-:Y:S01]  /*8540*/  LEA.HI.X.SX32 R7, R7, R235.reuse, 0x2, P0 ;  /* 0x000000eb07077211 */ /* 0x080fe200000f16ff */
[----:B--2---:R-:W-:Y:S01]  /*8550*/  IMAD.IADD R15, R196, 0x1, R5 ;  /* 0x00000001c40f7824 */ /* 0x004fe200078e0205 */
[CC--:B------:R-:W-:Y:S03]  /*8560*/  LEA R8, P0, R9.reuse, R234.reuse, 0x2 ;  /* 0x000000ea09087211 */ /* 0x0c0fe600078010ff */
[----:B------:R2:W-:Y:S01]  /*8570*/  REDG.E.ADD.F32.FTZ.RN.STRONG.GPU desc[UR6][R6.64], R89 ;  /* 0x00000059060079a6 */ /* 0x0005e2000c10f386 */
[-C--:B------:R-:W-:Y:S02]  /*8580*/  LEA.HI.X.SX32 R9, R9, R235.reuse, 0x2, P0 ;  /* 0x000000eb09097211 */ /* 0x080fe400000f16ff */
[CC--:B------:R-:W-:Y:S03]  /*8590*/  LEA R10, P0, R4.reuse, R234.reuse, 0x2 ;  /* 0x000000ea040a7211 */ /* 0x0c0fe600078010ff */
[----:B------:R4:W-:Y:S01]  /*85a0*/  REDG.E.ADD.F32.FTZ.RN.STRONG.GPU desc[UR6][R8.64], R90 ;  /* 0x0000005a080079a6 */ /* 0x0009e2000c10f386 */
[-C--:B------:R-:W-:Y:S05]  /*85b0*/  LEA.HI.X.SX32 R11, R4, R235.reuse, 0x2, P0 ;  /* 0x000000eb040b7211 */ /* 0x080fea00000f16ff */
[----:B------:R4:W-:Y:S01]  /*85c0*/  REDG.E.ADD.F32.FTZ.RN.STRONG.GPU desc[UR6][R10.64], R91 ;  /* 0x0000005b0a0079a6 */ /* 0x0009e2000c10f386 */
[CC--:B---3--:R-:W-:Y:S03]  /*85d0*/  LEA R16, P0, R5.reuse, R234.reuse, 0x2 ;  /* 0x000000ea05107211 */ /* 0x0c8fe600078010ff */
[----:B------:R-:W-:Y:S01]  /*85e0*/  REDG.E.ADD.F32.FTZ.RN.STRONG.GPU desc[UR6][R234.64+0x180], R96 ;  /* 0x00018060ea0079a6 */ /* 0x000fe2000c10f386 */
[-C--:B------:R-:W-:Y:S01]  /*85f0*/  LEA.HI.X.SX32 R17, R5, R235.reuse, 0x2, P0 ;  /* 0x000000eb05117211 */ /* 0x080fe200000f16ff */
[C---:B------:R-:W-:Y:S01]  /*8600*/  IMAD.IADD R5, R196.reuse, 0x1, R15 ;  /* 0x00000001c4057824 */ /* 0x040fe200078e020f */
[-C--:B-1----:R-:W-:Y:S01]  /*8610*/  LEA R12, P0, R15, R234.reuse, 0x2 ;  /* 0x000000ea0f0c7211 */ /* 0x082fe200078010ff */
[----:B------:R-:W-:Y:S03]  /*8620*/  REDG.E.ADD.F32.FTZ.RN.STRONG.GPU desc[UR6][R204.64+0x180], R97 ;  /* 0x00018061cc0079a6 */ /* 0x000fe6000c10f386 */
[-C--:B------:R-:W-:Y:S02]  /*8630*/  LEA R14, P1, R5, R234.reuse, 0x2 ;  /* 0x000000ea050e7211 */ /* 0x080fe400078210ff */
[-C--:B------:R-:W-:Y:S01]  /*8640*/  LEA.HI.X.SX32 R13, R15, R235.reuse, 0x2, P0 ;  /* 0x000000eb0f0d7211 */ /* 0x080fe200000f16ff */
[----:B------:R1:W-:Y:S01]  /*8650*/  REDG.E.ADD.F32.FTZ.RN.STRONG.GPU desc[UR6][R16.64], R98 ;  /* 0x00000062100079a6 */ /* 0x0003e2000c10f386 */
[C---:B--2---:R-:W-:Y:S01]  /*8660*/  IMAD.IADD R7, R196.reuse, 0x1, R5 ;  /* 0x00000001c4077824 */ /* 0x044fe200078e0205 */
[-C--:B------:R-:W-:Y:S01]  /*8670*/  LEA.HI.X.SX32 R15, R5, R235.reuse, 0x2, P1 ;  /* 0x000000eb050f7211 */ /* 0x080fe200008f16ff */
[----:B------:R-:W-:Y:S01]  /*8680*/  VIADD R5, R197, 0x80 ;  /* 0x00000080c5057836 */ /* 0x000fe20000000000 */
[----:B------:R2:W-:Y:S02]  /*8690*/  REDG.E.ADD.F32.FTZ.RN.STRONG.GPU desc[UR6][R12.64], R99 ;  /* 0x000000630c0079a6 */ /* 0x0005e4000c10f386 */
[CC--:B------:R-:W-:Y:S01]  /*86a0*/  LEA R6, P0, R7.reuse, R234.reuse, 0x2 ;  /* 0x000000ea07067211 */ /* 0x0c0fe200078010ff */
[C---:B----4-:R-:W-:Y:S01]  /*86b0*/  IMAD.IADD R9, R196.reuse, 0x1, R7 ;  /* 0x00000001c4097824 */ /* 0x050fe200078e0207 */
[----:B------:R3:W-:Y:S02]  /*86c0*/  REDG.E.ADD.F32.FTZ.RN.STRONG.GPU desc[UR6][R14.64], R92 ;  /* 0x0000005c0e0079a6 */ /* 0x0007e4000c10f386 */
[-C--:B------:R-:W-:Y:S01]  /*86d0*/  LEA.HI.X.SX32 R7, R7, R235.reuse, 0x2, P0 ;  /* 0x000000eb07077211 */ /* 0x080fe200000f16ff */
[----:B------:R-:W-:Y:S01]  /*86e0*/  IMAD.IADD R4, R196, 0x1, R9 ;  /* 0x00000001c4047824 */ /* 0x000fe200078e0209 */
[CC--:B------:R-:W-:Y:S01]  /*86f0*/  LEA R8, P0, R9.reuse, R234.reuse, 0x2 ;  /* 0x000000ea09087211 */ /* 0x0c0fe200078010ff */
[----:B------:R-:W-:Y:S03]  /*8700*/  LDSM.16.MT88.4 R88, [R243+0x6000] ;  /* 0x00600000f358783b */ /* 0x000fe60000004200 */
[-C--:B------:R-:W-:Y:S01]  /*8710*/  LEA.HI.X.SX32 R9, R9, R235.reuse, 0x2, P0 ;  /* 0x000000eb09097211 */ /* 0x080fe200000f16ff */
[----:B------:R4:W-:Y:S01]  /*8720*/  REDG.E.ADD.F32.FTZ.RN.STRONG.GPU desc[UR6][R6.64], R93 ;  /* 0x0000005d060079a6 */ /* 0x0009e2000c10f386 */
[CC--:B------:R-:W-:Y:S03]  /*8730*/  LEA R10, P0, R4.reuse, R234.reuse, 0x2 ;  /* 0x000000ea040a7211 */ /* 0x0c0fe600078010ff */
[----:B------:R4:W-:Y:S01]  /*8740*/  REDG.E.ADD.F32.FTZ.RN.STRONG.GPU desc[UR6][R8.64], R94 ;  /* 0x0000005e080079a6 */ /* 0x0009e2000c10f386 */
[-C--:B------:R-:W-:Y:S05]  /*8750*/  LEA.HI.X.SX32 R11, R4, R235.reuse, 0x2, P0 ;  /* 0x000000eb040b7211 */ /* 0x080fea00000f16ff */
[----:B------:R4:W-:Y:S01]  /*8760*/  REDG.E.ADD.F32.FTZ.RN.STRONG.GPU desc[UR6][R10.64], R95 ;  /* 0x0000005f0a0079a6 */ /* 0x0009e2000c10f386 */
[CC--:B-1----:R-:W-:Y:S01]  /*8770*/  LEA R16, P0, R5.reuse, R234.reuse, 0x2 ;  /* 0x000000ea05107211 */ /* 0x0c2fe200078010ff */
[C---:B--2---:R-:W-:Y:S02]  /*8780*/  IMAD.IADD R13, R196.reuse, 0x1, R5 ;  /* 0x00000001c40d7824 */ /* 0x044fe400078e0205 */
[----:B------:R-:W-:Y:S01]  /*8790*/  REDG.E.ADD.F32.FTZ.RN.STRONG.GPU desc[UR6][R234.64+0x200], R100 ;  /* 0x00020064ea0079a6 */ /* 0x000fe2000c10f386 */
[-C--:B------:R-:W-:Y:S01]  /*87a0*/  LEA.HI.X.SX32 R17, R5, R235.reuse, 0x2, P0 ;  /* 0x000000eb05117211 */ /* 0x080fe200000f16ff */
[C---:B------:R-:W-:Y:S01]  /*87b0*/  IMAD.IADD R5, R196.reuse, 0x1, R13 ;  /* 0x00000001c4057824 */ /* 0x040fe200078e020d */
[CC--:B------:R-:W-:Y:S01]  /*87c0*/  LEA R12, P0, R13.reuse, R234.reuse, 0x2 ;  /* 0x000000ea0d0c7211 */ /* 0x0c0fe200078010ff */
[----:B------:R-:W-:Y:S03]  /*87d0*/  REDG.E.ADD.F32.FTZ.RN.STRONG.GPU desc[UR6][R204.64+0x200], R101 ;  /* 0x00020065cc0079a6 */ /* 0x000fe6000c10f386 */
[-C--:B------:R-:W-:Y:S01]  /*87e0*/  LEA.HI.X.SX32 R13, R13, R235.reuse, 0x2, P0 ;  /* 0x000000eb0d0d7211 */ /* 0x080fe200000f16ff */
[----:B------:R1:W-:Y:S01]  /*87f0*/  REDG.E.ADD.F32.FTZ.RN.STRONG.GPU desc[UR6][R16.64], R102 ;  /* 0x00000066100079a6 */ /* 0x0003e2000c10f386 */
[CC--:B---3--:R-:W-:Y:S01]  /*8800*/  LEA R14, P1, R5.reuse, R234.reuse, 0x2 ;  /* 0x000000ea050e7211 */ /* 0x0c8fe200078210ff */
[C---:B----4-:R-:W-:Y:S02]  /*8810*/  IMAD.IADD R7, R196.reuse, 0x1, R5 ;  /* 0x00000001c4077824 */ /* 0x050fe400078e0205 */
[----:B------:R2:W-:Y:S01]  /*8820*/  REDG.E.ADD.F32.FTZ.RN.STRONG.GPU desc[UR6][R12.64], R103 ;  /* 0x000000670c0079a6 */ /* 0x0005e2000c10f386 */
[-C--:B------:R-:W-:Y:S01]  /*8830*/  LEA.HI.X.SX32 R15, R5, R235.reuse, 0x2, P1 ;  /* 0x000000eb050f7211 */ /* 0x080fe200008f16ff */
[----:B------:R-:W-:Y:S01]  /*8840*/  VIADD R5, R197, 0xa0 ;  /* 0x000000a0c5057836 */ /* 0x000fe20000000000 */
[CC--:B------:R-:W-:Y:S01]  /*8850*/  LEA R6, P0, R7.reuse, R234.reuse, 0x2 ;  /* 0x000000ea07067211 */ /* 0x0c0fe200078010ff */
[C---:B------:R-:W-:Y:S02]  /*8860*/  IMAD.IADD R9, R196.reuse, 0x1, R7 ;  /* 0x00000001c4097824 */ /* 0x040fe400078e0207 */
[----:B------:R3:W-:Y:S01]  /*8870*/  REDG.E.ADD.F32.FTZ.RN.STRONG.GPU desc[UR6][R14.64], R104 ;  /* 0x000000680e0079a6 */ /* 0x0007e2000c10f386 */
        /* <DEDUP_REMOVED lines=8> */
[-C--:B------:R-:W-:Y:S02]  /*8900*/  LEA.HI.X.SX32 R11, R4, R235.reuse, 0x2, P0 ;  /* 0x000000eb040b7211 */ /* 0x080fe400000f16ff */
[CC--:B-1----:R-:W-:Y:S03]  /*8910*/  LEA R16, P0, R5.reuse, R234.reuse, 0x2 ;  /* 0x000000ea05107211 */ /* 0x0c2fe600078010ff */
[----:B------:R1:W-:Y:S01]  /*8920*/  REDG.E.ADD.F32.FTZ.RN.STRONG.GPU desc[UR6][R10.64], R107 ;  /* 0x0000006b0a0079a6 */ /* 0x0003e2000c10f386 */
[C---:B--2---:R-:W-:Y:S01]  /*8930*/  IMAD.IADD R13, R196.reuse, 0x1, R5 ;  /* 0x00000001c40d7824 */ /* 0x044fe200078e0205 */
[-C--:B------:R-:W-:Y:S02]  /*8940*/  LEA.HI.X.SX32 R17, R5, R235.reuse, 0x2, P0 ;  /* 0x000000eb05117211 */ /* 0x080fe400000f16ff */
[----:B------:R-:W-:Y:S01]  /*8950*/  REDG.E.ADD.F32.FTZ.RN.STRONG.GPU desc[UR6][R234.64+0x280], R112 ;  /* 0x00028070ea0079a6 */ /* 0x000fe2000c10f386 */
[C---:B------:R-:W-:Y:S01]  /*8960*/  IMAD.IADD R5, R196.reuse, 0x1, R13 ;  /* 0x00000001c4057824 */ /* 0x040fe200078e020d */
[CC--:B------:R-:W-:Y:S02]  /*8970*/  LEA R12, P0, R13.reuse, R234.reuse, 0x2 ;  /* 0x000000ea0d0c7211 */ /* 0x0c0fe400078010ff */
[----:B------:R-:W-:Y:S02]  /*8980*/  REDG.E.ADD.F32.FTZ.RN.STRONG.GPU desc[UR6][R204.64+0x280], R113 ;  /* 0x00028071cc0079a6 */ /* 0x000fe4000c10f386 */
[-C--:B------:R-:W-:Y:S02]  /*8990*/  LEA.HI.X.SX32 R13, R13, R235.reuse, 0x2, P0 ;  /* 0x000000eb0d0d7211 */ /* 0x080fe400000f16ff */
[----:B------:R2:W-:Y:S01]  /*89a0*/  REDG.E.ADD.F32.FTZ.RN.STRONG.GPU desc[UR6][R16.64], R114 ;  /* 0x00000072100079a6 */ /* 0x0005e2000c10f386 */
[CC--:B---3--:R-:W-:Y:S03]  /*89b0*/  LEA R14, P1, R5.reuse, R234.reuse, 0x2 ;  /* 0x000000ea050e7211 */ /* 0x0c8fe600078210ff */
[----:B------:R3:W-:Y:S01]  /*89c0*/  REDG.E.ADD.F32.FTZ.RN.STRONG.GPU desc[UR6][R12.64], R115 ;  /* 0x000000730c0079a6 */ /* 0x0007e2000c10f386 */
[C---:B----4-:R-:W-:Y:S01]  /*89d0*/  IMAD.IADD R7, R196.reuse, 0x1, R5 ;  /* 0x00000001c4077824 */ /* 0x050fe200078e0205 */
[-C--:B------:R-:W-:Y:S01]  /*89e0*/  LEA.HI.X.SX32 R15, R5, R235.reuse, 0x2, P1 ;  /* 0x000000eb050f7211 */ /* 0x080fe200008f16ff */
[----:B------:R-:W-:Y:S01]  /*89f0*/  VIADD R5, R197, 0xc0 ;  /* 0x000000c0c5057836 */ /* 0x000fe20000000000 */
[----:B------:R-:W-:Y:S01]  /*8a00*/  LDSM.16.MT88.4 R112, [R243+0x7800] ;  /* 0x00780000f370783b */ /* 0x000fe20000004200 */
[C---:B------:R-:W-:Y:S01]  /*8a10*/  IMAD.IADD R9, R196.reuse, 0x1, R7 ;  /* 0x00000001c4097824 */ /* 0x040fe200078e0207 */
[-C--:B------:R-:W-:Y:S01]  /*8a20*/  LEA R6, P0, R7, R234.reuse, 0x2 ;  /* 0x000000ea07067211 */ /* 0x080fe200078010ff */
[----:B------:R-:W-:Y:S01]  /*8a30*/  VIADD R197, R197, 0xe0 ;  /* 0x000000e0c5c57836 */ /* 0x000fe20000000000 */
[----:B------:R4:W-:Y:S01]  /*8a40*/  REDG.E.ADD.F32.FTZ.RN.STRONG.GPU desc[UR6][R14.64], R108 ;  /* 0x0000006c0e0079a6 */ /* 0x0009e2000c10f386 */
[----:B------:R-:W-:Y:S01]  /*8a50*/  IMAD.IADD R4, R196, 0x1, R9 ;  /* 0x00000001c4047824 */ /* 0x000fe200078e0209 */
[-C--:B------:R-:W-:Y:S02]  /*8a60*/  LEA.HI.X.SX32 R7, R7, R235.reuse, 0x2, P0 ;  /* 0x000000eb07077211 */ /* 0x080fe400000f16ff */
[CC--:B------:R-:W-:Y:S03]  /*8a70*/  LEA R8, P0, R9.reuse, R234.reuse, 0x2 ;  /* 0x000000ea09087211 */ /* 0x0c0fe600078010ff */
[----:B------:R4:W-:Y:S01]  /*8a80*/  REDG.E.ADD.F32.FTZ.RN.STRONG.GPU desc[UR6][R6.64], R109 ;  /* 0x0000006d060079a6 */ /* 0x0009e2000c10f386 */
[-C--:B------:R-:W-:Y:S02]  /*8a90*/  LEA.HI.X.SX32 R9, R9, R235.reuse, 0x2, P0 ;  /* 0x000000eb09097211 */ /* 0x080fe400000f16ff */
[CC--:B-1----:R-:W-:Y:S03]  /*8aa0*/  LEA R10, P0, R4.reuse, R234.reuse, 0x2 ;  /* 0x000000ea040a7211 */ /* 0x0c2fe600078010ff */
[----:B------:R1:W-:Y:S01]  /*8ab0*/  REDG.E.ADD.F32.FTZ.RN.STRONG.GPU desc[UR6][R8.64], R110 ;  /* 0x0000006e080079a6 */ /* 0x0003e2000c10f386 */
[-C--:B------:R-:W-:Y:S02]  /*8ac0*/  LEA.HI.X.SX32 R11, R4, R235.reuse, 0x2, P0 ;  /* 0x000000eb040b7211 */ /* 0x080fe400000f16ff */
[CC--:B--2---:R-:W-:Y:S03]  /*8ad0*/  LEA R16, P0, R5.reuse, R234.reuse, 0x2 ;  /* 0x000000ea05107211 */ /* 0x0c4fe600078010ff */
[----:B------:R2:W-:Y:S01]  /*8ae0*/  REDG.E.ADD.F32.FTZ.RN.STRONG.GPU desc[UR6][R10.64], R111 ;  /* 0x0000006f0a0079a6 */ /* 0x0005e2000c10f386 */
[C---:B---3--:R-:W-:Y:S01]  /*8af0*/  IMAD.IADD R13, R196.reuse, 0x1, R5 ;  /* 0x00000001c40d7824 */ /* 0x048fe200078e0205 */
[-C--:B------:R-:W-:Y:S02]  /*8b00*/  LEA.HI.X.SX32 R17, R5, R235.reuse, 0x2, P0 ;  /* 0x000000eb05117211 */ /* 0x080fe400000f16ff */
[----:B------:R-:W-:Y:S01]  /*8b10*/  REDG.E.ADD.F32.FTZ.RN.STRONG.GPU desc[UR6][R234.64+0x300], R116 ;  /* 0x00030074ea0079a6 */ /* 0x000fe2000c10f386 */
[C---:B------:R-:W-:Y:S01]  /*8b20*/  IMAD.IADD R5, R196.reuse, 0x1, R13 ;  /* 0x00000001c4057824 */ /* 0x040fe200078e020d */
[CC--:B------:R-:W-:Y:S02]  /*8b30*/  LEA R12, P0, R13.reuse, R234.reuse, 0x2 ;  /* 0x000000ea0d0c7211 */ /* 0x0c0fe400078010ff */
[----:B------:R-:W-:Y:S02]  /*8b40*/  REDG.E.ADD.F32.FTZ.RN.STRONG.GPU desc[UR6][R204.64+0x300], R117 ;  /* 0x00030075cc0079a6 */ /* 0x000fe4000c10f386 */
[-C--:B------:R-:W-:Y:S02]  /*8b50*/  LEA.HI.X.SX32 R13, R13, R235.reuse, 0x2, P0 ;  /* 0x000000eb0d0d7211 */ /* 0x080fe400000f16ff */
[CC--:B----4-:R-:W-:Y:S01]  /*8b60*/  LEA R14, P1, R5.reuse, R234.reuse, 0x2 ;  /* 0x000000ea050e7211 */ /* 0x0d0fe200078210ff */
[----:B------:R3:W-:Y:S01]  /*8b70*/  REDG.E.ADD.F32.FTZ.RN.STRONG.GPU desc[UR6][R16.64], R118 ;  /* 0x00000076100079a6 */ /* 0x0007e2000c10f386 */
[C---:B------:R-:W-:Y:S02]  /*8b80*/  IMAD.IADD R7, R196.reuse, 0x1, R5 ;  /* 0x00000001c4077824 */ /* 0x040fe400078e0205 */
[-C--:B------:R-:W-:Y:S01]  /*8b90*/  LEA.HI.X.SX32 R15, R5, R235.reuse, 0x2, P1 ;  /* 0x000000eb050f7211 */ /* 0x080fe200008f16ff */
[----:B------:R4:W-:Y:S01]  /*8ba0*/  REDG.E.ADD.F32.FTZ.RN.STRONG.GPU desc[UR6][R12.64], R119 ;  /* 0x000000770c0079a6 */ /* 0x0009e2000c10f386 */
[C---:B------:R-:W-:Y:S01]  /*8bb0*/  IMAD.IADD R5, R196.reuse, 0x1, R197 ;  /* 0x00000001c4057824 */ /* 0x040fe200078e02c5 */
[CC--:B------:R-:W-:Y:S01]  /*8bc0*/  LEA R6, P0, R7.reuse, R234.reuse, 0x2 ;  /* 0x000000ea07067211 */ /* 0x0c0fe200078010ff */
[C---:B-1----:R-:W-:Y:S01]  /*8bd0*/  IMAD.IADD R9, R196.reuse, 0x1, R7 ;  /* 0x00000001c4097824 */ /* 0x042fe200078e0207 */
[----:B------:R-:W-:Y:S02]  /*8be0*/  REDG.E.ADD.F32.FTZ.RN.STRONG.GPU desc[UR6][R14.64], R120 ;  /* 0x000000780e0079a6 */ /* 0x000fe4000c10f386 */
[-C--:B------:R-:W-:Y:S01]  /*8bf0*/  LEA.HI.X.SX32 R7, R7, R235.reuse, 0x2, P0 ;  /* 0x000000eb07077211 */ /* 0x080fe200000f16ff */
[----:B------:R-:W-:Y:S01]  /*8c00*/  IMAD.IADD R4, R196, 0x1, R9 ;  /* 0x00000001c4047824 */ /* 0x000fe200078e0209 */
[CC--:B------:R-:W-:Y:S01]  /*8c10*/  LEA R8, P0, R9.reuse, R234.reuse, 0x2 ;  /* 0x000000ea09087211 */ /* 0x0c0fe200078010ff */
[----:B------:R-:W-:Y:S03]  /*8c20*/  LDSM.16.MT88.4 R108, [R243+0x5800] ;  /* 0x00580000f36c783b */ /* 0x000fe60000004200 */
[-C--:B------:R-:W-:Y:S01]  /*8c30*/  LEA.HI.X.SX32 R9, R9, R235.reuse, 0x2, P0 ;  /* 0x000000eb09097211 */ /* 0x080fe200000f16ff */
[----:B------:R1:W-:Y:S01]  /*8c40*/  REDG.E.ADD.F32.FTZ.RN.STRONG.GPU desc[UR6][R6.64], R121 ;  /* 0x00000079060079a6 */ /* 0x0003e2000c10f386 */
[CC--:B--2---:R-:W-:Y:S03]  /*8c50*/  LEA R10, P0, R4.reuse, R234.reuse, 0x2 ;  /* 0x000000ea040a7211 */ /* 0x0c4fe600078010ff */
[----:B------:R-:W-:Y:S01]  /*8c60*/  REDG.E.ADD.F32.FTZ.RN.STRONG.GPU desc[UR6][R8.64], R122 ;  /* 0x0000007a080079a6 */ /* 0x000fe2000c10f386 */
[-C--:B------:R-:W-:Y:S02]  /*8c70*/  LEA.HI.X.SX32 R11, R4, R235.reuse, 0x2, P0 ;  /* 0x000000eb040b7211 */ /* 0x080fe400000f16ff */
[CC--:B---3--:R-:W-:Y:S03]  /*8c80*/  LEA R16, P0, R197.reuse, R234.reuse, 0x2 ;  /* 0x000000eac5107211 */ /* 0x0c8fe600078010ff */
[----:B------:R-:W-:Y:S01]  /*8c90*/  REDG.E.ADD.F32.FTZ.RN.STRONG.GPU desc[UR6][R10.64], R123 ;  /* 0x0000007b0a0079a6 */ /* 0x000fe2000c10f386 */
[C---:B----4-:R-:W-:Y:S01]  /*8ca0*/  IMAD.IADD R13, R196.reuse, 0x1, R5 ;  /* 0x00000001c40d7824 */ /* 0x050fe200078e0205 */
[-C--:B------:R-:W-:Y:S02]  /*8cb0*/  LEA.HI.X.SX32 R17, R197, R235.reuse, 0x2, P0 ;  /* 0x000000ebc5117211 */ /* 0x080fe400000f16ff */
[----:B------:R-:W-:Y:S01]  /*8cc0*/  LDSM.16.MT88.4 R8, [R243] ;  /* 0x00000000f308783b */ /* 0x000fe20000004200 */
[CC--:B------:R-:W-:Y:S03]  /*8cd0*/  LEA R18, P0, R5.reuse, R234.reuse, 0x2 ;  /* 0x000000ea05127211 */ /* 0x0c0fe600078010ff */
[----:B------:R-:W-:Y:S01]  /*8ce0*/  REDG.E.ADD.F32.FTZ.RN.STRONG.GPU desc[UR6][R234.64+0x380], R128 ;  /* 0x00038080ea0079a6 */ /* 0x000fe2000c10f386 */
[-C--:B------:R-:W-:Y:S02]  /*8cf0*/  LEA.HI.X.SX32 R19, R5, R235.reuse, 0x2, P0 ;  /* 0x000000eb05137211 */ /* 0x080fe400000f16ff */
[CC--:B------:R-:W-:Y:S01]  /*8d00*/  LEA R96, P0, R13.reuse, R234.reuse, 0x2 ;  /* 0x000000ea0d607211 */ /* 0x0c0fe200078010ff */
[----:B------:R-:W-:Y:S03]  /*8d10*/  REDG.E.ADD.F32.FTZ.RN.STRONG.GPU desc[UR6][R204.64+0x380], R129 ;  /* 0x00038081cc0079a6 */ /* 0x000fe6000c10f386 */
[-C--:B------:R-:W-:Y:S01]  /*8d20*/  LEA.HI.X.SX32 R97, R13, R235.reuse, 0x2, P0 ;  /* 0x000000eb0d617211 */ /* 0x080fe200000f16ff */
[C---:B-1----:R-:W-:Y:S01]  /*8d30*/  IMAD.IADD R7, R196.reuse, 0x1, R13 ;  /* 0x00000001c4077824 */ /* 0x042fe200078e020d */
[----:B------:R-:W-:Y:S03]  /*8d40*/  REDG.E.ADD.F32.FTZ.RN.STRONG.GPU desc[UR6][R16.64], R130 ;  /* 0x00000082100079a6 */ /* 0x000fe6000c10f386 */
[C---:B------:R-:W-:Y:S01]  /*8d50*/  IMAD.IADD R5, R196.reuse, 0x1, R7 ;  /* 0x00000001c4057824 */ /* 0x040fe200078e0207 */
[-C--:B------:R-:W-:Y:S01]  /*8d60*/  LEA R100, P2, R7, R234.reuse, 0x2 ;  /* 0x000000ea07647211 */ /* 0x080fe200078410ff */
[----:B------:R-:W-:Y:S02]  /*8d70*/  LDSM.16.MT88.4 R12, [R0+0x28000] ;  /* 0x02800000000c783b */ /* 0x000fe40000004200 */
[----:B------:R-:W-:Y:S01]  /*8d80*/  IMAD.IADD R196, R196, 0x1, R5 ;  /* 0x00000001c4c47824 */ /* 0x000fe200078e0205 */
[-C--:B------:R-:W-:Y:S01]  /*8d90*/  LEA R106, P1, R5, R234.reuse, 0x2 ;  /* 0x000000ea056a7211 */ /* 0x080fe200078210ff */
[----:B------:R-:W-:Y:S01]  /*8da0*/  REDG.E.ADD.F32.FTZ.RN.STRONG.GPU desc[UR6][R18.64], R131 ;  /* 0x00000083120079a6 */ /* 0x000fe2000c10f386 */
[-C--:B------:R-:W-:Y:S02]  /*8db0*/  LEA.HI.X.SX32 R101, R7, R235.reuse, 0x2, P2 ;  /* 0x000000eb07657211 */ /* 0x080fe400010f16ff */
[-C--:B------:R-:W-:Y:S01]  /*8dc0*/  LEA.HI.X.SX32 R107, R5, R235.reuse, 0x2, P1 ;  /* 0x000000eb056b7211 */ /* 0x080fe200008f16ff */
[----:B------:R-:W-:Y:S01]  /*8dd0*/  LDSM.16.MT88.4 R16, [R243+0x2000] ;  /* 0x00200000f310783b */ /* 0x000fe20000004200 */
[C---:B------:R-:W-:Y:S02]  /*8de0*/  LEA R104, P0, R196.reuse, R234, 0x2 ;  /* 0x000000eac4687211 */ /* 0x040fe400078010ff */
[----:B------:R-:W-:Y:S01]  /*8df0*/  PLOP3.LUT P1, PT, PT, PT, UP0, 0x80, 0x0 ;  /* 0x000000000000781c */ /* 0x000fe20003f2f008 */
[----:B------:R-:W1:Y:S01]  /*8e00*/  LDSM.16.MT88.4 R4, [R246+0x28000] ;  /* 0x02800000f604783b */ /* 0x000e620000004200 */
[----:B------:R-:W-:Y:S01]  /*8e10*/  LEA.HI.X.SX32 R105, R196, R235, 0x2, P0 ;  /* 0x000000ebc4697211 */ /* 0x000fe200000f16ff */
[----:B------:R-:W-:Y:S01]  /*8e20*/  @UP3 UIADD3 UR14, UP0, UR14, -0x100, URZ ;  /* 0xffffff000e0e3890 */ /* 0x000fe2000ff1e03f */
[----:B------:R-:W-:Y:S01]  /*8e30*/  PLOP3.LUT P0, PT, PT, PT, UP2, 0x80, 0x0 ;  /* 0x000000000000781c */ /* 0x000fe20003f0f028 */
[----:B------:R-:W-:Y:S02]  /*8e40*/  REDG.E.ADD.F32.FTZ.RN.STRONG.GPU desc[UR6][R96.64], R124 ;  /* 0x0000007c600079a6 */ /* 0x000fe4000c10f386 */
[----:B------:R-:W-:Y:S02]  /*8e50*/  @UP3 UIADD3.X UR13, UR13, -0x1, URZ, UP0, !UPT ;  /* 0xffffffff0d0d3890 */ /* 0x000fe400087fe43f */
[----:B------:R-:W2:Y:S04]  /*8e60*/  LDSM.16.MT88.4 R96, [R243+0x800] ;  /* 0x00080000f360783b */ /* 0x000ea80000004200 */
[----:B------:R-:W-:Y:S04]  /*8e70*/  REDG.E.ADD.F32.FTZ.RN.STRONG.GPU desc[UR6][R100.64], R125 ;  /* 0x0000007d640079a6 */ /* 0x000fe8000c10f386 */
[----:B------:R-:W3:Y:S04]  /*8e80*/  LDSM.16.MT88.4 R100, [R0+0x28800] ;  /* 0x028800000064783b */ /* 0x000ee80000004200 */
[----:B------:R-:W-:Y:S04]  /*8e90*/  REDG.E.ADD.F32.FTZ.RN.STRONG.GPU desc[UR6][R106.64], R126 ;  /* 0x0000007e6a0079a6 */ /* 0x000fe8000c10f386 */
[----:B------:R-:W-:Y:S04]  /*8ea0*/  REDG.E.ADD.F32.FTZ.RN.STRONG.GPU desc[UR6][R104.64], R127 ;  /* 0x0000007f680079a6 */ /* 0x000fe8000c10f386 */
[----:B------:R-:W-:Y:S01]  /*8eb0*/  LDSM.16.MT88.4 R104, [R243+0x7000] ;  /* 0x00700000f368783b */ /* 0x000fe20000004200 */
        /* <DEDUP_REMOVED lines=9> */
[----:B------:R-:W4:Y:S05]  /*8f50*/  LDSM.16.MT88.4 R16, [R243+0x4800] ;  /* 0x00480000f310783b */ /* 0x000f2a0000004200 */
[-C--:B------:R-:W-:Y:S06]  /*8f60*/  HMMA.16816.F32.BF16 R164, R4, R84.reuse, R164 ;  /* 0x0000005404a4723c */ /* 0x080fec00000418a4 */
[C---:B------:R-:W-:Y:S06]  /*8f70*/  HMMA.16816.F32.BF16 R168, R12.reuse, R84, R168 ;  /* 0x000000540ca8723c */ /* 0x040fec00000418a8 */
[-C--:B------:R-:W-:Y:S06]  /*8f80*/  HMMA.16816.F32.BF16 R172, R12, R86.reuse, R172 ;  /* 0x000000560cac723c */ /* 0x080fec00000418ac */
[C---:B------:R-:W-:Y:S01]  /*8f90*/  HMMA.16816.F32.BF16 R176, R4.reuse, R86, R176 ;  /* 0x0000005604b0723c */ /* 0x040fe200000418b0 */
[----:B------:R-:W4:Y:S05]  /*8fa0*/  LDSM.16.MT88.4 R84, [R243+0x6800] ;  /* 0x00680000f354783b */ /* 0x000f2a0000004200 */
[-C--:B------:R-:W-:Y:S06]  /*8fb0*/  HMMA.16816.F32.BF16 R180, R4, R88.reuse, R180 ;  /* 0x0000005804b4723c */ /* 0x080fec00000418b4 */
[C---:B------:R-:W-:Y:S06]  /*8fc0*/  HMMA.16816.F32.BF16 R184, R12.reuse, R88, R184 ;  /* 0x000000580cb8723c */ /* 0x040fec00000418b8 */
[-C--:B------:R-:W-:Y:S01]  /*8fd0*/  HMMA.16816.F32.BF16 R188, R12, R90.reuse, R188 ;  /* 0x0000005a0cbc723c */ /* 0x080fe200000418bc */
[----:B------:R-:W-:Y:S05]  /*8fe0*/  LDSM.16.MT88.4 R12, [R243+0x1000] ;  /* 0x00100000f30c783b */ /* 0x000fea0000004200 */
[----:B------:R-:W-:Y:S01]  /*8ff0*/  HMMA.16816.F32.BF16 R192, R4, R90, R192 ;  /* 0x0000005a04c0723c */ /* 0x000fe200000418c0 */
[----:B------:R-:W4:Y:S04]  /*9000*/  LDSM.16.MT88.4 R4, [R246+0x29000] ;  /* 0x02900000f604783b */ /* 0x000f280000004200 */
[----:B------:R-:W4:Y:S01]  /*9010*/  LDSM.16.MT88.4 R88, [R0+0x29000] ;  /* 0x029000000058783b */ /* 0x000f220000004200 */
[-C--:B--2---:R-:W-:Y:S06]  /*9020*/  HMMA.16816.F32.BF16 R132, R92, R96.reuse, R132 ;  /* 0x000000605c84723c */ /* 0x084fec0000041884 */
[C---:B---3--:R-:W-:Y:S06]  /*9030*/  HMMA.16816.F32.BF16 R136, R100.reuse, R96, R136 ;  /* 0x000000606488723c */ /* 0x048fec0000041888 */
        /* <DEDUP_REMOVED lines=18> */
[----:B------:R-:W2:Y:S04]  /*9160*/  LDSM.16.MT88.4 R84, [R243+0x1800] ;  /* 0x00180000f354783b */ /* 0x000ea80000004200 */
[----:B------:R-:W3:Y:S01]  /*9170*/  LDSM.16.MT88.4 R92, [R0+0x29800] ;  /* 0x02980000005c783b */ /* 0x000ee20000004200 */
[-C--:B------:R-:W-:Y:S06]  /*9180*/  HMMA.16816.F32.BF16 R132, R4, R12.reuse, R132 ;  /* 0x0000000c0484723c */ /* 0x080fec0000041884 */
        /* <DEDUP_REMOVED lines=16> */
[C---:B------:R-:W-:Y:S01]  /*9290*/  VIADD R4, R243.reuse, 0xffff8000 ;  /* 0xffff8000f3047836 */ /* 0x040fe20000000000 */
[C---:B---3--:R-:W-:Y:S05]  /*92a0*/  HMMA.16816.F32.BF16 R136, R92.reuse, R84, R136 ;  /* 0x000000545c88723c */ /* 0x048fea0000041888 */
[----:B------:R-:W-:Y:S01]  /*92b0*/  @P1 VIADD R4, R243, 0x8000 ;  /* 0x00008000f3041836 */ /* 0x000fe20000000000 */
[-C--:B------:R-:W-:Y:S05]  /*92c0*/  HMMA.16816.F32.BF16 R140, R92, R86.reuse, R140 ;  /* 0x000000565c8c723c */ /* 0x080fea000004188c */
[----:B------:R-:W-:Y:S01]  /*92d0*/  IMAD.MOV.U32 R243, RZ, RZ, R4 ;  /* 0x000000fffff37224 */ /* 0x000fe200078e0004 */
        /* <DEDUP_REMOVED lines=15> */
[----:B------:R-:W-:Y:S11]  /*93d0*/  @P0 BRA `(.L_x_367) ;  /* 0xffffffb800d40947 */ /* 0x000ff6000383ffff */
[----:B------:R-:W2:Y:S01]  /*93e0*/  LDL R117, [R1+0x18] ;  /* 0x0000180001757983 */ /* 0x000ea20000100800 */
[----:B------:R-:W-:-:S03]  /*93f0*/  ULDC UR5, c[0x0][0x390] ;  /* 0x0000e40000057ab9 */ /* 0x000fc60000000800 */
[----:B------:R-:W3:Y:S01]  /*9400*/  LDL R116, [R1+0x24] ;  /* 0x0000240001747983 */ /* 0x000ee20000100800 */
        /* <DEDUP_REMOVED lines=13> */
[----:B------:R-:W-:Y:S01]  /*94e0*/  BAR.SYNC.DEFER_BLOCKING 0x0 ;  /* 0x0000000000007b1d */ /* 0x000fe20000010000 */
[----:B------:R-:W-:Y:S01]  /*94f0*/  FMUL.FTZ R140, R140, UR5 ;  /* 0x000000058c8c7c20 */ /* 0x000fe20008410000 */
[----:B------:R-:W-:Y:S01]  /*9500*/  FMUL.FTZ R141, R141, UR5 ;  /* 0x000000058d8d7c20 */ /* 0x000fe20008410000 */
[----:B------:R-:W-:Y:S01]  /*9510*/  F2FP.BF16.F32.PACK_AB R134, R135, R134 ;  /* 0x000000868786723e */ /* 0x000fe200000010ff */
        /* <DEDUP_REMOVED lines=75> */
[----:B------:R-:W-:Y:S01]  /*99d0*/  UISETP.NE.AND UP0, UPT, UR38, -0x1, UPT ;  /* 0xffffffff2600788c */ /* 0x000fe2000bf05270 */
[----:B------:R-:W-:Y:S01]  /*99e0*/  F2FP.BF16.F32.PACK_AB R194, R195, R194 ;  /* 0x000000c2c3c2723e */ /* 0x000fe200000010ff */
[----:B------:R-:W1:Y:S01]  /*99f0*/  S2R R2, SR_TID.X ;  /* 0x0000000000027919 */ /* 0x000e620000002100 */
[----:B------:R-:W-:-:S02]  /*9a00*/  F2FP.BF16.F32.PACK_AB R184, R185, R184 ;  /* 0x000000b8b9b8723e */ /* 0x000fc400000010ff */
[----:B------:R-:W-:Y:S02]  /*9a10*/  F2FP.BF16.F32.PACK_AB R186, R187, R186 ;  /* 0x000000babbba723e */ /* 0x000fe400000010ff */
[----:B------:R-:W-:Y:S02]  /*9a20*/  F2FP.BF16.F32.PACK_AB R188, R189, R188 ;  /* 0x000000bcbdbc723e */ /* 0x000fe400000010ff */
[----:B------:R-:W-:Y:S02]  /*9a30*/  F2FP.BF16.F32.PACK_AB R190, R191, R190 ;  /* 0x000000bebfbe723e */ /* 0x000fe400000010ff */
[----:B------:R-:W-:Y:S01]  /*9a40*/  F2FP.BF16.F32.PACK_AB R20, R21, R20 ;  /* 0x000000141514723e */ /* 0x000fe200000010ff */
[----:B------:R-:W-:Y:S01]  /*9a50*/  @UP0 UIADD3 UR5, UR18, UR38, URZ ;  /* 0x0000002612050290 */ /* 0x000fe2000fffe03f */
[----:B------:R-:W-:Y:S01]  /*9a60*/  F2FP.BF16.F32.PACK_AB R22, R23, R22 ;  /* 0x000000161716723e */ /* 0x000fe200000010ff */
[----:B------:R-:W-:Y:S01]  /*9a70*/  @UP0 ULDC.64 UR8, c[0x0][0x450] ;  /* 0x0001140000080ab9 */ /* 0x000fe20000000a00 */
[----:B------:R-:W-:Y:S01]  /*9a80*/  F2FP.BF16.F32.PACK_AB R32, R33, R32 ;  /* 0x000000202120723e */ /* 0x000fe200000010ff */
[----:B------:R-:W-:Y:S01]  /*9a90*/  @UP0 UIMAD.WIDE.U32 UR12, UR5, UR8, URZ ;  /* 0x00000008050c02a5 */ /* 0x000fe2000f8e003f */
[----:B------:R-:W-:Y:S01]  /*9aa0*/  F2FP.BF16.F32.PACK_AB R34, R35, R34 ;  /* 0x000000222322723e */ /* 0x000fe200000010ff */
[----:B------:R-:W-:Y:S01]  /*9ab0*/  @UP0 UIMAD UR5, UR5, UR9, URZ ;  /* 0x00000009050502a4 */ /* 0x000fe2000f8e023f */
[----:B------:R-:W-:-:S02]  /*9ac0*/  F2FP.BF16.F32.PACK_AB R24, R25, R24 ;  /* 0x000000181918723e */ /* 0x000fc400000010ff */
[----:B------:R-:W-:Y:S01]  /*9ad0*/  F2FP.BF16.F32.PACK_AB R26, R27, R26 ;  /* 0x0000001a1b1a723e */ /* 0x000fe200000010ff */
[----:B------:R-:W-:Y:S01]  /*9ae0*/  @UP0 UIADD3 UR21, UR13, UR5, URZ ;  /* 0x000000050d150290 */ /* 0x000fe2000fffe03f */
[----:B------:R-:W-:Y:S01]  /*9af0*/  F2FP.BF16.F32.PACK_AB R28, R29, R28 ;  /* 0x0000001c1d1c723e */ /* 0x000fe200000010ff */
[----:B------:R-:W-:Y:S01]  /*9b00*/  @UP0 UMOV UR20, UR12 ;  /* 0x0000000c00140c82 */ /* 0x000fe20008000000 */
        /* <DEDUP_REMOVED lines=25> */
[----:B------:R-:W-:Y:S01]  /*9ca0*/  PLOP3.LUT P0, PT, PT, PT, UP0, 0x80, 0x0 ;  /* 0x000000000000781c */ /* 0x000fe20003f0f008 */
[----:B--2---:R2:W-:Y:S04]  /*9cb0*/  STS [R117], R132 ;  /* 0x0000008475007388 */ /* 0x0045e80000000800 */
[----:B------:R2:W-:Y:S04]  /*9cc0*/  STS [R117+0x400], R134 ;  /* 0x0004008675007388 */ /* 0x0005e80000000800 */
[----:B---3--:R2:W-:Y:S04]  /*9cd0*/  STS [R116], R144 ;  /* 0x0000009074007388 */ /* 0x0085e80000000800 */
        /* <DEDUP_REMOVED lines=61> */
[----:B-1----:R-:W-:Y:S05]  /*a0b0*/  @P0 BRA `(.L_x_368) ;  /* 0x0000000000340947 */ /* 0x002fea0003800000 */
        /* <DEDUP_REMOVED lines=13> */
.L_x_368:
[----:B------:R-:W2:Y:S01]  /*a190*/  LDL R3, [R1+0x8] ;  /* 0x0000080001037983 */ /* 0x000ea20000100800 */
[----:B------:R-:W-:Y:S01]  /*a1a0*/  @UP0 UIADD3 UR11, UR18, UR38, URZ ;  /* 0x00000026120b0290 */ /* 0x000fe2000fffe03f */
[----:B------:R-:W-:Y:S01]  /*a1b0*/  @UP0 ULDC.64 UR12, c[0x0][0x458] ;  /* 0x00011600000c0ab9 */ /* 0x000fe20000000a00 */
[----:B------:R-:W-:Y:S02]  /*a1c0*/  USHF.L.U32 UR5, UR17, 0x6, URZ ;  /* 0x0000000611057899 */ /* 0x000fe4000800063f */
[----:B------:R-:W-:Y:S02]  /*a1d0*/  @UP0 UIMAD.WIDE.U32 UR14, UR11, UR12, URZ ;  /* 0x0000000c0b0e02a5 */ /* 0x000fe4000f8e003f */
[----:B------:R-:W-:-:S04]  /*a1e0*/  @UP0 UIMAD UR11, UR11, UR13, URZ ;  /* 0x0000000d0b0b02a4 */ /* 0x000fc8000f8e023f */
[----:B------:R-:W-:Y:S01]  /*a1f0*/  @UP0 UIADD3 UR16, UR15, UR11, URZ ;  /* 0x0000000b0f100290 */ /* 0x000fe2000fffe03f */
[----:B--2---:R-:W-:Y:S01]  /*a200*/  LEA R54, R3, UR4, 0x1 ;  /* 0x0000000403367c11 */ /* 0x004fe2000f8e08ff */
[----:B------:R-:W-:Y:S10]  /*a210*/  @P0 BRA `(.L_x_369) ;  /* 0x0000000000300947 */ /* 0x000ff40003800000 */
        /* <DEDUP_REMOVED lines=12> */
.L_x_369:
[----:B------:R-:W2:Y:S01]  /*a2e0*/  LDL.64 R66, [R1+0x10] ;  /* 0x0000100001427983 */ /* 0x000ea20000100a00 */
[----:B------:R-:W-:Y:S01]  /*a2f0*/  USHF.R.S32.HI UR11, URZ, 0x1f, UR5 ;  /* 0x0000001f3f0b7899 */ /* 0x000fe20008011405 */
[----:B------:R-:W-:Y:S01]  /*a300*/  SHF.R.S32.HI R5, RZ, 0x1f, R2 ;  /* 0x0000001fff057819 */ /* 0x000fe20000011402 */
[----:B------:R-:W-:Y:S01]  /*a310*/  IMAD.U32 R3, RZ, RZ, UR8 ;  /* 0x00000008ff037e24 */ /* 0x000fe2000f8e00ff */
[----:B------:R-:W-:Y:S01]  /*a320*/  BAR.SYNC.DEFER_BLOCKING 0x0 ;  /* 0x0000000000007b1d */ /* 0x000fe20000010000 */
[----:B------:R-:W-:Y:S01]  /*a330*/  UIMAD UR15, UR11, UR8, URZ ;  /* 0x000000080b0f72a4 */ /* 0x000fe2000f8e023f */
[----:B------:R-:W-:Y:S01]  /*a340*/  LEA.HI R5, R5, R2, RZ, 0x3 ;  /* 0x0000000205057211 */ /* 0x000fe200078f18ff */
[----:B------:R-:W-:Y:S02]  /*a350*/  UIMAD UR10, UR17, -0x40, UR10 ;  /* 0xffffffc0110a78a4 */ /* 0x000fe4000f8e020a */
[----:B------:R-:W-:Y:S01]  /*a360*/  UIMAD UR15, UR5, UR9, UR15 ;  /* 0x00000009050f72a4 */ /* 0x000fe2000f8e020f */
[----:B------:R-:W-:Y:S01]  /*a370*/  BSSY B0, `(.L_x_370) ;  /* 0x0000035000007945 */ /* 0x000fe20003800000 */
[----:B------:R-:W-:Y:S01]  /*a380*/  USHF.R.S32.HI UR22, URZ, 0x1f, UR58 ;  /* 0x0000001f3f167899 */ /* 0x000fe2000801143a */
[----:B------:R-:W-:-:S03]  /*a390*/  ULDC.64 UR18, c[0x0][0x468] ;  /* 0x00011a0000127ab9 */ /* 0x000fc60000000a00 */
[----:B------:R-:W-:Y:S01]  /*a3a0*/  IMAD.U32 R2, RZ, RZ, UR15 ;  /* 0x0000000fff027e24 */ /* 0x000fe2000f8e00ff */
[----:B------:R-:W-:-:S04]  /*a3b0*/  UIMAD UR15, UR22, UR18, URZ ;  /* 0x00000012160f72a4 */ /* 0x000fc8000f8e023f */
[----:B------:R-:W-:Y:S01]  /*a3c0*/  UIMAD UR19, UR58, UR19, UR15 ;  /* 0x000000133a1372a4 */ /* 0x000fe2000f8e020f */
[----:B------:R1:W3:Y:S04]  /*a3d0*/  LDS.128 R48, [R54+0x19000] ;  /* 0x0190000036307984 */ /* 0x0002e80000000c00 */
[----:B------:R1:W4:Y:S04]  /*a3e0*/  LDS.128 R44, [R54+0x1b000] ;  /* 0x01b00000362c7984 */ /* 0x0003280000000c00 */
[----:B------:R1:W1:Y:S04]  /*a3f0*/  LDS.128 R40, [R54+0x1d000] ;  /* 0x01d0000036287984 */ /* 0x0002680000000c00 */
[----:B------:R1:W1:Y:S04]  /*a400*/  LDS.128 R36, [R54+0x1f000] ;  /* 0x01f0000036247984 */ /* 0x0002680000000c00 */
[----:B------:R1:W1:Y:S04]  /*a410*/  LDS.128 R32, [R54+0x21000] ;  /* 0x0210000036207984 */ /* 0x0002680000000c00 */
[----:B------:R1:W1:Y:S04]  /*a420*/  LDS.128 R28, [R54+0x23000] ;  /* 0x02300000361c7984 */ /* 0x0002680000000c00 */
[----:B------:R1:W1:Y:S04]  /*a430*/  LDS.128 R24, [R54+0x25000] ;  /* 0x0250000036187984 */ /* 0x0002680000000c00 */
[----:B------:R1:W1:Y:S01]  /*a440*/  LDS.128 R20, [R54+0x27000] ;  /* 0x0270000036147984 */ /* 0x0002620000000c00 */
[--C-:B--2---:R-:W-:Y:S01]  /*a450*/  SHF.R.S32.HI R59, RZ, 0x1f, R66.reuse ;  /* 0x0000001fff3b7819 */ /* 0x104fe20000011442 */
[----:B------:R-:W-:Y:S01]  /*a460*/  IMAD.MOV.U32 R58, RZ, RZ, R66 ;  /* 0x000000ffff3a7224 */ /* 0x000fe200078e0042 */
[C---:B------:R-:W-:Y:S01]  /*a470*/  IADD3 R52, R66.reuse, 0xc0, RZ ;  /* 0x000000c042347810 */ /* 0x040fe20007ffe0ff */
[----:B------:R-:W-:-:S02]  /*a480*/  VIADD R55, R66, 0x80 ;  /* 0x0000008042377836 */ /* 0x000fc40000000000 */
[----:B------:R-:W-:Y:S01]  /*a490*/  IMAD.WIDE.U32 R6, R3, UR5, R58 ;  /* 0x0000000503067c25 */ /* 0x000fe2000f8e003a */
[----:B------:R-:W-:-:S03]  /*a4a0*/  SHF.R.S32.HI R3, RZ, 0x3, R5 ;  /* 0x00000003ff037819 */ /* 0x000fc60000011405 */
[----:B------:R-:W-:Y:S01]  /*a4b0*/  VIADD R53, R66, 0x40 ;  /* 0x0000004042357836 */ /* 0x000fe20000000000 */
[----:B------:R-:W-:Y:S01]  /*a4c0*/  IADD3 R60, P0, R6, UR20, RZ ;  /* 0x00000014063c7c10 */ /* 0x000fe2000ff1e0ff */
[C---:B------:R-:W-:Y:S01]  /*a4d0*/  VIADD R4, R3.reuse, 0x20 ;  /* 0x0000002003047836 */ /* 0x040fe20000000000 */
[----:B------:R-:W-:Y:S02]  /*a4e0*/  ISETP.GE.AND P5, PT, R3, UR10, PT ;  /* 0x0000000a03007c0c */ /* 0x000fe4000bfa6270 */
[----:B------:R-:W-:Y:S02]  /*a4f0*/  IADD3.X R61, R7, UR21, R2, P0, !PT ;  /* 0x00000015073d7c10 */ /* 0x000fe400087fe402 */
[----:B------:R-:W-:Y:S02]  /*a500*/  MOV R2, UR18 ;  /* 0x0000001200027c02 */ /* 0x000fe40008000f00 */
[----:B------:R-:W-:-:S03]  /*a510*/  ISETP.GE.AND P4, PT, R4, UR10, PT ;  /* 0x0000000a04007c0c */ /* 0x000fc6000bf86270 */
[----:B------:R-:W-:Y:S01]  /*a520*/  IMAD.WIDE.U32 R60, R2, UR58, R60 ;  /* 0x0000003a023c7c25 */ /* 0x000fe2000f8e003c */
[----:B------:R-:W-:-:S03]  /*a530*/  SHF.R.S32.HI R2, RZ, 0x1f, R3 ;  /* 0x0000001fff027819 */ /* 0x000fc60000011403 */
[----:B------:R-:W-:Y:S01]  /*a540*/  VIADD R57, R61, UR19 ;  /* 0x000000133d397c36 */ /* 0x000fe20008000000 */
[----:B-1-34-:R-:W-:Y:S06]  /*a550*/  @P5 BRA `(.L_x_371) ;  /* 0x0000000000585947 */ /* 0x01afec0003800000 */
[----:B------:R-:W-:Y:S01]  /*a560*/  ULDC UR15, c[0x0][0x2d0] ;  /* 0x0000b400000f7ab9 */ /* 0x000fe20000000800 */
[----:B------:R-:W1:Y:S01]  /*a570*/  LDS.128 R16, [R54+0x1a000] ;  /* 0x01a0000036107984 */ /* 0x000e620000000c00 */
[----:B------:R-:W-:Y:S01]  /*a580*/  ISETP.GE.AND P3, PT, R66, UR15, PT ;  /* 0x0000000f42007c0c */ /* 0x000fe2000bf66270 */
[----:B------:R-:W-:Y:S01]  /*a590*/  IMAD R56, R2, UR8, RZ ;  /* 0x0000000802387c24 */ /* 0x000fe2000f8e02ff */
[----:B------:R-:W-:Y:S01]  /*a5a0*/  ISETP.GE.AND P2, PT, R53, UR15, PT ;  /* 0x0000000f35007c0c */ /* 0x000fe2000bf46270 */
[----:B------:R-:W2:Y:S01]  /*a5b0*/  LDS.128 R12, [R54+0x1c000] ;  /* 0x01c00000360c7984 */ /* 0x000ea20000000c00 */
[----:B------:R-:W-:Y:S01]  /*a5c0*/  IMAD.MOV.U32 R62, RZ, RZ, R60 ;  /* 0x000000ffff3e7224 */ /* 0x000fe200078e003c */
[----:B------:R-:W-:Y:S01]  /*a5d0*/  ISETP.GE.AND P1, PT, R55, UR15, PT ;  /* 0x0000000f37007c0c */ /* 0x000fe2000bf26270 */
[----:B------:R-:W-:Y:S01]  /*a5e0*/  IMAD.MOV.U32 R63, RZ, RZ, R57 ;  /* 0x000000ffff3f7224 */ /* 0x000fe200078e0039 */
[----:B------:R-:W3:Y:S01]  /*a5f0*/  LDS.128 R8, [R54+0x1e000] ;  /* 0x01e0000036087984 */ /* 0x000ee20000000c00 */
[C---:B------:R-:W-:Y:S01]  /*a600*/  IMAD R56, R3.reuse, UR9, R56 ;  /* 0x0000000903387c24 */ /* 0x040fe2000f8e0238 */
[----:B------:R-:W-:Y:S01]  /*a610*/  ISETP.GE.AND P0, PT, R52, UR15, PT ;  /* 0x0000000f34007c0c */ /* 0x000fe2000bf06270 */
[----:B------:R-:W-:Y:S01]  /*a620*/  IMAD.WIDE.U32 R62, R3, UR8, R62 ;  /* 0x00000008033e7c25 */ /* 0x000fe2000f8e003e */
[----:B------:R-:W-:-:S02]  /*a630*/  ULDC.64 UR18, c[0x0][0x3f0] ;  /* 0x0000fc0000127ab9 */ /* 0x000fc40000000a00 */
[----:B------:R-:W4:Y:S01]  /*a640*/  @!P3 LDS.128 R4, [R54+0x18000] ;  /* 0x018000003604b984 */ /* 0x000f220000000c00 */
[----:B------:R-:W-:Y:S01]  /*a650*/  IMAD.IADD R56, R56, 0x1, R63 ;  /* 0x0000000138387824 */ /* 0x000fe200078e023f */
[----:B------:R-:W-:-:S04]  /*a660*/  LEA R64, P6, R62, UR18, 0x1 ;  /* 0x000000123e407c11 */ /* 0x000fc8000f8c08ff */
[----:B------:R-:W-:-:S05]  /*a670*/  LEA.HI.X R65, R62, UR19, R56, 0x1, P6 ;  /* 0x000000133e417c11 */ /* 0x000fca000b0f0c38 */
[----:B-1----:R1:W-:Y:S04]  /*a680*/  @!P2 STG.E.128 desc[UR6][R64.64+0x80], R16 ;  /* 0x000080104000a986 */ /* 0x0023e8000c101d06 */
[----:B--2---:R1:W-:Y:S04]  /*a690*/  @!P1 STG.E.128 desc[UR6][R64.64+0x100], R12 ;  /* 0x0001000c40009986 */ /* 0x0043e8000c101d06 */
[----:B---3--:R1:W-:Y:S04]  /*a6a0*/  @!P0 STG.E.128 desc[UR6][R64.64+0x180], R8 ;  /* 0x0001800840008986 */ /* 0x0083e8000c101d06 */
[----:B----4-:R1:W-:Y:S02]  /*a6b0*/  @!P3 STG.E.128 desc[UR6][R64.64], R4 ;  /* 0x000000044000b986 */ /* 0x0103e4000c101d06 */
.L_x_371:
[----:B------:R-:W-:Y:S05]  /*a6c0*/  BSYNC B0 ;  /* 0x0000000000007941 */ /* 0x000fea0003800000 */
.L_x_370:
        /* <DEDUP_REMOVED lines=17> */
[----:B------:R2:W-:Y:S04]  /*a7e0*/  @!P3 STG.E.128 desc[UR6][R8.64], R48 ;  /* 0x000000300800b986 */ /* 0x0005e8000c101d06 */
[----:B------:R2:W-:Y:S04]  /*a7f0*/  @!P2 STG.E.128 desc[UR6][R8.64+0x80], R44 ;  /* 0x0000802c0800a986 */ /* 0x0005e8000c101d06 */
[----:B------:R2:W-:Y:S04]  /*a800*/  @!P1 STG.E.128 desc[UR6][R8.64+0x100], R40 ;  /* 0x0001002808009986 */ /* 0x0005e8000c101d06 */
[----:B------:R2:W-:Y:S02]  /*a810*/  @!P0 STG.E.128 desc[UR6][R8.64+0x180], R36 ;  /* 0x0001802408008986 */ /* 0x0005e4000c101d06 */
.L_x_373:
[----:B------:R-:W-:Y:S05]  /*a820*/  BSYNC B0 ;  /* 0x0000000000007941 */ /* 0x000fea0003800000 */
.L_x_372:
[----:B-1----:R1:W3:Y:S01]  /*a830*/  LDS.128 R12, [R54+0x20000] ;  /* 0x02000000360c7984 */ /* 0x0022e20000000c00 */
[----:B--2---:R-:W-:Y:S01]  /*a840*/  IMAD.U32 R37, RZ, RZ, UR12 ;  /* 0x0000000cff257e24 */ /* 0x004fe2000f8e00ff */
[----:B------:R-:W-:Y:S01]  /*a850*/  UIMAD UR11, UR11, UR12, URZ ;  /* 0x0000000c0b0b72a4 */ /* 0x000fe2000f8e023f */
[----:B------:R-:W-:Y:S01]  /*a860*/  BSSY B0, `(.L_x_374) ;  /* 0x0000023000007945 */ /* 0x000fe20003800000 */
[----:B------:R1:W2:Y:S01]  /*a870*/  LDS.128 R8, [R54+0x22000] ;  /* 0x0220000036087984 */ /* 0x0002a20000000c00 */
[----:B------:R-:W-:Y:S01]  /*a880*/  IMAD.WIDE.U32 R36, R37, UR5, R58 ;  /* 0x0000000525247c25 */ /* 0x000fe2000f8e003a */
[----:B------:R-:W-:Y:S02]  /*a890*/  UIMAD UR5, UR5, UR13, UR11 ;  /* 0x0000000d050572a4 */ /* 0x000fe4000f8e020b */
[----:B------:R1:W4:Y:S01]  /*a8a0*/  LDS.128 R4, [R54+0x24000] ;  /* 0x0240000036047984 */ /* 0x0003220000000c00 */
        /* <DEDUP_REMOVED lines=12> */
[----:B------:R-:W-:Y:S01]  /*a970*/  IMAD R36, R2, UR12, RZ ;  /* 0x0000000c02247c24 */ /* 0x000fe2000f8e02ff */
[----:B------:R-:W-:Y:S01]  /*a980*/  ULDC UR5, c[0x0][0x2d0] ;  /* 0x0000b40000057ab9 */ /* 0x000fe20000000800 */
[----:B------:R-:W-:Y:S01]  /*a990*/  IMAD.MOV.U32 R40, RZ, RZ, R38 ;  /* 0x000000ffff287224 */ /* 0x000fe200078e0026 */
[----:B------:R-:W-:Y:S01]  /*a9a0*/  ISETP.GE.AND P3, PT, R66, UR5, PT ;  /* 0x0000000542007c0c */ /* 0x000fe2000bf66270 */
[----:B------:R-:W-:Y:S01]  /*a9b0*/  IMAD.MOV.U32 R41, RZ, RZ, R37 ;  /* 0x000000ffff297224 */ /* 0x000fe200078e0025 */
[----:B------:R-:W-:Y:S01]  /*a9c0*/  ISETP.GE.AND P2, PT, R53, UR5, PT ;  /* 0x0000000535007c0c */ /* 0x000fe2000bf46270 */
[----:B------:R-:W-:Y:S01]  /*a9d0*/  IMAD R36, R3, UR13, R36 ;  /* 0x0000000d03247c24 */ /* 0x000fe2000f8e0224 */
[----:B------:R-:W-:Y:S01]  /*a9e0*/  ISETP.GE.AND P1, PT, R55, UR5, PT ;  /* 0x0000000537007c0c */ /* 0x000fe2000bf26270 */
[----:B------:R-:W-:Y:S01]  /*a9f0*/  IMAD.WIDE.U32 R40, R3, UR12, R40 ;  /* 0x0000000c03287c25 */ /* 0x000fe2000f8e0028 */
[----:B------:R-:W-:Y:S01]  /*aa00*/  ISETP.GE.AND P0, PT, R52, UR5, PT ;  /* 0x0000000534007c0c */ /* 0x000fe2000bf06270 */
[----:B------:R-:W-:-:S02]  /*aa10*/  ULDC.64 UR8, c[0x0][0x3f8] ;  /* 0x0000fe0000087ab9 */ /* 0x000fc40000000a00 */
[----:B------:R-:W-:Y:S01]  /*aa20*/  IMAD.IADD R36, R36, 0x1, R41 ;  /* 0x0000000124247824 */ /* 0x000fe200078e0229 */
[----:B------:R-:W-:-:S04]  /*aa30*/  LEA R42, P5, R40, UR8, 0x1 ;  /* 0x00000008282a7c11 */ /* 0x000fc8000f8a08ff */
[----:B------:R-:W-:-:S05]  /*aa40*/  LEA.HI.X R43, R40, UR9, R36, 0x1, P5 ;  /* 0x00000009282b7c11 */ /* 0x000fca000a8f0c24 */
[----:B---3--:R3:W-:Y:S04]  /*aa50*/  @!P3 STG.E.128 desc[UR6][R42.64], R12 ;  /* 0x0000000c2a00b986 */ /* 0x0087e8000c101d06 */
[----:B--2---:R3:W-:Y:S04]  /*aa60*/  @!P2 STG.E.128 desc[UR6][R42.64+0x80], R8 ;  /* 0x000080082a00a986 */ /* 0x0047e8000c101d06 */
[----:B----4-:R3:W-:Y:S04]  /*aa70*/  @!P1 STG.E.128 desc[UR6][R42.64+0x100], R4 ;  /* 0x000100042a009986 */ /* 0x0107e8000c101d06 */
[----:B-1----:R3:W-:Y:S02]  /*aa80*/  @!P0 STG.E.128 desc[UR6][R42.64+0x180], R16 ;  /* 0x000180102a008986 */ /* 0x0027e4000c101d06 */
.L_x_375:
[----:B------:R-:W-:Y:S05]  /*aa90*/  BSYNC B0 ;  /* 0x0000000000007941 */ /* 0x000fea0003800000 */
.L_x_374:
        /* <DEDUP_REMOVED lines=12> */
[----:B---34-:R-:W-:-:S03]  /*ab60*/  LEA R4, P4, R36, UR8, 0x1 ;  /* 0x0000000824047c11 */ /* 0x018fc6000f8808ff */
[----:B------:R-:W-:-:S04]  /*ab70*/  IMAD R2, R3, UR13, R2 ;  /* 0x0000000d03027c24 */ /* 0x000fc8000f8e0202 */
[----:B------:R-:W-:-:S05]  /*ab80*/  IMAD.IADD R2, R2, 0x1, R37 ;  /* 0x0000000102027824 */ /* 0x000fca00078e0225 */
[----:B------:R-:W-:-:S05]  /*ab90*/  LEA.HI.X R5, R36, UR9, R2, 0x1, P4 ;  /* 0x0000000924057c11 */ /* 0x000fca000a0f0c02 */
[----:B------:R3:W-:Y:S04]  /*aba0*/  @!P3 STG.E.128 desc[UR6][R4.64], R32 ;  /* 0x000000200400b986 */ /* 0x0007e8000c101d06 */
[----:B------:R3:W-:Y:S04]  /*abb0*/  @!P2 STG.E.128 desc[UR6][R4.64+0x80], R28 ;  /* 0x0000801c0400a986 */ /* 0x0007e8000c101d06 */
[----:B------:R3:W-:Y:S04]  /*abc0*/  @!P1 STG.E.128 desc[UR6][R4.64+0x100], R24 ;  /* 0x0001001804009986 */ /* 0x0007e8000c101d06 */
[----:B------:R3:W-:Y:S02]  /*abd0*/  @!P0 STG.E.128 desc[UR6][R4.64+0x180], R20 ;  /* 0x0001801404008986 */ /* 0x0007e4000c101d06 */
.L_x_346:
[----:B------:R-:W-:Y:S05]  /*abe0*/  BSYNC B1 ;  /* 0x0000000000017941 */ /* 0x000fea0003800000 */
.L_x_332:
[----:B------:R-:W-:Y:S01]  /*abf0*/  ULDC UR8, c[0x0][0x2c8] ;  /* 0x0000b20000087ab9 */ /* 0x000fe20000000800 */
[----:B------:R-:W-:Y:S02]  /*ac00*/  UIADD3 UR61, UR61, 0x1, URZ ;  /* 0x000000013d3d7890 */ /* 0x000fe4000fffe03f */
[----:B------:R-:W-:-:S04]  /*ac10*/  UIADD3 UR8, UR8, 0x3f, URZ ;  /* 0x0000003f08087890 */ /* 0x000fc8000fffe03f */
[----:B------:R-:W-:-:S04]  /*ac20*/  USHF.R.S32.HI UR5, URZ, 0x1f, UR8 ;  /* 0x0000001f3f057899 */ /* 0x000fc80008011408 */
[----:B------:R-:W-:-:S03]  /*ac30*/  ULEA.HI UR5, UR5, UR8, URZ, 0x6 ;  /* 0x0000000805057291 */ /* 0x000fc6000f8f303f */
[----:B------:R-:W-:Y:S01]  /*ac40*/  ULDC UR8, c[0x0][0xc] ;  /* 0x0000030000087ab9 */ /* 0x000fe20000000800 */
[----:B------:R-:W-:Y:S02]  /*ac50*/  USHF.R.S32.HI UR5, URZ, 0x6, UR5 ;  /* 0x000000063f057899 */ /* 0x000fe40008011405 */
[----:B------:R-:W-:-:S04]  /*ac60*/  UIADD3 UR17, UR8, UR17, URZ ;  /* 0x0000001108117290 */ /* 0x000fc8000fffe03f */
[----:B------:R-:W-:-:S06]  /*ac70*/  UISETP.GE.AND UP0, UPT, UR17, UR5, UPT ;  /* 0x000000051100728c */ /* 0x000fcc000bf06270 */
[----:B------:R-:W-:-:S13]  /*ac80*/  PLOP3.LUT P0, PT, PT, PT, UP0, 0x80, 0x0 ;  /* 0x000000000000781c */ /* 0x000fda0003f0f008 */
[----:B------:R-:W-:Y:S05]  /*ac90*/  @P0 BRA `(.L_x_376) ;  /* 0x0000000000040947 */ /* 0x000fea0003800000 */
[----:B------:R-:W-:Y:S05]  /*aca0*/  BRA `(.L_x_377) ;  /* 0xffffff5c00507947 */ /* 0x000fea000383ffff */
.L_x_376:
[----:B------:R-:W-:Y:S05]  /*acb0*/  EXIT ;  /* 0x000000000000794d */ /* 0x000fea0003800000 */
.L_x_378:
        /* <DEDUP_REMOVED lines=12> */
.L_x_1041:


//--------------------- .text._ZN5flash44flash_bwd_dq_dk_dv_loop_seqk_parallel_kernelI23Flash_bwd_kernel_traitsILi256ELi64ELi64ELi8ELi4ELi2ELi2ELb0ELb0EN7cutlass10bfloat16_tE19Flash_kernel_traitsILi256ELi64ELi64ELi8ES3_EELb0ELb1ELb0ELb0ELb0ELb1ELb0EEEvNS_16Flash_bwd_paramsE --------------------------
	.section	.text._ZN5flash44flash_bwd_dq_dk_dv_loop_seqk_parallel_kernelI23Flash_bwd_kernel_traitsILi256ELi64ELi64ELi8ELi4ELi2ELi2ELb0ELb0EN7cutlass10bfloat16_tE19Flash_kernel_traitsILi256ELi64ELi64ELi8ES3_EELb0ELb1ELb0ELb0ELb0ELb1ELb0EEEvNS_16Flash_bwd_paramsE,"ax",@progbits
	.align	128
        .global         _ZN5flash44flash_bwd_dq_dk_dv_loop_seqk_parallel_kernelI23Flash_bwd_kernel_traitsILi256ELi64ELi64ELi8ELi4ELi2ELi2ELb0ELb0EN7cutlass10bfloat16_tE19Flash_kernel_traitsILi256ELi64ELi64ELi8ES3_EELb0ELb1ELb0ELb0ELb0ELb1ELb0EEEvNS_16Flash_bwd_paramsE
        .type           _ZN5flash44flash_bwd_dq_dk_dv_loop_seqk_parallel_kernelI23Flash_bwd_kernel_traitsILi256ELi64ELi64ELi8ELi4ELi2ELi2ELb0ELb0EN7cutlass10bfloat16_tE19Flash_kernel_traitsILi256ELi64ELi64ELi8ES3_EELb0ELb1ELb0ELb0ELb0ELb1ELb0EEEvNS_16Flash_bwd_paramsE,@function
        .size           _ZN5flash44flash_bwd_dq_dk_dv_loop_seqk_parallel_kernelI23Flash_bwd_kernel_traitsILi256ELi64ELi64ELi8ELi4ELi2ELi2ELb0ELb0EN7cutlass10bfloat16_tE19Flash_kernel_traitsILi256ELi64ELi64ELi8ES3_EELb0ELb1ELb0ELb0ELb0ELb1ELb0EEEvNS_16Flash_bwd_paramsE,(.L_x_1042 - _ZN5flash44flash_bwd_dq_dk_dv_loop_seqk_parallel_kernelI23Flash_bwd_kernel_traitsILi256ELi64ELi64ELi8ELi4ELi2ELi2ELb0ELb0EN7cutlass10bfloat16_tE19Flash_kernel_traitsILi256ELi64ELi64ELi8ES3_EELb0ELb1ELb0ELb0ELb0ELb1ELb0EEEvNS_16Flash_bwd_paramsE)
        .other          _ZN5flash44flash_bwd_dq_dk_dv_loop_seqk_parallel_kernelI23Flash_bwd_kernel_traitsILi256ELi64ELi64ELi8ELi4ELi2ELi2ELb0ELb0EN7cutlass10bfloat16_tE19Flash_kernel_traitsILi256ELi64ELi64ELi8ES3_EELb0ELb1ELb0ELb0ELb0ELb1ELb0EEEvNS_16Flash_bwd_paramsE,@"STO_CUDA_ENTRY STV_DEFAULT"
_ZN5flash44flash_bwd_dq_dk_dv_loop_seqk_parallel_kernelI23Flash_bwd_kernel_traitsILi256ELi64ELi64ELi8ELi4ELi2ELi2ELb0ELb0EN7cutlass10bfloat16_tE19Flash_kernel_traitsILi256ELi64ELi64ELi8ES3_EELb0ELb1ELb0ELb0ELb0ELb1ELb0EEEvNS_16Flash_bwd_paramsE:
.text._ZN5flash44flash_bwd_dq_dk_dv_loop_seqk_parallel_kernelI23Flash_bwd_kernel_traitsILi256ELi64ELi64ELi8ELi4ELi2ELi2ELb0ELb0EN7cutlass10bfloat16_tE19Flash_kernel_traitsILi256ELi64ELi64ELi8ES3_EELb0ELb1ELb0ELb0ELb0ELb1ELb0EEEvNS_16Flash_bwd_paramsE:
        /* <DEDUP_REMOVED lines=14> */
[----:B------:R-:W-:Y:S01]  /*00e0*/  IMAD.MOV.U32 R213, RZ, RZ, 0x20 ;  /* 0x00000020ffd57424 */ /* 0x000fe200078e00ff */
[----:B------:R-:W-:Y:S01]  /*00f0*/  UMOV UR58, 0xffff8000 ;  /* 0xffff8000003a7882 */ /* 0x000fe20000000000 */
[----:B------:R-:W-:Y:S02]  /*0100*/  IMAD.MOV.U32 R215, RZ, RZ, 0x40 ;  /* 0x00000040ffd77424 */ /* 0x000fe400078e00ff */
[----:B------:R-:W-:Y:S02]  /*0110*/  IMAD.MOV.U32 R239, RZ, RZ, -0x10 ;  /* 0xfffffff0ffef7424 */ /* 0x000fe400078e00ff */
[----:B------:R-:W3:Y:S08]  /*0120*/  S2UR UR54, SR_CTAID.Z ;  /* 0x00000000003679c3 */ /* 0x000ef00000002700 */
[----:B------:R-:W4:Y:S01]  /*0130*/  S2UR UR45, SR_CTAID.Y ;  /* 0x00000000002d79c3 */ /* 0x000f220000002600 */
[----:B--2---:R-:W-:Y:S01]  /*0140*/  ULEA UR4, UR4, UR5, 0x18 ;  /* 0x0000000504047291 */ /* 0x004fe2000f8ec03f */
[----:B-1----:R-:W-:Y:S01]  /*0150*/  SHF.R.S32.HI R12, RZ, 0x1f, R13 ;  /* 0x0000001fff0c7819 */ /* 0x002fe2000001140d */
[----:B------:R-:W-:Y:S01]  /*0160*/  IMAD.SHL.U32 R249, R13, 0x2, RZ ;  /* 0x000000020df97824 */ /* 0x000fe200078e00ff */
[----:B---3--:R-:W-:-:S02]  /*0170*/  USHF.R.S32.HI UR5, URZ, 0x1f, UR54 ;  /* 0x0000001f3f057899 */ /* 0x008fc40008011436 */
[CC--:B------:R-:W-:Y:S02]  /*0180*/  LEA.HI R2, R12.reuse, R13.reuse, RZ, 0x5 ;  /* 0x0000000d0c027211 */ /* 0x0c0fe400078f28ff */
[----:B------:R-:W-:Y:S02]  /*0190*/  LEA.HI R6, R12, R13, RZ, 0x4 ;  /* 0x0000000d0c067211 */ /* 0x000fe400078f20ff */
[--C-:B------:R-:W-:Y:S01]  /*01a0*/  SHF.R.S32.HI R0, RZ, 0x5, R2.reuse ;  /* 0x00000005ff007819 */ /* 0x100fe20000011402 */
[----:B----4-:R-:W-:Y:S01]  /*01b0*/  USHF.R.S32.HI UR6, URZ, 0x1f, UR45 ;  /* 0x0000001f3f067899 */ /* 0x010fe2000801142d */
[----:B------:R-:W-:Y:S02]  /*01c0*/  SHF.R.S32.HI R3, RZ, 0x1f, R2 ;  /* 0x0000001fff037819 */ /* 0x000fe40000011402 */
[-C--:B------:R-:W-:Y:S02]  /*01d0*/  LEA.HI R2, R2, R0.reuse, RZ, 0x1 ;  /* 0x0000000002027211 */ /* 0x080fe400078f08ff */
[----:B------:R-:W-:-:S02]  /*01e0*/  LEA.HI R3, R3, R0, RZ, 0x2 ;  /* 0x0000000003037211 */ /* 0x000fc400078f10ff */
[----:B------:R-:W-:Y:S02]  /*01f0*/  LOP3.LUT R2, R2, 0xfffffffe, RZ, 0xc0, !PT ;  /* 0xfffffffe02027812 */ /* 0x000fe400078ec0ff */
[----:B------:R-:W-:Y:S02]  /*0200*/  LOP3.LUT R3, R3, 0xfffffffc, RZ, 0xc0, !PT ;  /* 0xfffffffc03037812 */ /* 0x000fe400078ec0ff */
[----:B------:R-:W-:Y:S01]  /*0210*/  SHF.R.S32.HI R5, RZ, 0x4, R6 ;  /* 0x00000004ff057819 */ /* 0x000fe20000011406 */
[----:B------:R-:W-:Y:S01]  /*0220*/  IMAD.IADD R222, R0, 0x1, -R2 ;  /* 0x0000000100de7824 */ /* 0x000fe200078e0a02 */
[----:B------:R-:W-:Y:S01]  /*0230*/  LEA.HI R16, R12, R13, RZ, 0x2 ;  /* 0x0000000d0c107211 */ /* 0x000fe200078f10ff */
[----:B------:R-:W-:Y:S01]  /*0240*/  IMAD.IADD R14, R0, 0x1, -R3 ;  /* 0x00000001000e7824 */ /* 0x000fe200078e0a03 */
[----:B------:R-:W-:Y:S02]  /*0250*/  LEA.HI R0, R6, R5, RZ, 0x1 ;  /* 0x0000000506007211 */ /* 0x000fe400078f08ff */
[----:B------:R-:W-:-:S02]  /*0260*/  LEA.HI R15, R12, R13, RZ, 0x3 ;  /* 0x0000000d0c0f7211 */ /* 0x000fc400078f18ff */
[----:B------:R-:W-:Y:S02]  /*0270*/  LOP3.LUT R0, R0, 0xfffffffe, RZ, 0xc0, !PT ;  /* 0xfffffffe00007812 */ /* 0x000fe400078ec0ff */
[--C-:B------:R-:W-:Y:S02]  /*0280*/  SHF.R.S32.HI R7, RZ, 0x2, R16.reuse ;  /* 0x00000002ff077819 */ /* 0x100fe40000011410 */
[----:B------:R-:W-:Y:S01]  /*0290*/  SHF.R.S32.HI R3, RZ, 0x1f, R16 ;  /* 0x0000001fff037819 */ /* 0x000fe20000011410 */
[----:B------:R-:W-:Y:S01]  /*02a0*/  IMAD.IADD R10, R5, 0x1, -R0 ;  /* 0x00000001050a7824 */ /* 0x000fe200078e0a00 */
[----:B------:R-:W-:Y:S02]  /*02b0*/  SHF.R.S32.HI R2, RZ, 0x3, R15 ;  /* 0x00000003ff027819 */ /* 0x000fe4000001140f */
[----:B------:R-:W-:Y:S01]  /*02c0*/  LOP3.LUT R4, R15, 0xfffffff8, RZ, 0xc0, !PT ;  /* 0xfffffff80f047812 */ /* 0x000fe200078ec0ff */
[----:B------:R-:W-:Y:S01]  /*02d0*/  IMAD.SHL.U32 R218, R10, 0x200, RZ ;  /* 0x000002000ada7824 */ /* 0x000fe200078e00ff */
[----:B------:R-:W-:Y:S01]  /*02e0*/  LEA.HI R3, R3, R7, RZ, 0x3 ;  /* 0x0000000703037211 */ /* 0x000fe200078f18ff */
[----:B------:R-:W-:-:S02]  /*02f0*/  IMAD.SHL.U32 R2, R2, 0x40, RZ ;  /* 0x0000004002027824 */ /* 0x000fc400078e00ff */
[----:B------:R-:W-:Y:S01]  /*0300*/  IMAD.IADD R0, R13, 0x1, -R4 ;  /* 0x000000010d007824 */ /* 0x000fe200078e0a04 */
[----:B------:R-:W-:Y:S02]  /*0310*/  LOP3.LUT R4, R6, 0xfffffff0, RZ, 0xc0, !PT ;  /* 0xfffffff006047812 */ /* 0x000fe400078ec0ff */
[----:B------:R-:W-:Y:S01]  /*0320*/  LOP3.LUT R3, R3, 0xfffffff8, RZ, 0xc0, !PT ;  /* 0xfffffff803037812 */ /* 0x000fe200078ec0ff */
[----:B------:R-:W-:Y:S01]  /*0330*/  IMAD.SHL.U32 R5, R0, 0x8, RZ ;  /* 0x0000000800057824 */ /* 0x000fe200078e00ff */
[----:B------:R-:W-:Y:S01]  /*0340*/  LOP3.LUT R2, R2, 0x1c0, RZ, 0xc0, !PT ;  /* 0x000001c002027812 */ /* 0x000fe200078ec0ff */
[----:B------:R-:W-:Y:S01]  /*0350*/  IMAD.IADD R4, R13, 0x1, -R4 ;  /* 0x000000010d047824 */ /* 0x000fe200078e0a04 */
[----:B------:R-:W-:Y:S01]  /*0360*/  LOP3.LUT P4, RZ, R0, 0x2, RZ, 0xc0, !PT ;  /* 0x0000000200ff7812 */ /* 0x000fe2000788c0ff */
[----:B------:R-:W-:Y:S01]  /*0370*/  IMAD.IADD R6, R7, 0x1, -R3 ;  /* 0x0000000107067824 */ /* 0x000fe200078e0a03 */
[----:B------:R-:W-:Y:S02]  /*0380*/  LOP3.LUT R3, R2, 0x38, R5, 0xf8, !PT ;  /* 0x0000003802037812 */ /* 0x000fe400078ef805 */
[----:B------:R-:W-:-:S02]  /*0390*/  SHF.R.U32.HI R2, RZ, 0x3, R2 ;  /* 0x00000003ff027819 */ /* 0x000fc40000011602 */
[C---:B------:R-:W-:Y:S01]  /*03a0*/  LOP3.LUT P3, RZ, R0.reuse, 0x4, RZ, 0xc0, !PT ;  /* 0x0000000400ff7812 */ /* 0x040fe2000786c0ff */
[----:B------:R-:W-:Y:S01]  /*03b0*/  IMAD.SHL.U32 R0, R0, 0x40, RZ ;  /* 0x0000004000007824 */ /* 0x000fe200078e00ff */
[----:B------:R-:W-:Y:S02]  /*03c0*/  SHF.R.S32.HI R5, RZ, 0x1f, R4 ;  /* 0x0000001fff057819 */ /* 0x000fe40000011404 */
[----:B------:R-:W-:Y:S01]  /*03d0*/  LOP3.LUT R8, R3, R2, RZ, 0x3c, !PT ;  /* 0x0000000203087212 */ /* 0x000fe200078e3cff */
[----:B------:R-:W-:Y:S01]  /*03e0*/  IMAD.SHL.U32 R2, R222, 0x10, RZ ;  /* 0x00000010de027824 */ /* 0x000fe200078e00ff */
[----:B------:R-:W-:Y:S02]  /*03f0*/  LEA.HI R3, R12, R13, RZ, 0x7 ;  /* 0x0000000d0c037211 */ /* 0x000fe400078f38ff */
[----:B------:R-:W-:Y:S02]  /*0400*/  LEA.HI R11, R5, R4, RZ, 0x3 ;  /* 0x00000004050b7211 */ /* 0x000fe400078f18ff */
[----:B------:R-:W-:-:S02]  /*0410*/  LOP3.LUT R0, R0, 0x1c0, RZ, 0xc0, !PT ;  /* 0x000001c000007812 */ /* 0x000fc400078ec0ff */
[----:B------:R-:W-:Y:S02]  /*0420*/  SHF.R.S32.HI R7, RZ, 0x7, R3 ;  /* 0x00000007ff077819 */ /* 0x000fe40000011403 */
[----:B------:R-:W-:Y:S02]  /*0430*/  LOP3.LUT R3, R11, 0xfffffff8, RZ, 0xc0, !PT ;  /* 0xfffffff80b037812 */ /* 0x000fe400078ec0ff */
[----:B------:R-:W-:Y:S02]  /*0440*/  LOP3.LUT R5, R0, 0x10, R2, 0xf8, !PT ;  /* 0x0000001000057812 */ /* 0x000fe400078ef802 */
[----:B------:R-:W-:Y:S01]  /*0450*/  LOP3.LUT R2, R6, 0x1, RZ, 0xc0, !PT ;  /* 0x0000000106027812 */ /* 0x000fe200078ec0ff */
[----:B------:R-:W-:Y:S01]  /*0460*/  IMAD.IADD R9, R4, 0x1, -R3 ;  /* 0x0000000104097824 */ /* 0x000fe200078e0a03 */
[----:B------:R-:W-:Y:S01]  /*0470*/  LOP3.LUT R214, R0, 0x8, R15, 0xf8, !PT ;  /* 0x0000000800d67812 */ /* 0x000fe200078ef80f */
[----:B------:R-:W-:Y:S01]  /*0480*/  IMAD R3, R7, 0x800, R218 ;  /* 0x0000080007037824 */ /* 0x000fe200078e02da */
[----:B------:R-:W-:-:S02]  /*0490*/  SHF.R.U32.HI R0, RZ, 0x3, R0 ;  /* 0x00000003ff007819 */ /* 0x000fc40000011600 */
[----:B------:R-:W-:Y:S02]  /*04a0*/  LOP3.LUT R4, R5, 0x8, R15, 0xf8, !PT ;  /* 0x0000000805047812 */ /* 0x000fe400078ef80f */
[----:B------:R-:W-:Y:S02]  /*04b0*/  ISETP.NE.U32.AND P0, PT, R2, 0x1, PT ;  /* 0x000000010200780c */ /* 0x000fe40003f05070 */
[----:B------:R-:W-:Y:S02]  /*04c0*/  LEA.HI R2, R12, R13, RZ, 0x6 ;  /* 0x0000000d0c027211 */ /* 0x000fe400078f30ff */
[----:B------:R-:W-:Y:S02]  /*04d0*/  LOP3.LUT R214, R214, R0, RZ, 0x3c, !PT ;  /* 0x00000000d6d67212 */ /* 0x000fe400078e3cff */
[----:B------:R-:W-:Y:S02]  /*04e0*/  LOP3.LUT R218, R218, R4, R0, 0xf6, !PT ;  /* 0x00000004dada7212 */ /* 0x000fe400078ef600 */
[----:B------:R-:W-:Y:S01]  /*04f0*/  SHF.R.S32.HI R0, RZ, 0x6, R2 ;  /* 0x00000006ff007819 */ /* 0x000fe20000011402 */
[----:B------:R-:W-:Y:S01]  /*0500*/  IMAD.IADD R214, R3, 0x1, R214 ;  /* 0x0000000103d67824 */ /* 0x000fe200078e02d6 */
[----:B------:R-:W-:-:S02]  /*0510*/  LOP3.LUT R3, R16, 0x7ffffffc, RZ, 0xc0, !PT ;  /* 0x7ffffffc10037812 */ /* 0x000fc400078ec0ff */
[----:B------:R-:W-:Y:S01]  /*0520*/  R2P PR, R6, 0x6 ;  /* 0x0000000606007804 */ /* 0x000fe20000000000 */
[C---:B------:R-:W-:Y:S01]  /*0530*/  IMAD R250, R0.reuse, 0x200, R8 ;  /* 0x0000020000fa7824 */ /* 0x040fe200078e0208 */
[----:B------:R-:W-:Y:S01]  /*0540*/  SEL R213, R213, 0xffffffe0, !P4 ;  /* 0xffffffe0d5d57807 */ /* 0x000fe20006000000 */
[----:B------:R-:W-:Y:S01]  /*0550*/  IMAD.SHL.U32 R2, R0, 0x8, RZ ;  /* 0x0000000800027824 */ /* 0x000fe200078e00ff */
[----:B------:R-:W-:Y:S01]  /*0560*/  SEL R215, R215, 0xffffffc0, !P3 ;  /* 0xffffffc0d7d77807 */ /* 0x000fe20005800000 */
[----:B------:R-:W-:Y:S01]  /*0570*/  IMAD.SHL.U32 R0, R6, 0x40, RZ ;  /* 0x0000004006007824 */ /* 0x000fe200078e00ff */
[----:B------:R-:W-:Y:S01]  /*0580*/  SEL R239, R239, 0x10, !P0 ;  /* 0x00000010efef7807 */ /* 0x000fe20004000000 */
[----:B------:R-:W-:Y:S01]  /*0590*/  IMAD.IADD R4, R13, 0x1, -R3 ;  /* 0x000000010d047824 */ /* 0x000fe200078e0a03 */
[----:B------:R-:W-:Y:S01]  /*05a0*/  LOP3.LUT R2, R2, 0x18, RZ, 0xc0, !PT ;  /* 0x0000001802027812 */ /* 0x000fe200078ec0ff */
[----:B------:R-:W-:Y:S01]  /*05b0*/  IMAD.SHL.U32 R3, R7, 0x20, RZ ;  /* 0x0000002007037824 */ /* 0x000fe200078e00ff */
[----:B------:R-:W-:Y:S01]  /*05c0*/  LOP3.LUT R0, R0, 0x1c0, RZ, 0xc0, !PT ;  /* 0x000001c000007812 */ /* 0x000fe200078ec0ff */
[----:B------:R-:W-:Y:S01]  /*05d0*/  IMAD.SHL.U32 R6, R10, 0x20, RZ ;  /* 0x000000200a067824 */ /* 0x000fe200078e00ff */
[----:B------:R-:W-:Y:S01]  /*05e0*/  LEA R218, R218, UR4, 0x1 ;  /* 0x00000004dada7c11 */ /* 0x000fe2000f8e08ff */
[----:B------:R-:W-:Y:S01]  /*05f0*/  IMAD.SHL.U32 R4, R4, 0x2, RZ ;  /* 0x0000000204047824 */ /* 0x000fe200078e00ff */
[----:B------:R-:W-:Y:S01]  /*0600*/  LOP3.LUT R249, R3, 0x6, R249, 0xf8, !PT ;  /* 0x0000000603f97812 */ /* 0x000fe200078ef8f9 */
[----:B------:R-:W-:Y:S01]  /*0610*/  IMAD.SHL.U32 R7, R9, 0x40, RZ ;  /* 0x0000004009077824 */ /* 0x000fe200078e00ff */
[----:B------:R-:W-:Y:S01]  /*0620*/  LOP3.LUT R5, R0, 0x20, R3, 0xf8, !PT ;  /* 0x0000002000057812 */ /* 0x000fe200078ef803 */
[----:B------:R-:W-:Y:S01]  /*0630*/  IMAD R8, R14, 0x400, R4 ;  /* 0x000004000e087824 */ /* 0x000fe200078e0204 */
[----:B------:R-:W-:Y:S01]  /*0640*/  SHF.R.U32.HI R3, RZ, 0x3, R0 ;  /* 0x00000003ff037819 */ /* 0x000fe20000011600 */
[----:B------:R-:W-:Y:S01]  /*0650*/  IMAD.SHL.U32 R214, R214, 0x2, RZ ;  /* 0x00000002d6d67824 */ /* 0x000fe200078e00ff */
[----:B------:R-:W-:Y:S01]  /*0660*/  LOP3.LUT R9, R2, 0x20, R6, 0xf8, !PT ;  /* 0x0000002002097812 */ /* 0x000fe200078ef806 */
[----:B------:R-:W-:Y:S01]  /*0670*/  IMAD.IADD R219, R215, 0x1, R218 ;  /* 0x00000001d7db7824 */ /* 0x000fe200078e02da */
[----:B------:R-:W-:-:S02]  /*0680*/  LOP3.LUT R6, R5, R3, RZ, 0x3c, !PT ;  /* 0x0000000305067212 */ /* 0x000fc400078e3cff */
[----:B------:R-:W-:Y:S01]  /*0690*/  LOP3.LUT R5, R3, R0, R2, 0x1e, !PT ;  /* 0x0000000003057212 */ /* 0x000fe200078e1e02 */
[----:B------:R-:W-:Y:S01]  /*06a0*/  IMAD R0, R222, 0x400, R4 ;  /* 0x00000400de007824 */ /* 0x000fe200078e0204 */
[----:B------:R-:W-:Y:S01]  /*06b0*/  LOP3.LUT R3, R7, 0x1c0, RZ, 0xc0, !PT ;  /* 0x000001c007037812 */ /* 0x000fe200078ec0ff */
[----:B------:R-:W-:Y:S02]  /*06c0*/  IMAD.SHL.U32 R4, R10, 0x8, RZ ;  /* 0x000000080a047824 */ /* 0x000fe400078e00ff */
[----:B------:R-:W-:Y:S01]  /*06d0*/  IMAD.IADD R5, R0, 0x1, R5 ;  /* 0x0000000100057824 */ /* 0x000fe200078e0205 */
[--C-:B------:R-:W-:Y:S01]  /*06e0*/  SHF.R.U32.HI R2, RZ, 0x3, R3.reuse ;  /* 0x00000003ff027819 */ /* 0x100fe20000011603 */
[----:B------:R-:W-:Y:S01]  /*06f0*/  IMAD.SHL.U32 R0, R11, 0x40, RZ ;  /* 0x000000400b007824 */ /* 0x000fe200078e00ff */
[----:B------:R-:W-:Y:S01]  /*0700*/  LOP3.LUT R4, R3, 0x8, R4, 0xf8, !PT ;  /* 0x0000000803047812 */ /* 0x000fe200078ef804 */
[----:B------:R-:W-:Y:S01]  /*0710*/  IMAD.IADD R6, R8, 0x1, R6 ;  /* 0x0000000108067824 */ /* 0x000fe200078e0206 */
[----:B------:R-:W-:-:S02]  /*0720*/  LOP3.LUT R3, R2, R9, R3, 0x1e, !PT ;  /* 0x0000000902037212 */ /* 0x000fc400078e1e03 */
[----:B------:R-:W-:Y:S02]  /*0730*/  LOP3.LUT R0, R0, 0xfffffe00, RZ, 0xc0, !PT ;  /* 0xfffffe0000007812 */ /* 0x000fe400078ec0ff */
[----:B------:R-:W-:Y:S02]  /*0740*/  LOP3.LUT R2, R4, R2, RZ, 0x3c, !PT ;  /* 0x0000000204027212 */ /* 0x000fe400078e3cff */
[----:B------:R-:W-:Y:S01]  /*0750*/  LOP3.LUT R227, R3, R0, RZ, 0xfc, !PT ;  /* 0x0000000003e37212 */ /* 0x000fe200078efcff */
[--C-:B------:R-:W-:Y:S01]  /*0760*/  IMAD R4, R14, 0x400, R0.reuse ;  /* 0x000004000e047824 */ /* 0x100fe200078e0200 */
[----:B------:R-:W-:Y:S01]  /*0770*/  LEA R233, R6, UR4, 0x1 ;  /* 0x0000000406e97c11 */ /* 0x000fe2000f8e08ff */
[----:B------:R-:W-:Y:S02]  /*0780*/  IMAD R222, R222, 0x400, R0 ;  /* 0x00000400dede7824 */ /* 0x000fe400078e0200 */
[----:B------:R-:W-:Y:S01]  /*0790*/  IMAD.U32 R0, RZ, RZ, UR5 ;  /* 0x00000005ff007e24 */ /* 0x000fe2000f8e00ff */
[----:B------:R-:W-:Y:S01]  /*07a0*/  USHF.L.U32 UR5, UR45, 0x7, URZ ;  /* 0x000000072d057899 */ /* 0x000fe2000800063f */
[----:B------:R-:W-:-:S02]  /*07b0*/  IMAD.IADD R226, R4, 0x1, R2 ;  /* 0x0000000104e27824 */ /* 0x000fc400078e0202 */
[----:B------:R-:W-:Y:S02]  /*07c0*/  IMAD.IADD R222, R2, 0x1, R222 ;  /* 0x0000000102de7824 */ /* 0x000fe400078e02de */
[----:B------:R-:W-:Y:S01]  /*07d0*/  IMAD.U32 R0, RZ, RZ, UR6 ;  /* 0x00000006ff007e24 */ /* 0x000fe2000f8e00ff */
[----:B------:R-:W-:Y:S01]  /*07e0*/  UIADD3 UR6, UR4, 0x18000, URZ ;  /* 0x0001800004067890 */ /* 0x000fe2000fffe03f */
[----:B------:R-:W-:Y:S01]  /*07f0*/  IMAD.U32 R2, RZ, RZ, UR5 ;  /* 0x00000005ff027e24 */ /* 0x000fe2000f8e00ff */
[----:B------:R-:W-:Y:S01]  /*0800*/  USHF.R.S32.HI UR5, URZ, 0x1f, UR54 ;  /* 0x0000001f3f057899 */ /* 0x000fe20008011436 */
[C---:B------:R-:W-:Y:S02]  /*0810*/  VIADD R238, R233.reuse, 0x20 ;  /* 0x00000020e9ee7836 */ /* 0x040fe40000000000 */
[----:B------:R-:W-:Y:S01]  /*0820*/  @P1 VIADD R238, R233, 0xffffffe0 ;  /* 0xffffffe0e9ee1836 */ /* 0x000fe20000000000 */
[----:B------:R-:W-:Y:S01]  /*0830*/  LEA R245, R5, UR6, 0x1 ;  /* 0x0000000605f57c11 */ /* 0x000fe2000f8e08ff */
[----:B------:R-:W-:Y:S01]  /*0840*/  VIADD R216, R214, UR6 ;  /* 0x00000006d6d87c36 */ /* 0x000fe20008000000 */
[----:B------:R-:W-:Y:S01]  /*0850*/  ULDC.64 UR6, c[0x0][0x208] ;  /* 0x0000820000067ab9 */ /* 0x000fe20000000a00 */
[----:B------:R-:W-:Y:S01]  /*0860*/  IMAD.U32 R0, RZ, RZ, UR5 ;  /* 0x00000005ff007e24 */ /* 0x000fe2000f8e00ff */
[----:B------:R-:W-:Y:S01]  /*0870*/  UIADD3 UR5, UR4, 0x28000, URZ ;  /* 0x0002800004057890 */ /* 0x000fe2000fffe03f */
[----:B------:R-:W-:-:S02]  /*0880*/  IMAD.IADD R213, R216, 0x1, R213 ;  /* 0x00000001d8d57824 */ /* 0x000fc400078e02d5 */
[----:B------:R-:W-:Y:S02]  /*0890*/  IMAD.IADD R216, R216, 0x1, R215 ;  /* 0x00000001d8d87824 */ /* 0x000fe400078e02d7 */
[----:B------:R-:W-:Y:S01]  /*08a0*/  VIADD R246, R245, 0x40 ;  /* 0x00000040f5f67836 */ /* 0x000fe20000000000 */
[----:B------:R-:W-:Y:S01]  /*08b0*/  LEA R222, R222, UR5, 0x1 ;  /* 0x00000005dede7c11 */ /* 0x000fe2000f8e08ff */
[----:B------:R-:W-:Y:S02]  /*08c0*/  IMAD.IADD R240, R233, 0x1, R239 ;  /* 0x00000001e9f07824 */ /* 0x000fe400078e02ef */
[----:B------:R-:W-:Y:S02]  /*08d0*/  IMAD.IADD R215, R213, 0x1, R215 ;  /* 0x00000001d5d77824 */ /* 0x000fe400078e02d7 */
[----:B------:R-:W-:Y:S02]  /*08e0*/  @P2 VIADD R246, R245, 0xffffffc0 ;  /* 0xffffffc0f5f62836 */ /* 0x000fe40000000000 */
[----:B------:R-:W-:-:S07]  /*08f0*/  IMAD.IADD R239, R239, 0x1, R238 ;  /* 0x00000001efef7824 */ /* 0x000fce00078e02ee */
.L_x_413:
        /* <DEDUP_REMOVED lines=16> */
[----:B-12---:R-:W-:Y:S01]  /*0a00*/  IMAD.U32 R2, RZ, RZ, UR8 ;  /* 0x00000008ff027e24 */ /* 0x006fe2000f8e00ff */
        /* <DEDUP_REMOVED lines=11> */
[----:B------:R-:W-:-:S03]  /*0ac0*/  PLOP3.LUT P3, PT, PT, PT, UP2, 0x80, 0x0 ;  /* 0x000000000000781c */ /* 0x000fc60003f6f028 */
[----:B------:R-:W-:Y:S01]  /*0ad0*/  UISETP.EQ.OR.EX UP4, UPT, UR13, URZ, !UP1, UP4 ;  /* 0x0000003f0d00728c */ /* 0x000fe2000cf82740 */
[----:B------:R-:W2:Y:S01]  /*0ae0*/  @P1 LDG.E R7, desc[UR6][R4.64] ;  /* 0x0000000604071981 */ /* 0x000ea2000c1e1900 */
        /* <DEDUP_REMOVED lines=9> */
[----:B------:R-:W-:Y:S01]  /*0b80*/  UMOV UR18, URZ ;  /* 0x0000003f00127c82 */ /* 0x000fe20008000000 */
[----:B------:R-:W-:Y:S01]  /*0b90*/  IMAD.U32 R3, RZ, RZ, UR5 ;  /* 0x00000005ff037e24 */ /* 0x000fe2000f8e00ff */
[----:B------:R-:W-:-:S04]  /*0ba0*/  @!UP3 ULDC.64 UR8, c[0x0][0x318] ;  /* 0x0000c6000008bab9 */ /* 0x000fc80000000a00 */
[----:B------:R-:W5:Y:S01]  /*0bb0*/  @!P2 LDG.E R4, desc[UR6][R2.64] ;  /* 0x000000060204a981 */ /* 0x000f62000c1e1900 */
[----:B------:R-:W-:Y:S01]  /*0bc0*/  @!UP3 UISETP.NE.U32.AND UP0, UPT, UR8, URZ, UPT ;  /* 0x0000003f0800b28c */ /* 0x000fe2000bf05070 */
[----:B------:R-:W-:Y:S02]  /*0bd0*/  UMOV UR5, 0xffffffff ;  /* 0xffffffff00057882 */ /* 0x000fe40000000000 */
[----:B------:R-:W-:Y:S01]  /*0be0*/  @!UP3 ULDC UR8, c[0x0][0x2cc] ;  /* 0x0000b3000008bab9 */ /* 0x000fe20000000800 */
[----:B------:R-:W-:Y:S01]  /*0bf0*/  @!UP3 UISETP.NE.AND.EX UP0, UPT, UR9, URZ, UPT, UP0 ;  /* 0x0000003f0900b28c */ /* 0x000fe2000bf05300 */
[----:B------:R-:W-:Y:S01]  /*0c00*/  UMOV UR30, 0xffffffff ;  /* 0xffffffff001e7882 */ /* 0x000fe20000000000 */
[----:B------:R-:W-:Y:S02]  /*0c10*/  USHF.L.U32 UR28, UR17, 0x6, URZ ;  /* 0x00000006111c7899 */ /* 0x000fe4000800063f */
[----:B------:R-:W-:-:S03]  /*0c20*/  @!UP3 USEL UR9, UR8, URZ, UP0 ;  /* 0x0000003f0809b287 */ /* 0x000fc60008000000 */
[----:B------:R-:W-:Y:S01]  /*0c30*/  ULDC UR8, c[0x0][0x2c8] ;  /* 0x0000b20000087ab9 */ /* 0x000fe20000000800 */
[----:B--2---:R-:W-:Y:S02]  /*0c40*/  @P1 R2UR UR18, R7 ;  /* 0x00000000071212ca */ /* 0x004fe400000e0000 */
[----:B---3--:R-:W-:Y:S02]  /*0c50*/  @P0 R2UR UR10, R5 ;  /* 0x00000000050a02ca */ /* 0x008fe400000e0000 */
        /* <DEDUP_REMOVED lines=13> */
.L_x_379:
        /* <DEDUP_REMOVED lines=11> */
[----:B------:R-:W-:Y:S02]  /*0de0*/  UIMAD.WIDE.U32 UR20, UR45, UR8, URZ ;  /* 0x000000082d1472a5 */ /* 0x000fe4000f8e003f */
[----:B------:R-:W-:Y:S01]  /*0df0*/  UIMAD UR8, UR56, UR8, URZ ;  /* 0x00000008380872a4 */ /* 0x000fe2000f8e023f */
[----:B------:R-:W2:Y:S01]  /*0e00*/  S2UR UR11, SR_CTAID.X ;  /* 0x00000000000b79c3 */ /* 0x000ea20000002500 */
[----:B------:R-:W-:Y:S01]  /*0e10*/  ULDC UR57, c[0x0][0x2d4] ;  /* 0x0000b50000397ab9 */ /* 0x000fe20000000800 */
[----:B------:R-:W-:-:S02]  /*0e20*/  USHF.L.U32 UR14, UR45, 0x7, URZ ;  /* 0x000000072d0e7899 */ /* 0x000fc4000800063f */
[----:B------:R-:W-:Y:S02]  /*0e30*/  UIMAD UR36, UR45, UR9, UR8 ;  /* 0x000000092d2472a4 */ /* 0x000fe4000f8e0208 */
[----:B------:R-:W-:Y:S01]  /*0e40*/  USHF.R.S32.HI UR46, URZ, 0x1f, UR57 ;  /* 0x0000001f3f2e7899 */ /* 0x000fe20008011439 */
[----:B------:R-:W-:Y:S01]  /*0e50*/  @!UP0 ULDC.64 UR8, c[0x0][0x418] ;  /* 0x0001060000088ab9 */ /* 0x000fe20000000a00 */
[----:B------:R-:W-:Y:S01]  /*0e60*/  ULDC.64 UR34, c[0x0][0x240] ;  /* 0x0000900000227ab9 */ /* 0x000fe20000000a00 */
[----:B------:R-:W-:Y:S01]  /*0e70*/  ULDC UR60, c[0x0][0x2dc] ;  /* 0x0000b700003c7ab9 */ /* 0x000fe20000000800 */
[----:B------:R-:W-:Y:S01]  /*0e80*/  ULDC UR59, c[0x0][0x270] ;  /* 0x00009c00003b7ab9 */ /* 0x000fe20000000800 */
[----:B------:R-:W-:Y:S02]  /*0e90*/  USEL UR37, UR14, URZ, UP2 ;  /* 0x0000003f0e257287 */ /* 0x000fe40009000000 */
[----:B------:R-:W-:Y:S01]  /*0ea0*/  @!UP0 UIMAD.WIDE.U32 UR40, UR45, UR8, URZ ;  /* 0x000000082d2882a5 */ /* 0x000fe2000f8e003f */
[----:B-1----:R-:W-:Y:S01]  /*0eb0*/  IABS R5, R6 ;  /* 0x0000000600057213 */ /* 0x002fe20000000000 */
[----:B------:R-:W-:Y:S01]  /*0ec0*/  UIMAD.WIDE.U32 UR14, UR5, UR34, URZ ;  /* 0x00000022050e72a5 */ /* 0x000fe2000f8e003f */
[----:B------:R-:W-:Y:S01]  /*0ed0*/  ISETP.NE.AND P3, PT, R6, RZ, PT ;  /* 0x000000ff0600720c */ /* 0x000fe20003f65270 */
[----:B------:R-:W-:Y:S01]  /*0ee0*/  UIMAD UR23, UR5, UR35, URZ ;  /* 0x00000023051772a4 */ /* 0x000fe2000f8e023f */
[----:B------:R-:W1:Y:S01]  /*0ef0*/  I2F.RP R2, R5 ;  /* 0x0000000500027306 */ /* 0x000e620000209400 */
[----:B------:R-:W-:-:S02]  /*0f00*/  USHF.L.U64.HI UR16, UR45, 0x7, UR56 ;  /* 0x000000072d107899 */ /* 0x000fc40008010238 */
[----:B------:R-:W-:Y:S02]  /*0f10*/  USEL UR53, UR20, UR14, !UP0 ;  /* 0x0000000e14357287 */ /* 0x000fe4000c000000 */
[----:B--2---:R-:W-:Y:S02]  /*0f20*/  UIMAD.WIDE.U32 UR32, UR11, UR12, URZ ;  /* 0x0000000c0b2072a5 */ /* 0x004fe4000f8e003f */
[----:B------:R-:W-:Y:S02]  /*0f30*/  USEL UR39, UR16, URZ, UP2 ;  /* 0x0000003f10277287 */ /* 0x000fe40009000000 */
[----:B------:R-:W-:Y:S02]  /*0f40*/  UIMAD UR49, UR11, UR13, UR33 ;  /* 0x0000000d0b3172a4 */ /* 0x000fe4000f8e0221 */
[----:B------:R-:W-:Y:S01]  /*0f50*/  @!UP0 UIMAD UR11, UR56, UR8, URZ ;  /* 0x00000008380b82a4 */ /* 0x000fe2000f8e023f */
[----:B------:R-:W-:Y:S01]  /*0f60*/  @UP0 ULDC.64 UR12, c[0x0][0x420] ;  /* 0x00010800000c0ab9 */ /* 0x000fe20000000a00 */
[----:B------:R-:W-:Y:S01]  /*0f70*/  ULDC.U8 UR24, c[0x0][0x3d8] ;  /* 0x0000f60000187ab9 */ /* 0x000fe20000000000 */
[----:B-1----:R-:W1:Y:S01]  /*0f80*/  MUFU.RCP R2, R2 ;  /* 0x0000000200027308 */ /* 0x002e620000001000 */
[----:B------:R-:W-:-:S02]  /*0f90*/  @!UP0 UIMAD UR44, UR45, UR9, UR11 ;  /* 0x000000092d2c82a4 */ /* 0x000fc4000f8e020b */
[----:B------:R-:W-:Y:S02]  /*0fa0*/  UIADD3 UR11, UR29, 0x3f, URZ ;  /* 0x0000003f1d0b7890 */ /* 0x000fe4000fffe03f */
[----:B------:R-:W-:Y:S02]  /*0fb0*/  @UP0 UIMAD.WIDE.U32 UR42, UR5, UR12, URZ ;  /* 0x0000000c052a02a5 */ /* 0x000fe4000f8e003f */
[----:B------:R-:W-:Y:S02]  /*0fc0*/  USHF.R.S32.HI UR19, URZ, 0x1f, UR11 ;  /* 0x0000001f3f137899 */ /* 0x000fe4000801140b */
[----:B------:R-:W-:Y:S02]  /*0fd0*/  @UP0 UIMAD UR48, UR5, UR13, UR43 ;  /* 0x0000000d053002a4 */ /* 0x000fe4000f8e022b */
[----:B------:R-:W-:Y:S02]  /*0fe0*/  ULEA.HI UR33, UR19, UR11, URZ, 0x6 ;  /* 0x0000000b13217291 */ /* 0x000fe4000f8f303f */
[----:B------:R-:W-:-:S02]  /*0ff0*/  UIMAD UR11, UR46, UR45, URZ ;  /* 0x0000002d2e0b72a4 */ /* 0x000fc4000f8e023f */
[----:B------:R-:W-:Y:S01]  /*1000*/  UIMAD.WIDE UR8, UR60, UR59, URZ ;  /* 0x0000003b3c0872a5 */ /* 0x000fe2000f8e023f */
[----:B-1----:R-:W-:Y:S01]  /*1010*/  VIADD R2, R2, 0xffffffe ;  /* 0x0ffffffe02027836 */ /* 0x002fe20000000000 */
[----:B------:R-:W-:Y:S02]  /*1020*/  UIMAD.WIDE.U32 UR12, UR45, UR57, URZ ;  /* 0x000000392d0c72a5 */ /* 0x000fe4000f8e003f */
[----:B------:R-:W-:Y:S01]  /*1030*/  UIMAD UR11, UR56, UR57, UR11 ;  /* 0x00000039380b72a4 */ /* 0x000fe2000f8e020b */
[----:B------:R-:W1:Y:S01]  /*1040*/  F2I.FTZ.U32.TRUNC.NTZ R3, R2 ;  /* 0x0000000200037305 */ /* 0x000e62000021f000 */
[----:B------:R-:W-:Y:S02]  /*1050*/  UIADD3 UR46, UR21, UR36, URZ ;  /* 0x00000024152e7290 */ /* 0x000fe4000fffe03f */
[----:B------:R-:W-:Y:S02]  /*1060*/  @UP0 UIADD3 UR46, UR15, UR23, URZ ;  /* 0x000000170f2e0290 */ /* 0x000fe4000fffe03f */
[----:B------:R-:W-:-:S02]  /*1070*/  UIMAD UR15, UR9, UR12, URZ ;  /* 0x0000000c090f72a4 */ /* 0x000fc4000f8e023f */
[----:B------:R-:W-:Y:S02]  /*1080*/  UIADD3 UR11, UR13, UR11, URZ ;  /* 0x0000000b0d0b7290 */ /* 0x000fe4000fffe03f */
[----:B------:R-:W-:Y:S02]  /*1090*/  ULOP3.LUT UR14, UR33, 0xffffffc0, URZ, 0xc0, !UPT ;  /* 0xffffffc0210e7892 */ /* 0x000fe4000f8ec03f */
[----:B------:R-:W-:Y:S02]  /*10a0*/  UIMAD.WIDE.U32 UR20, UR8, UR12, URZ ;  /* 0x0000000c081472a5 */ /* 0x000fe4000f8e003f */
[----:B------:R-:W-:Y:S01]  /*10b0*/  UIMAD UR11, UR8, UR11, UR15 ;  /* 0x0000000b080b72a4 */ /* 0x000fe2000f8e020f */
[----:B-1----:R-:W-:Y:S01]  /*10c0*/  IMAD.MOV R0, RZ, RZ, -R3 ;  /* 0x000000ffff007224 */ /* 0x002fe200078e0a03 */
[----:B------:R-:W-:Y:S01]  /*10d0*/  UIADD3 UR16, UR14, -0x40, URZ ;  /* 0xffffffc00e107890 */ /* 0x000fe2000fffe03f */
[----:B------:R-:W-:Y:S01]  /*10e0*/  IMAD.MOV.U32 R2, RZ, RZ, RZ ;  /* 0x000000ffff027224 */ /* 0x000fe200078e00ff */
[----:B------:R-:W-:Y:S01]  /*10f0*/  UISETP.NE.AND UP3, UPT, UR24, URZ, UPT ;  /* 0x0000003f1800728c */ /* 0x000fe2000bf65270 */
[----:B------:R-:W-:Y:S01]  /*1100*/  IMAD R0, R0, R5, RZ ;  /* 0x0000000500007224 */ /* 0x000fe200078e02ff */
[----:B------:R-:W-:-:S02]  /*1110*/  UIMAD.WIDE.U32 UR12, UR8, UR5, URZ ;  /* 0x00000005080c72a5 */ /* 0x000fc4000f8e003f */
[----:B------:R-:W-:Y:S01]  /*1120*/  UIADD3 UR47, UR21, UR11, URZ ;  /* 0x0000000b152f7290 */ /* 0x000fe2000fffe03f */
[----:B------:R-:W-:Y:S01]  /*1130*/  IMAD.HI.U32 R0, R3, R0, R2 ;  /* 0x0000000003007227 */ /* 0x000fe200078e0002 */
[----:B------:R-:W-:Y:S01]  /*1140*/  MOV R2, R4 ;  /* 0x0000000400027202 */ /* 0x000fe20000000f00 */
[----:B------:R-:W-:Y:S02]  /*1150*/  UISETP.NE.AND UP1, UPT, UR30, -0x1, UPT ;  /* 0xffffffff1e00788c */ /* 0x000fe4000bf25270 */
[----:B------:R-:W-:Y:S02]  /*1160*/  USHF.R.S32.HI UR21, URZ, 0x1f, UR16 ;  /* 0x0000001f3f157899 */ /* 0x000fe40008011410 */
[----:B------:R-:W-:Y:S01]  /*1170*/  IMAD.HI.U32 R0, R0, R2, RZ ;  /* 0x0000000200007227 */ /* 0x000fe200078e00ff */
[----:B------:R-:W-:Y:S02]  /*1180*/  UIADD3 UR11, UP2, UR16, UR37, URZ ;  /* 0x00000025100b7290 */ /* 0x000fe4000ff5e03f */
[----:B------:R-:W-:Y:S01]  /*1190*/  UIMAD UR15, UR9, UR5, URZ ;  /* 0x00000005090f72a4 */ /* 0x000fe2000f8e023f */
[----:B------:R-:W-:Y:S01]  /*11a0*/  IMAD.MOV R3, RZ, RZ, -R0 ;  /* 0x000000ffff037224 */ /* 0x000fe200078e0a00 */
[----:B------:R-:W-:-:S02]  /*11b0*/  USEL UR55, UR20, UR12, !UP0 ;  /* 0x0000000c14377287 */ /* 0x000fc4000c000000 */
[----:B------:R-:W-:Y:S01]  /*11c0*/  UIADD3.X UR12, UR21, UR39, URZ, UP2, !UPT ;  /* 0x00000027150c7290 */ /* 0x000fe200097fe43f */
[C---:B------:R-:W-:Y:S01]  /*11d0*/  IMAD R2, R5.reuse, R3, R2 ;  /* 0x0000000305027224 */ /* 0x040fe200078e0202 */
[----:B------:R-:W-:Y:S01]  /*11e0*/  UIMAD UR9, UR9, UR11, URZ ;  /* 0x0000000b090972a4 */ /* 0x000fe2000f8e023f */
[----:B------:R-:W-:Y:S01]  /*11f0*/  ULDC UR61, c[0x0][0x2c4] ;  /* 0x0000b100003d7ab9 */ /* 0x000fe20000000800 */
[----:B------:R-:W-:Y:S02]  /*1200*/  UIMAD.WIDE.U32 UR36, UR8, UR11, URZ ;  /* 0x0000000b082472a5 */ /* 0x000fe4000f8e003f */
[----:B------:R-:W-:Y:S01]  /*1210*/  ISETP.GT.U32.AND P1, PT, R5, R2, PT ;  /* 0x000000020500720c */ /* 0x000fe20003f24070 */
[----:B------:R-:W-:Y:S02]  /*1220*/  UIMAD UR19, UR8, UR12, UR9 ;  /* 0x0000000c081372a4 */ /* 0x000fe4000f8e0209 */
[----:B------:R-:W-:Y:S01]  /*1230*/  @UP3 UIMAD UR8, UR45, UR61, URZ ;  /* 0x0000003d2d0832a4 */ /* 0x000fe2000f8e023f */
[----:B------:R-:W-:Y:S01]  /*1240*/  ULDC.U8 UR25, c[0x0][0x480] ;  /* 0x0001200000197ab9 */ /* 0x000fe20000000000 */
[----:B------:R-:W-:-:S02]  /*1250*/  @UP1 UIADD3 UR22, UR18, UR30, URZ ;  /* 0x0000001e12161290 */ /* 0x000fc4000fffe03f */
[----:B------:R-:W-:Y:S02]  /*1260*/  @UP1 UIADD3 UR31, UR18, UR30, URZ ;  /* 0x0000001e121f1290 */ /* 0x000fe4000fffe03f */
[----:B------:R-:W-:Y:S01]  /*1270*/  UISETP.NE.AND UP4, UPT, UR25, URZ, UPT ;  /* 0x0000003f1900728c */ /* 0x000fe2000bf85270 */
[----:B------:R-:W-:-:S03]  /*1280*/  @UP1 ULDC.64 UR26, c[0x0][0x248] ;  /* 0x00009200001a1ab9 */ /* 0x000fc60000000a00 */
[----:B------:R-:W-:Y:S01]  /*1290*/  @!P1 IMAD.IADD R2, R2, 0x1, -R5 ;  /* 0x0000000102029824 */ /* 0x000fe200078e0a05 */
[----:B------:R-:W-:Y:S01]  /*12a0*/  @!P1 IADD3 R0, R0, 0x1, RZ ;  /* 0x0000000100009810 */ /* 0x000fe20007ffe0ff */
[----:B------:R-:W-:Y:S01]  /*12b0*/  @UP1 ULDC.64 UR24, c[0x0][0x250] ;  /* 0x0000940000181ab9 */ /* 0x000fe20000000a00 */
[----:B------:R-:W-:Y:S01]  /*12c0*/  @UP0 UIADD3 UR47, UR13, UR15, URZ ;  /* 0x0000000f0d2f0290 */ /* 0x000fe2000fffe03f */
[----:B------:R-:W-:Y:S01]  /*12d0*/  PLOP3.LUT P1, PT, PT, PT, UP3, 0x80, 0x0 ;  /* 0x000000000000781c */ /* 0x000fe20003f2f038 */
[----:B------:R-:W-:Y:S01]  /*12e0*/  @UP3 USEL UR9, UR8, UR5, !UP0 ;  /* 0x0000000508093287 */ /* 0x000fe2000c000000 */
[----:B------:R-:W-:Y:S01]  /*12f0*/  ISETP.GE.U32.AND P0, PT, R2, R5, PT ;  /* 0x000000050200720c */ /* 0x000fe20003f06070 */
[----:B------:R-:W-:Y:S01]  /*1300*/  @UP1 UIMAD.WIDE.U32 UR14, UR22, UR26, URZ ;  /* 0x0000001a160e12a5 */ /* 0x000fe2000f8e003f */
[----:B------:R-:W-:Y:S01]  /*1310*/  LOP3.LUT R2, R6, UR54, RZ, 0x3c, !PT ;  /* 0x0000003606027c12 */ /* 0x000fe2000f8e3cff */
[----:B------:R-:W-:Y:S02]  /*1320*/  @UP1 UIMAD UR22, UR22, UR27, URZ ;  /* 0x0000001b161612a4 */ /* 0x000fe4000f8e023f */
[----:B------:R-:W-:Y:S01]  /*1330*/  @UP1 UIMAD.WIDE.U32 UR12, UR31, UR24, URZ ;  /* 0x000000181f0c12a5 */ /* 0x000fe2000f8e003f */
[----:B------:R-:W-:Y:S01]  /*1340*/  ISETP.GE.AND P2, PT, R2, RZ, PT ;  /* 0x000000ff0200720c */ /* 0x000fe20003f46270 */
[----:B------:R-:W-:Y:S01]  /*1350*/  @UP3 ULDC UR8, c[0x0][0x2e4] ;  /* 0x0000b90000083ab9 */ /* 0x000fe20000000800 */
[----:B------:R-:W-:-:S02]  /*1360*/  UIMAD UR50, UR54, UR60, URZ ;  /* 0x0000003c363272a4 */ /* 0x000fc4000f8e023f */
[----:B------:R-:W-:Y:S02]  /*1370*/  @UP3 UIMAD UR20, UR54, UR8, UR9 ;  /* 0x00000008361432a4 */ /* 0x000fe4000f8e0209 */
[----:B------:R-:W-:Y:S01]  /*1380*/  @UP1 UIMAD UR11, UR31, UR25, URZ ;  /* 0x000000191f0b12a4 */ /* 0x000fe2000f8e023f */
[----:B------:R-:W-:Y:S01]  /*1390*/  @P0 VIADD R0, R0, 0x1 ;  /* 0x0000000100000836 */ /* 0x000fe20000000000 */
[----:B------:R-:W-:Y:S01]  /*13a0*/  PLOP3.LUT P0, PT, PT, PT, UP1, 0x80, 0x0 ;  /* 0x000000000000781c */ /* 0x000fe20003f0f018 */
[----:B------:R-:W-:Y:S02]  /*13b0*/  @!UP3 UIMAD UR8, UR45, UR59, UR54 ;  /* 0x0000003b2d08b2a4 */ /* 0x000fe4000f8e0236 */
[----:B------:R-:W-:Y:S01]  /*13c0*/  IMAD.MOV.U32 R4, RZ, RZ, R0 ;  /* 0x000000ffff047224 */ /* 0x000fe200078e0000 */
[----:B------:R-:W-:Y:S02]  /*13d0*/  @!UP0 UIADD3 UR48, UR41, UR44, URZ ;  /* 0x0000002c29308290 */ /* 0x000fe4000fffe03f */
[----:B------:R-:W-:-:S02]  /*13e0*/  USEL UR51, UR32, URZ, UP4 ;  /* 0x0000003f20337287 */ /* 0x000fc4000a000000 */
[----:B------:R-:W-:Y:S01]  /*13f0*/  @UP1 UIADD3 UR31, UR15, UR22, URZ ;  /* 0x000000160f1f1290 */ /* 0x000fe2000fffe03f */
[----:B------:R-:W-:Y:S01]  /*1400*/  @!P2 IADD3 R4, -R4, RZ, RZ ;  /* 0x000000ff0404a210 */ /* 0x000fe20007ffe1ff */
[----:B------:R-:W-:Y:S01]  /*1410*/  USHF.R.S32.HI UR38, URZ, 0x1f, UR28 ;  /* 0x0000001f3f267899 */ /* 0x000fe2000801141c */
[----:B------:R-:W-:Y:S01]  /*1420*/  @!P3 LOP3.LUT R4, RZ, R6, RZ, 0x33, !PT ;  /* 0x00000006ff04b212 */ /* 0x000fe200078e33ff */
[----:B------:R-:W-:Y:S02]  /*1430*/  USHF.R.S32.HI UR52, URZ, 0x1f, UR50 ;  /* 0x0000001f3f347899 */ /* 0x000fe40008011432 */
[----:B------:R-:W-:Y:S02]  /*1440*/  USHF.R.S32.HI UR39, URZ, 0x6, UR33 ;  /* 0x000000063f277899 */ /* 0x000fe40008011421 */
[----:B------:R-:W-:Y:S02]  /*1450*/  @UP1 UIADD3 UR32, UR13, UR11, URZ ;  /* 0x0000000b0d201290 */ /* 0x000fe4000fffe03f */
[----:B------:R-:W-:-:S02]  /*1460*/  USEL UR49, UR49, URZ, UP4 ;  /* 0x0000003f31317287 */ /* 0x000fc4000a000000 */
[----:B------:R-:W-:Y:S02]  /*1470*/  @!UP3 UIMAD UR20, UR8, UR61, URZ ;  /* 0x0000003d0814b2a4 */ /* 0x000fe4000f8e023f */
[----:B------:R-:W-:Y:S01]  /*1480*/  UIADD3 UR44, UR37, UR19, URZ ;  /* 0x00000013252c7290 */ /* 0x000fe2000fffe03f */
        /* <DEDUP_REMOVED lines=15> */
.L_x_381:
        /* <DEDUP_REMOVED lines=13> */
.L_x_382:
        /* <DEDUP_REMOVED lines=11> */
.L_x_383:
[----:B------:R-:W-:-:S04]  /*1700*/  UIMAD UR5, UR45, UR59, UR54 ;  /* 0x0000003b2d0572a4 */ /* 0x000fc8000f8e0236 */
[----:B------:R-:W-:-:S12]  /*1710*/  UIMAD UR5, UR5, UR57, URZ ;  /* 0x00000039050572a4 */ /* 0x000fd8000f8e023f */
.L_x_384:
[----:B------:R-:W1:Y:S01]  /*1720*/  S2R R21, SR_TID.X ;  /* 0x0000000000157919 */ /* 0x000e620000002100 */
[----:B------:R-:W2:Y:S01]  /*1730*/  LDC.64 R10, c[0x0][0x420] ;  /* 0x00010800ff0a7b82 */ /* 0x000ea20000000a00 */
[----:B------:R-:W-:Y:S01]  /*1740*/  UIADD3 UR37, UR16, UR5, URZ ;  /* 0x0000000510257290 */ /* 0x000fe2000fffe03f */
[----:B------:R-:W-:Y:S01]  /*1750*/  BSSY B1, `(.L_x_380) ;  /* 0x0000737000017945 */ /* 0x000fe20003800000 */
[----:B------:R-:W-:Y:S01]  /*1760*/  UIADD3 UR5, -UR10, UR29, UR28 ;  /* 0x0000001d0a057290 */ /* 0x000fe2000fffe11c */
[----:B------:R-:W-:Y:S01]  /*1770*/  ULDC UR9, c[0x0][0x398] ;  /* 0x0000e60000097ab9 */ /* 0x000fe20000000800 */
[----:B------:R-:W-:Y:S01]  /*1780*/  ULDC.64 UR12, c[0x0][0x428] ;  /* 0x00010a00000c7ab9 */ /* 0x000fe20000000a00 */
[----:B------:R-:W-:Y:S02]  /*1790*/  UIMAD UR19, UR60, UR59, URZ ;  /* 0x0000003b3c1372a4 */ /* 0x000fe4000f8e023f */
[----:B------:R-:W-:Y:S02]  /*17a0*/  UIADD3 UR5, UR5, -UR9, URZ ;  /* 0x8000000905057290 */ /* 0x000fe4000fffe03f */
[----:B------:R-:W-:Y:S01]  /*17b0*/  UIADD3 UR33, UR16, UR20, URZ ;  /* 0x0000001410217290 */ /* 0x000fe2000fffe03f */
[----:B------:R-:W-:Y:S01]  /*17c0*/  ULDC.64 UR14, c[0x0][0x258] ;  /* 0x00009600000e7ab9 */ /* 0x000fe20000000a00 */
[----:B------:R-:W-:Y:S01]  /*17d0*/  ULDC.64 UR60, c[0x0][0x2b0] ;  /* 0x0000ac00003c7ab9 */ /* 0x000fe20000000a00 */
[----:B------:R-:W-:Y:S01]  /*17e0*/  IMAD.U32 R12, RZ, RZ, UR14 ;  /* 0x0000000eff0c7e24 */ /* 0x000fe2000f8e00ff */
[----:B------:R-:W-:Y:S01]  /*17f0*/  ULDC.64 UR42, c[0x0][0x210] ;  /* 0x00008400002a7ab9 */ /* 0x000fe20000000a00 */
[----:B------:R-:W-:Y:S01]  /*1800*/  ULDC.64 UR40, c[0x0][0x3e0] ;  /* 0x0000f80000287ab9 */ /* 0x000fe20000000a00 */
[----:B-1----:R-:W-:-:S04]  /*1810*/  SHF.R.S32.HI R28, RZ, 0x1f, R21 ;  /* 0x0000001fff1c7819 */ /* 0x002fc80000011415 */
[CC--:B------:R-:W-:Y:S02]  /*1820*/  LEA.HI R0, R28.reuse, R21.reuse, RZ, 0x3 ;  /* 0x000000151c007211 */ /* 0x0c0fe400078f18ff */
[----:B------:R-:W-:Y:S02]  /*1830*/  LEA.HI R16, R28, R21, RZ, 0x5 ;  /* 0x000000151c107211 */ /* 0x000fe400078f28ff */
[----:B------:R-:W-:Y:S02]  /*1840*/  LOP3.LUT R2, R0, 0xfffffff8, RZ, 0xc0, !PT ;  /* 0xfffffff800027812 */ /* 0x000fe400078ec0ff */
[----:B------:R-:W-:Y:S02]  /*1850*/  SHF.R.S32.HI R0, RZ, 0x3, R0 ;  /* 0x00000003ff007819 */ /* 0x000fe40000011400 */
[----:B------:R-:W-:Y:S01]  /*1860*/  SHF.R.S32.HI R17, RZ, 0x5, R16 ;  /* 0x00000005ff117819 */ /* 0x000fe20000011410 */
[----:B------:R-:W-:Y:S01]  /*1870*/  IMAD.IADD R2, R21, 0x1, -R2 ;  /* 0x0000000115027824 */ /* 0x000fe200078e0a02 */
[----:B------:R-:W-:-:S02]  /*1880*/  SHF.R.S32.HI R18, RZ, 0x1f, R0 ;  /* 0x0000001fff127819 */ /* 0x000fc40000011400 */
[----:B------:R-:W-:Y:S01]  /*1890*/  IADD3 R5, P1, R0, UR16, RZ ;  /* 0x0000001000057c10 */ /* 0x000fe2000ff3e0ff */
[----:B------:R-:W-:Y:S02]  /*18a0*/  IMAD.SHL.U32 R2, R2, 0x8, RZ ;  /* 0x0000000802027824 */ /* 0x000fe400078e00ff */
[C---:B--2---:R-:W-:Y:S01]  /*18b0*/  IMAD R14, R18.reuse, R10, RZ ;  /* 0x0000000a120e7224 */ /* 0x044fe200078e02ff */
[----:B------:R-:W-:Y:S02]  /*18c0*/  IADD3.X R6, R18, UR21, RZ, P1, !PT ;  /* 0x0000001512067c10 */ /* 0x000fe40008ffe4ff */
[----:B------:R-:W-:Y:S01]  /*18d0*/  SHF.R.S32.HI R3, RZ, 0x1f, R2 ;  /* 0x0000001fff037819 */ /* 0x000fe20000011402 */
[----:B------:R-:W-:Y:S02]  /*18e0*/  IMAD R14, R0, R11, R14 ;  /* 0x0000000b000e7224 */ /* 0x000fe400078e020e */
[----:B------:R-:W-:Y:S02]  /*18f0*/  IMAD R8, R6, UR34, RZ ;  /* 0x0000002206087c24 */ /* 0x000fe4000f8e02ff */
[----:B------:R-:W-:-:S04]  /*1900*/  IMAD.WIDE.U32 R6, R5, UR34, R2 ;  /* 0x0000002205067c25 */ /* 0x000fc8000f8e0002 */
[----:B------:R-:W-:Y:S01]  /*1910*/  IMAD R5, R5, UR35, R8 ;  /* 0x0000002305057c24 */ /* 0x000fe2000f8e0208 */
[----:B------:R-:W-:Y:S01]  /*1920*/  IADD3 R8, P1, R6, UR53, RZ ;  /* 0x0000003506087c10 */ /* 0x000fe2000ff3e0ff */
[----:B------:R-:W-:-:S03]  /*1930*/  USHF.R.S32.HI UR53, URZ, 0x1f, UR54 ;  /* 0x0000001f3f357899 */ /* 0x000fc60008011436 */
[----:B------:R-:W-:Y:S01]  /*1940*/  IADD3.X R9, R7, UR46, R5, P1, !PT ;  /* 0x0000002e07097c10 */ /* 0x000fe20008ffe405 */
[----:B------:R-:W-:Y:S01]  /*1950*/  IMAD R5, R10, UR21, RZ ;  /* 0x000000150a057c24 */ /* 0x000fe2000f8e02ff */
[----:B------:R-:W-:Y:S01]  /*1960*/  IADD3 R6, P1, R2, UR8, RZ ;  /* 0x0000000802067c10 */ /* 0x000fe2000ff3e0ff */
[----:B------:R-:W-:Y:S02]  /*1970*/  USHF.L.U32 UR8, UR19, 0x6, URZ ;  /* 0x0000000613087899 */ /* 0x000fe4000800063f */
[----:B------:R-:W-:Y:S01]  /*1980*/  IMAD R5, R11, UR16, R5 ;  /* 0x000000100b057c24 */ /* 0x000fe2000f8e0205 */
[----:B------:R-:W-:Y:S01]  /*1990*/  IADD3.X R7, R3, UR48, RZ, P1, !PT ;  /* 0x0000003003077c10 */ /* 0x000fe20008ffe4ff */
[----:B------:R-:W-:Y:S01]  /*19a0*/  UIADD3 UR11, UP2, UP0, UR36, UR8, UR50 ;  /* 0x00000008240b7290 */ /* 0x000fe2000f85e032 */
[----:B------:R-:W-:Y:S01]  /*19b0*/  IMAD.WIDE.U32 R8, R12, UR54, R8 ;  /* 0x000000360c087c25 */ /* 0x000fe2000f8e0008 */
[----:B------:R-:W-:Y:S02]  /*19c0*/  USHF.R.S32.HI UR8, URZ, 0x1f, UR8 ;  /* 0x0000001f3f087899 */ /* 0x000fe40008011408 */
[----:B------:R-:W-:Y:S01]  /*19d0*/  UIMAD UR9, UR53, UR12, URZ ;  /* 0x0000000c350972a4 */ /* 0x000fe2000f8e023f */
[----:B------:R-:W-:Y:S01]  /*19e0*/  IMAD.WIDE.U32 R6, R10, UR16, R6 ;  /* 0x000000100a067c25 */ /* 0x000fe2000f8e0006 */
[----:B------:R-:W-:Y:S01]  /*19f0*/  USHF.R.S32.HI UR16, URZ, 0x1f, UR5 ;  /* 0x0000001f3f107899 */ /* 0x000fe20008011405 */
[----:B------:R-:W-:Y:S01]  /*1a00*/  LEA R236, P3, R8, UR42, 0x1 ;  /* 0x0000002a08ec7c11 */ /* 0x000fe2000f8608ff */
[----:B------:R-:W-:Y:S01]  /*1a10*/  UIADD3.X UR8, UR44, UR8, UR52, UP2, UP0 ;  /* 0x000000082c087290 */ /* 0x000fe200097e0434 */
[----:B------:R-:W-:Y:S01]  /*1a20*/  IMAD.IADD R7, R7, 0x1, R5 ;  /* 0x0000000107077824 */ /* 0x000fe200078e0205 */
[----:B------:R-:W-:Y:S01]  /*1a30*/  ULEA.HI UR16, UR16, UR5, URZ, 0x6 ;  /* 0x0000000510107291 */ /* 0x000fe2000f8f303f */
[----:B------:R-:W-:Y:S01]  /*1a40*/  IMAD.U32 R5, RZ, RZ, UR12 ;  /* 0x0000000cff057e24 */ /* 0x000fe2000f8e00ff */
[----:B------:R-:W-:-:S02]  /*1a50*/  UIADD3 UR11, UP3, UP2, UR51, UR11, UR55 ;  /* 0x0000000b330b7290 */ /* 0x000fc4000fa7e037 */
[----:B------:R-:W-:Y:S01]  /*1a60*/  USHF.R.S32.HI UR16, URZ, 0x6, UR16 ;  /* 0x000000063f107899 */ /* 0x000fe20008011410 */
[----:B------:R-:W-:Y:S01]  /*1a70*/  IMAD.WIDE.U32 R6, R5, UR54, R6 ;  /* 0x0000003605067c25 */ /* 0x000fe2000f8e0006 */
[----:B------:R-:W-:Y:S01]  /*1a80*/  LOP3.LUT R5, R16, 0xffffffe0, RZ, 0xc0, !PT ;  /* 0xffffffe010057812 */ /* 0x000fe200078ec0ff */
[----:B------:R-:W-:Y:S02]  /*1a90*/  UIADD3.X UR5, UR49, UR8, UR47, UP3, UP2 ;  /* 0x0000000831057290 */ /* 0x000fe40009fe442f */
[----:B------:R-:W-:Y:S02]  /*1aa0*/  UISETP.LT.AND UP0, UPT, URZ, UR16, UPT ;  /* 0x000000103f00728c */ /* 0x000fe4000bf01270 */
[----:B------:R-:W-:Y:S01]  /*1ab0*/  IMAD.IADD R5, R21, 0x1, -R5 ;  /* 0x0000000115057824 */ /* 0x000fe200078e0a05 */
[----:B------:R-:W-:Y:S01]  /*1ac0*/  ULDC.64 UR20, c[0x0][0x400] ;  /* 0x0001000000147ab9 */ /* 0x000fe20000000a00 */
[----:B------:R-:W-:Y:S02]  /*1ad0*/  USEL UR16, URZ, UR16, !UP0 ;  /* 0x000000103f107287 */ /* 0x000fe4000c000000 */
[----:B------:R-:W-:Y:S01]  /*1ae0*/  IMAD R13, R17, UR19, R5 ;  /* 0x00000013110d7c24 */ /* 0x000fe2000f8e0205 */
[----:B------:R-:W-:-:S02]  /*1af0*/  UIMAD UR13, UR54, UR13, UR9 ;  /* 0x0000000d360d72a4 */ /* 0x000fc4000f8e0209 */
[----:B------:R-:W-:Y:S02]  /*1b00*/  UIMAD UR9, UR53, UR14, URZ ;  /* 0x0000000e350972a4 */ /* 0x000fe4000f8e023f */
[----:B------:R-:W-:Y:S01]  /*1b10*/  IADD3 R12, P1, R13, UR11, RZ ;  /* 0x0000000b0d0c7c10 */ /* 0x000fe2000ff3e0ff */
[----:B------:R-:W-:Y:S01]  /*1b20*/  UISETP.GT.AND UP0, UPT, UR39, UR16, UPT ;  /* 0x000000102700728c */ /* 0x000fe2000bf04270 */
[----:B------:R-:W-:Y:S01]  /*1b30*/  VIADD R7, R7, UR13 ;  /* 0x0000000d07077c36 */ /* 0x000fe20008000000 */
[----:B------:R-:W-:Y:S01]  /*1b40*/  UIMAD UR15, UR54, UR15, UR9 ;  /* 0x0000000f360f72a4 */ /* 0x000fe2000f8e0209 */
[----:B------:R-:W-:Y:S01]  /*1b50*/  LEA.HI.X.SX32 R13, R13, UR5, 0x1, P1 ;  /* 0x000000050d0d7c11 */ /* 0x000fe200088f0eff */
[----:B------:R-:W-:Y:S01]  /*1b60*/  UIMAD.WIDE UR8, UR33, 0x4, UR60 ;  /* 0x00000004210878a5 */ /* 0x000fe2000f8e023c */
[----:B------:R-:W-:Y:S01]  /*1b70*/  LEA R228, P1, R12, UR20, 0x2 ;  /* 0x000000140ce47c11 */ /* 0x000fe2000f8210ff */
[----:B------:R-:W-:Y:S01]  /*1b80*/  IMAD.WIDE.U32 R6, R0, R10, R6 ;  /* 0x0000000a00067225 */ /* 0x000fe200078e0006 */
[----:B------:R-:W-:Y:S01]  /*1b90*/  ULDC.64 UR60, c[0x0][0x478] ;  /* 0x00011e00003c7ab9 */ /* 0x000fe20000000a00 */
[----:B------:R-:W-:Y:S01]  /*1ba0*/  UIADD3 UR5, UR39, -0x1, URZ ;  /* 0xffffffff27057890 */ /* 0x000fe2000fffe03f */
[----:B------:R-:W-:Y:S01]  /*1bb0*/  LEA.HI.X R229, R12, UR21, R13, 0x2, P1 ;  /* 0x000000150ce57c11 */ /* 0x000fe200088f140d */
[----:B------:R-:W-:Y:S01]  /*1bc0*/  VIADD R9, R9, UR15 ;  /* 0x0000000f09097c36 */ /* 0x000fe20008000000 */
[----:B------:R-:W-:Y:S01]  /*1bd0*/  PLOP3.LUT P1, PT, PT, PT, UP0, 0x80, 0x0 ;  /* 0x000000000000781c */ /* 0x000fe20003f2f008 */
[----:B------:R-:W-:Y:S01]  /*1be0*/  UIMAD.WIDE UR14, UR37, 0x4, UR60 ;  /* 0x00000004250e78a5 */ /* 0x000fe2000f8e023c */
[----:B------:R-:W-:Y:S01]  /*1bf0*/  IMAD.IADD R7, R7, 0x1, R14 ;  /* 0x0000000107077824 */ /* 0x000fe200078e020e */
[----:B------:R-:W-:Y:S01]  /*1c00*/  LEA R234, P2, R6, UR40, 0x1 ;  /* 0x0000002806ea7c11 */ /* 0x000fe2000f8408ff */
[----:B------:R-:W-:Y:S01]  /*1c10*/  UMOV UR12, UR8 ;  /* 0x00000008000c7c82 */ /* 0x000fe20008000000 */
[----:B------:R-:W-:Y:S01]  /*1c20*/  LEA.HI.X R237, R8, UR43, R9, 0x1, P3 ;  /* 0x0000002b08ed7c11 */ /* 0x000fe200098f0c09 */
[----:B------:R-:W-:Y:S01]  /*1c30*/  UMOV UR11, UR9 ;  /* 0x00000009000b7c82 */ /* 0x000fe20008000000 */
[----:B------:R-:W-:Y:S01]  /*1c40*/  LEA.HI.X R235, R6, UR41, R7, 0x1, P2 ;  /* 0x0000002906eb7c11 */ /* 0x000fe200090f0c07 */
[----:B------:R-:W-:-:S05]  /*1c50*/  UMOV UR13, UR15 ;  /* 0x0000000f000d7c82 */ /* 0x000fca0008000000 */
        /* <DEDUP_REMOVED lines=20> */
.L_x_386:
        /* <DEDUP_REMOVED lines=19> */
.L_x_387:
[----:B------:R-:W-:Y:S01]  /*1ed0*/  UIMAD UR5, UR38, UR8, URZ ;  /* 0x00000008260572a4 */ /* 0x000fe2000f8e023f */
[----:B------:R-:W-:Y:S01]  /*1ee0*/  IMAD.U32 R4, RZ, RZ, UR8 ;  /* 0x00000008ff047e24 */ /* 0x000fe2000f8e00ff */
[----:B------:R-:W-:Y:S01]  /*1ef0*/  UIMAD UR10, UR17, -0x40, UR10 ;  /* 0xffffffc0110a78a4 */ /* 0x000fe2000f8e020a */
        /* <DEDUP_REMOVED lines=30> */
.L_x_389:
[----:B------:R-:W-:Y:S05]  /*20e0*/  BSYNC B0 ;  /* 0x0000000000007941 */ /* 0x000fea0003800000 */
.L_x_388:
[----:B------:R-:W-:Y:S04]  /*20f0*/  BSSY B0, `(.L_x_390) ;  /* 0x0000010000007945 */ /* 0x000fe80003800000 */
[----:B------:R-:W-:Y:S05]  /*2100*/  @P0 BRA `(.L_x_391) ;  /* 0x0000000000380947 */ /* 0x000fea0003800000 */
[----:B-1----:R-:W-:Y:S01]  /*2110*/  IADD3 R4, P2, R0, 0x20, RZ ;  /* 0x0000002000047810 */ /* 0x002fe20007f5e0ff */
[----:B------:R-:W-:Y:S01]  /*2120*/  ULDC.64 UR10, c[0x0][0x3f0] ;  /* 0x0000fc00000a7ab9 */ /* 0x000fe20000000a00 */
[----:B------:R-:W-:Y:S02]  /*2130*/  MOV R7, R10 ;  /* 0x0000000a00077202 */ /* 0x000fe40000000f00 */
[----:B------:R-:W-:Y:S01]  /*2140*/  IADD3.X R5, RZ, R18, RZ, P2, !PT ;  /* 0x00000012ff057210 */ /* 0x000fe200017fe4ff */
        /* <DEDUP_REMOVED lines=10> */
.L_x_391:
[----:B------:R-:W-:Y:S05]  /*21f0*/  BSYNC B0 ;  /* 0x0000000000007941 */ /* 0x000fea0003800000 */
.L_x_390:
[----:B-12---:R-:W-:Y:S01]  /*2200*/  IMAD.U32 R4, RZ, RZ, UR12 ;  /* 0x0000000cff047e24 */ /* 0x006fe2000f8e00ff */
[----:B------:R-:W-:Y:S01]  /*2210*/  UIMAD UR5, UR38, UR12, URZ ;  /* 0x0000000c260572a4 */ /* 0x000fe2000f8e023f */
[----:B------:R-:W-:Y:S01]  /*2220*/  BSSY B0, `(.L_x_392) ;  /* 0x000001b000007945 */ /* 0x000fe20003800000 */
[----:B------:R-:W-:Y:S01]  /*2230*/  USHF.R.S32.HI UR10, URZ, 0x1f, UR54 ;  /* 0x0000001f3f0a7899 */ /* 0x000fe20008011436 */
[----:B------:R-:W-:Y:S01]  /*2240*/  IMAD.WIDE.U32 R2, R4, UR28, R2 ;  /* 0x0000001c04027c25 */ /* 0x000fe2000f8e0002 */
[----:B------:R-:W-:Y:S01]  /*2250*/  UIMAD UR5, UR28, UR13, UR5 ;  /* 0x0000000d1c0572a4 */ /* 0x000fe2000f8e0205 */
[----:B------:R-:W-:Y:S01]  /*2260*/  ULDC.64 UR8, c[0x0][0x470] ;  /* 0x00011c0000087ab9 */ /* 0x000fe20000000a00 */
[----:B------:R-:W-:-:S04]  /*2270*/  IADD3 R4, P2, R2, UR16, RZ ;  /* 0x0000001002047c10 */ /* 0x000fc8000ff5e0ff */
        /* <DEDUP_REMOVED lines=21> */
.L_x_393:
[----:B------:R-:W-:Y:S05]  /*23d0*/  BSYNC B0 ;  /* 0x0000000000007941 */ /* 0x000fea0003800000 */
.L_x_392:
        /* <DEDUP_REMOVED lines=14> */
[----:B------:R1:W-:Y:S01]  /*24c0*/  STG.E.128 desc[UR6][R2.64+0x180], RZ ;  /* 0x000180ff02007986 */ /* 0x0003e2000c101d06 */
[----:B------:R-:W-:Y:S05]  /*24d0*/  BRA `(.L_x_394) ;  /* 0x0000006400787947 */ /* 0x000fea0003800000 */
.L_x_385:
[----:B------:R-:W-:Y:S01]  /*24e0*/  PLOP3.LUT P0, PT, PT, PT, UP4, 0x80, 0x0 ;  /* 0x000000000000781c */ /* 0x000fe20003f0f048 */
[----:B------:R-:W-:Y:S01]  /*24f0*/  UIMAD UR8, UR5, -0x40, UR29 ;  /* 0xffffffc0050878a4 */ /* 0x000fe2000f8e021d */
[----:B------:R-:W-:Y:S01]  /*2500*/  VIADD R12, R0, 0x20 ;  /* 0x00000020000c7836 */ /* 0x000fe20000000000 */
[----:B------:R-:W-:Y:S01]  /*2510*/  ULEA.HI UR9, UR5, UR5, URZ, 0x1 ;  /* 0x0000000505097291 */ /* 0x000fe2000f8f083f */
[----:B------:R-:W-:Y:S01]  /*2520*/  IMAD.WIDE.U32 R6, R10, 0x40, RZ ;  /* 0x000000400a067825 */ /* 0x000fe200078e00ff */
[----:B------:R-:W-:Y:S01]  /*2530*/  LEA R232, R250, UR4, 0x1 ;  /* 0x00000004fae87c11 */ /* 0x000fe2000f8e08ff */
[----:B------:R-:W-:Y:S07]  /*2540*/  BSSY B0, `(.L_x_395) ;  /* 0x000003d000007945 */ /* 0x000fee0003800000 */
[----:B------:R-:W-:Y:S01]  /*2550*/  @P0 BAR.SYNC.DEFER_BLOCKING 0x0 ;  /* 0x0000000000000b1d */ /* 0x000fe20000010000 */
[----:B------:R-:W-:Y:S01]  /*2560*/  ISETP.GE.AND P1, PT, R12, UR8, PT ;  /* 0x000000080c007c0c */ /* 0x000fe2000bf26270 */
[----:B------:R-:W-:Y:S01]  /*2570*/  IMAD.SHL.U32 R11, R11, 0x40, RZ ;  /* 0x000000400b0b7824 */ /* 0x000fe200078e00ff */
[----:B------:R-:W-:Y:S01]  /*2580*/  ISETP.GE.AND P2, PT, R0, UR8, PT ;  /* 0x0000000800007c0c */ /* 0x000fe2000bf46270 */
[----:B------:R-:W-:-:S04]  /*2590*/  ULOP3.LUT UR9, UR9, 0xfffffffe, URZ, 0xc0, !UPT ;  /* 0xfffffffe09097892 */ /* 0x000fc8000f8ec03f */
[----:B------:R-:W-:-:S04]  /*25a0*/  UIADD3 UR9, UR5, -UR9, URZ ;  /* 0x8000000905097290 */ /* 0x000fc8000fffe03f */
[----:B------:R-:W-:Y:S02]  /*25b0*/  UISETP.NE.AND UP0, UPT, UR9, 0x1, UPT ;  /* 0x000000010900788c */ /* 0x000fe4000bf05270 */
[----:B------:R-:W-:-:S04]  /*25c0*/  @!P1 IADD3 R6, P3, R234, R6, RZ ;  /* 0x00000006ea069210 */ /* 0x000fc80007f7e0ff */
[----:B------:R-:W-:Y:S02]  /*25d0*/  @!P1 IADD3.X R7, R235, R7, R11, P3, !PT ;  /* 0x00000007eb079210 */ /* 0x000fe40001ffe40b */
[----:B------:R-:W-:Y:S01]  /*25e0*/  PLOP3.LUT P0, PT, PT, PT, UP0, 0x80, 0x0 ;  /* 0x000000000000781c */ /* 0x000fe20003f0f008 */
        /* <DEDUP_REMOVED lines=21> */
[----:B------:R2:W-:Y:S02]  /*2740*/  @!P1 LDGSTS.E.BYPASS.LTC128B.128 [R232+0x17000], desc[UR6][R6.64+0x180] ;  /* 0x1700018006e89fae */ /* 0x0005e4000b901d46 */
[----:B--2---:R-:W-:-:S05]  /*2750*/  VIADD R6, R250, 0x4000 ;  /* 0x00004000fa067836 */ /* 0x004fca0000000000 */
[----:B------:R-:W-:-:S04]  /*2760*/  SEL R6, R6, R250, !P0 ;  /* 0x000000fa06067207 */ /* 0x000fc80004000000 */
[----:B------:R-:W-:Y:S01]  /*2770*/  LEA R231, R6, UR4, 0x1 ;  /* 0x0000000406e77c11 */ /* 0x000fe2000f8e08ff */
[----:B-1----:R-:W-:Y:S06]  /*2780*/  @!P2 BRA `(.L_x_396) ;  /* 0x000000000044a947 */ /* 0x002fec0003800000 */
        /* <DEDUP_REMOVED lines=17> */
.L_x_396:
[----:B------:R-:W-:Y:S01]  /*28a0*/  @!PT LDS RZ, [RZ] ;  /* 0x00000000fffff984 */ /* 0x000fe20000000800 */
[----:B------:R-:W-:Y:S01]  /*28b0*/  @!PT LDS RZ, [RZ] ;  /* 0x00000000fffff984 */ /* 0x000fe20000000800 */
[----:B------:R-:W-:Y:S01]  /*28c0*/  @!PT LDS RZ, [RZ] ;  /* 0x00000000fffff984 */ /* 0x000fe20000000800 */
[----:B------:R1:W-:Y:S04]  /*28d0*/  LDGSTS.E.BYPASS.LTC128B.128 [R231], desc[UR6][R236.64] ;  /* 0x00000000ece77fae */ /* 0x0003e8000b901d46 */
[----:B------:R1:W-:Y:S04]  /*28e0*/  LDGSTS.E.BYPASS.LTC128B.128 [R231+0x2000], desc[UR6][R236.64+0x80] ;  /* 0x02000080ece77fae */ /* 0x0003e8000b901d46 */
[----:B------:R1:W-:Y:S04]  /*28f0*/  LDGSTS.E.BYPASS.LTC128B.128 [R231+0x4000], desc[UR6][R236.64+0x100] ;  /* 0x04000100ece77fae */ /* 0x0003e8000b901d46 */
[----:B------:R1:W-:Y:S02]  /*2900*/  LDGSTS.E.BYPASS.LTC128B.128 [R231+0x6000], desc[UR6][R236.64+0x180] ;  /* 0x06000180ece77fae */ /* 0x0003e4000b901d46 */
.L_x_397:
[----:B------:R-:W-:Y:S05]  /*2910*/  BSYNC B0 ;  /* 0x0000000000007941 */ /* 0x000fea0003800000 */
.L_x_395:
        /* <DEDUP_REMOVED lines=21> */
.L_x_399:
[----:B------:R-:W-:Y:S01]  /*2a70*/  IMAD.U32 R7, RZ, RZ, UR9 ;  /* 0x00000009ff077e24 */ /* 0x000fe2000f8e00ff */
[----:B------:R-:W-:-:S04]  /*2a80*/  IADD3 R6, P1, R236, UR20, RZ ;  /* 0x00000014ec067c10 */ /* 0x000fc8000ff3e0ff */
[----:B------:R-:W-:-:S05]  /*2a90*/  IADD3.X R7, R237, UR21, R7, P1, !PT ;  /* 0x00000015ed077c10 */ /* 0x000fca0008ffe407 */
[----:B------:R-:W-:Y:S01]  /*2aa0*/  @!PT LDS RZ, [RZ] ;  /* 0x00000000fffff984 */ /* 0x000fe20000000800 */
[----:B------:R-:W-:Y:S01]  /*2ab0*/  @!PT LDS RZ, [RZ] ;  /* 0x00000000fffff984 */ /* 0x000fe20000000800 */
[----:B------:R-:W-:Y:S01]  /*2ac0*/  @!PT LDS RZ, [RZ] ;  /* 0x00000000fffff984 */ /* 0x000fe20000000800 */
[----:B------:R3:W-:Y:S04]  /*2ad0*/  LDGSTS.E.BYPASS.LTC128B.128 [R231+0x1000], desc[UR6][R6.64] ;  /* 0x0100000006e77fae */ /* 0x0007e8000b901d46 */
[----:B------:R3:W-:Y:S04]  /*2ae0*/  LDGSTS.E.BYPASS.LTC128B.128 [R231+0x3000], desc[UR6][R6.64+0x80] ;  /* 0x0300008006e77fae */ /* 0x0007e8000b901d46 */
[----:B------:R3:W-:Y:S04]  /*2af0*/  LDGSTS.E.BYPASS.LTC128B.128 [R231+0x5000], desc[UR6][R6.64+0x100] ;  /* 0x0500010006e77fae */ /* 0x0007e8000b901d46 */
[----:B------:R3:W-:Y:S02]  /*2b00*/  LDGSTS.E.BYPASS.LTC128B.128 [R231+0x7000], desc[UR6][R6.64+0x180] ;  /* 0x0700018006e77fae */ /* 0x0007e4000b901d46 */
.L_x_400:
[----:B------:R-:W-:Y:S05]  /*2b10*/  BSYNC B0 ;  /* 0x0000000000007941 */ /* 0x000fea0003800000 */
.L_x_398:
[----:B------:R-:W-:Y:S01]  /*2b20*/  SHF.R.S32.HI R14, RZ, 0x1f, R5 ;  /* 0x0000001fff0e7819 */ /* 0x000fe20000011405 */
[----:B------:R-:W-:Y:S01]  /*2b30*/  UIMAD UR15, UR38, UR26, URZ ;  /* 0x0000001a260f72a4 */ /* 0x000fe2000f8e023f */
[----:B---3--:R-:W-:Y:S01]  /*2b40*/  IMAD.U32 R6, RZ, RZ, UR26 ;  /* 0x0000001aff067e24 */ /* 0x008fe2000f8e00ff */
[----:B------:R-:W-:Y:S01]  /*2b50*/  UIMAD UR9, UR38, UR24, URZ ;  /* 0x00000018260972a4 */ /* 0x000fe2000f8e023f */
[----:B------:R-:W-:Y:S01]  /*2b60*/  LEA.HI R14, R14, R5, RZ, 0x2 ;  /* 0x000000050e0e7211 */ /* 0x000fe200078f10ff */
[----:B------:R-:W-:Y:S01]  /*2b70*/  IMAD.U32 R5, RZ, RZ, UR24 ;  /* 0x00000018ff057e24 */ /* 0x000fe2000f8e00ff */
[----:B------:R-:W-:Y:S01]  /*2b80*/  UIMAD UR19, UR28, UR27, UR15 ;  /* 0x0000001b1c1372a4 */ /* 0x000fe2000f8e020f */
[----:B------:R-:W-:Y:S01]  /*2b90*/  SHF.R.S32.HI R8, RZ, 0x1f, R16 ;  /* 0x0000001fff087819 */ /* 0x000fe20000011410 */
[----:B------:R-:W-:Y:S01]  /*2ba0*/  UIMAD UR15, UR28, UR25, UR9 ;  /* 0x000000191c0f72a4 */ /* 0x000fe2000f8e0209 */
[----:B------:R-:W-:Y:S01]  /*2bb0*/  IMAD.WIDE.U32 R6, R6, UR28, R2 ;  /* 0x0000001c06067c25 */ /* 0x000fe2000f8e0002 */
[----:B------:R-:W-:Y:S01]  /*2bc0*/  UIMAD UR9, UR17, -0x40, UR10 ;  /* 0xffffffc0110978a4 */ /* 0x000fe2000f8e020a */
[----:B------:R-:W-:Y:S01]  /*2bd0*/  SHF.R.S32.HI R14, RZ, 0x2, R14 ;  /* 0x00000002ff0e7819 */ /* 0x000fe2000001140e */
[----:B------:R-:W-:Y:S01]  /*2be0*/  ULDC.64 UR20, c[0x0][0x268] ;  /* 0x00009a0000147ab9 */ /* 0x000fe20000000a00 */
[----:B------:R-:W-:Y:S01]  /*2bf0*/  IMAD.WIDE.U32 R2, R5, UR28, R2 ;  /* 0x0000001c05027c25 */ /* 0x000fe2000f8e0002 */
[----:B------:R-:W-:Y:S01]  /*2c00*/  LEA.HI R5, R8, R17, RZ, 0x2 ;  /* 0x0000001108057211 */ /* 0x000fe200078f10ff */
[----:B------:R-:W3:Y:S01]  /*2c10*/  LDC R248, c[0x0][0x270] ;  /* 0x00009c00fff87b82 */ /* 0x000ee20000000800 */
[----:B------:R-:W-:Y:S01]  /*2c20*/  ISETP.GE.AND P1, PT, R12, UR9, PT ;  /* 0x000000090c007c0c */ /* 0x000fe2000bf26270 */
[----:B------:R-:W-:Y:S01]  /*2c30*/  IMAD.U32 R8, RZ, RZ, UR15 ;  /* 0x0000000fff087e24 */ /* 0x000fe2000f8e00ff */
[----:B------:R-:W-:Y:S01]  /*2c40*/  IADD3 R2, P2, R2, UR22, RZ ;  /* 0x0000001602027c10 */ /* 0x000fe2000ff5e0ff */
[----:B------:R-:W-:Y:S01]  /*2c50*/  IMAD.U32 R9, RZ, RZ, UR19 ;  /* 0x00000013ff097e24 */ /* 0x000fe2000f8e00ff */
[----:B------:R-:W-:Y:S01]  /*2c60*/  LOP3.LUT R5, R5, 0xfffffffc, RZ, 0xc0, !PT ;  /* 0xfffffffc05057812 */ /* 0x000fe200078ec0ff */
[----:B------:R-:W-:Y:S01]  /*2c70*/  IMAD.MOV.U32 R241, RZ, RZ, 0x7f800000 ;  /* 0x7f800000fff17424 */ /* 0x000fe200078e00ff */
[----:B------:R-:W-:Y:S01]  /*2c80*/  IADD3.X R3, R3, UR32, R8, P2, !PT ;  /* 0x0000002003037c10 */ /* 0x000fe200097fe408 */
[----:B------:R-:W-:Y:S01]  /*2c90*/  IMAD.MOV.U32 R242, RZ, RZ, 0x7f800000 ;  /* 0x7f800000fff27424 */ /* 0x000fe200078e00ff */
[----:B------:R-:W-:Y:S01]  /*2ca0*/  ISETP.GE.AND P2, PT, R0, UR9, PT ;  /* 0x0000000900007c0c */ /* 0x000fe2000bf46270 */
[----:B------:R-:W-:Y:S01]  /*2cb0*/  IMAD.IADD R5, R17, 0x1, -R5 ;  /* 0x0000000111057824 */ /* 0x000fe200078e0a05 */
[----:B------:R-:W-:Y:S01]  /*2cc0*/  IADD3 R6, P3, R6, UR23, RZ ;  /* 0x0000001706067c10 */ /* 0x000fe2000ff7e0ff */
[----:B------:R-:W-:Y:S01]  /*2cd0*/  ULDC.64 UR22, c[0x0][0x260] ;  /* 0x0000980000167ab9 */ /* 0x000fe20000000a00 */
[----:B------:R-:W-:Y:S01]  /*2ce0*/  IMAD.WIDE.U32 R2, R4, UR20, R2 ;  /* 0x0000001404027c25 */ /* 0x000fe2000f8e0002 */
[----:B------:R-:W1:Y:S01]  /*2cf0*/  @!P1 LDC.64 R26, c[0x0][0x218] ;  /* 0x00008600ff1a9b82 */ /* 0x000e620000000a00 */
[----:B------:R-:W-:-:S02]  /*2d00*/  IADD3.X R7, R7, UR31, R9, P3, !PT ;  /* 0x0000001f07077c10 */ /* 0x000fc40009ffe409 */
[----:B------:R-:W-:Y:S02]  /*2d10*/  IMAD.MOV.U32 R221, RZ, RZ, 0x20 ;  /* 0x00000020ffdd7424 */ /* 0x000fe400078e00ff */
[----:B------:R-:W-:Y:S01]  /*2d20*/  IMAD.MOV.U32 R220, RZ, RZ, 0x40 ;  /* 0x00000040ffdc7424 */ /* 0x000fe200078e00ff */
[----:B------:R-:W-:Y:S01]  /*2d30*/  CS2R R190, SRZ ;  /* 0x0000000000be7805 */ /* 0x000fe2000001ff00 */
[----:B------:R-:W-:Y:S01]  /*2d40*/  IMAD R8, R15, UR22, RZ ;  /* 0x000000160f087c24 */ /* 0x000fe2000f8e02ff */
[----:B------:R-:W2:Y:S01]  /*2d50*/  @!P2 LDC.64 R22, c[0x0][0x218] ;  /* 0x00008600ff16ab82 */ /* 0x000ea20000000a00 */
[----:B------:R-:W-:Y:S01]  /*2d60*/  IMAD R14, R5, 0x10, R14 ;  /* 0x00000010050e7824 */ /* 0x000fe200078e020e */
[----:B------:R1:W-:Y:S01]  /*2d70*/  @P2 STS.128 [R232+0x18000], RZ ;  /* 0x018000ffe8002388 */ /* 0x0003e20000000c00 */
[----:B------:R-:W-:Y:S01]  /*2d80*/  IMAD R5, R15, UR20, RZ ;  /* 0x000000140f057c24 */ /* 0x000fe2000f8e02ff */
[----:B------:R-:W-:Y:S01]  /*2d90*/  UIADD3 UR19, UR29, 0x40, UR28 ;  /* 0x000000401d137890 */ /* 0x000fe2000fffe01c */
[----:B------:R-:W-:Y:S01]  /*2da0*/  IMAD R10, R4, UR23, R8 ;  /* 0x00000017040a7c24 */ /* 0x000fe2000f8e0208 */
[----:B------:R-:W-:Y:S01]  /*2db0*/  @!P1 IADD3 R8, P3, R0, 0x20, RZ ;  /* 0x0000002000089810 */ /* 0x000fe20007f7e0ff */
[C---:B------:R-:W-:Y:S01]  /*2dc0*/  IMAD.WIDE.U32 R6, R4.reuse, UR22, R6 ;  /* 0x0000001604067c25 */ /* 0x040fe2000f8e0006 */
[----:B------:R-:W4:Y:S01]  /*2dd0*/  @!P2 LDC.64 R24, c[0x0][0x220] ;  /* 0x00008800ff18ab82 */ /* 0x000f220000000a00 */
[----:B------:R1:W-:Y:S01]  /*2de0*/  @P2 STS.128 [R232+0x1a000], RZ ;  /* 0x01a000ffe8002388 */ /* 0x0003e20000000c00 */
[----:B------:R-:W-:Y:S01]  /*2df0*/  CS2R R188, SRZ ;  /* 0x0000000000bc7805 */ /* 0x000fe2000001ff00 */
[----:B------:R-:W-:Y:S01]  /*2e00*/  IMAD R9, R4, UR21, R5 ;  /* 0x0000001504097c24 */ /* 0x000fe2000f8e0205 */
[----:B------:R-:W-:Y:S01]  /*2e10*/  CS2R R194, SRZ ;  /* 0x0000000000c27805 */ /* 0x000fe2000001ff00 */
[----:B------:R-:W-:Y:S01]  /*2e20*/  VIADD R4, R14, 0x8 ;  /* 0x000000080e047836 */ /* 0x000fe20000000000 */
[----:B------:R1:W-:Y:S01]  /*2e30*/  @P2 STS.128 [R232+0x1c000], RZ ;  /* 0x01c000ffe8002388 */ /* 0x0003e20000000c00 */
[----:B------:R-:W-:Y:S01]  /*2e40*/  IMAD.IADD R3, R3, 0x1, R9 ;  /* 0x0000000103037824 */ /* 0x000fe200078e0209 */
[----:B------:R-:W-:Y:S01]  /*2e50*/  CS2R R192, SRZ ;  /* 0x0000000000c07805 */ /* 0x000fe2000001ff00 */
[----:B------:R-:W-:Y:S01]  /*2e60*/  IMAD.IADD R5, R7, 0x1, R10 ;  /* 0x0000000107057824 */ /* 0x000fe200078e020a */
[----:B------:R-:W-:Y:S01]  /*2e70*/  ISETP.GE.AND P5, PT, R4, UR8, PT ;  /* 0x0000000804007c0c */ /* 0x000fe2000bfa6270 */
[----:B------:R-:W-:Y:S01]  /*2e80*/  @!P1 IMAD.X R9, RZ, RZ, R18, P3 ;  /* 0x000000ffff099224 */ /* 0x000fe200018e0612 */
[----:B------:R-:W-:Y:S01]  /*2e90*/  @!P1 IADD3 R10, P3, R0, 0x20, RZ ;  /* 0x00000020000a9810 */ /* 0x000fe20007f7e0ff */
[----:B------:R-:W-:Y:S01]  /*2ea0*/  @!P2 IMAD.MOV.U32 R4, RZ, RZ, R6 ;  /* 0x000000ffff04a224 */ /* 0x000fe200078e0006 */
[----:B------:R1:W-:Y:S01]  /*2eb0*/  @P2 STS.128 [R232+0x1e000], RZ ;  /* 0x01e000ffe8002388 */ /* 0x0003e20000000c00 */
[----:B------:R-:W-:Y:S01]  /*2ec0*/  @!P2 IMAD R11, R18, UR26, RZ ;  /* 0x0000001a120bac24 */ /* 0x000fe2000f8e02ff */
[----:B------:R-:W-:Y:S01]  /*2ed0*/  CS2R R186, SRZ ;  /* 0x0000000000ba7805 */ /* 0x000fe2000001ff00 */
[----:B------:R-:W-:Y:S01]  /*2ee0*/  @!P1 IMAD.MOV.U32 R7, RZ, RZ, R5 ;  /* 0x000000ffff079224 */ /* 0x000fe200078e0005 */
[----:B------:R-:W-:Y:S01]  /*2ef0*/  CS2R R184, SRZ ;  /* 0x0000000000b87805 */ /* 0x000fe2000001ff00 */
[----:B------:R-:W-:Y:S01]  /*2f00*/  @!P1 IMAD R9, R9, UR26, RZ ;  /* 0x0000001a09099c24 */ /* 0x000fe2000f8e02ff */
[----:B------:R-:W-:Y:S01]  /*2f10*/  CS2R R182, SRZ ;  /* 0x0000000000b67805 */ /* 0x000fe2000001ff00 */
[C---:B------:R-:W-:Y:S01]  /*2f20*/  @!P2 IMAD R19, R0.reuse, UR27, R11 ;  /* 0x0000001b0013ac24 */ /* 0x040fe2000f8e020b */
[----:B------:R-:W-:Y:S01]  /*2f30*/  CS2R R180, SRZ ;  /* 0x0000000000b47805 */ /* 0x000fe2000001ff00 */
[----:B------:R-:W-:Y:S01]  /*2f40*/  @!P2 IMAD.WIDE.U32 R12, R0, UR26, R4 ;  /* 0x0000001a000cac25 */ /* 0x000fe2000f8e0004 */
[----:B------:R-:W-:-:S02]  /*2f50*/  CS2R R174, SRZ ;  /* 0x0000000000ae7805 */ /* 0x000fc4000001ff00 */
[----:B------:R-:W-:Y:S02]  /*2f60*/  CS2R R172, SRZ ;  /* 0x0000000000ac7805 */ /* 0x000fe4000001ff00 */
[----:B------:R-:W-:Y:S01]  /*2f70*/  CS2R R178, SRZ ;  /* 0x0000000000b27805 */ /* 0x000fe2000001ff00 */
[----:B------:R-:W-:Y:S01]  /*2f80*/  @!P2 IMAD R15, R18, UR24, RZ ;  /* 0x00000018120fac24 */ /* 0x000fe2000f8e02ff */
[----:B------:R-:W-:Y:S01]  /*2f90*/  CS2R R176, SRZ ;  /* 0x0000000000b07805 */ /* 0x000fe2000001ff00 */
[----:B------:R-:W-:Y:S01]  /*2fa0*/  @!P1 IMAD.X R11, RZ, RZ, R18, P3 ;  /* 0x000000ffff0b9224 */ /* 0x000fe200018e0612 */
[----:B------:R-:W-:Y:S01]  /*2fb0*/  CS2R R170, SRZ ;  /* 0x0000000000aa7805 */ /* 0x000fe2000001ff00 */
[C---:B------:R-:W-:Y:S01]  /*2fc0*/  @!P1 IMAD R18, R8.reuse, UR27, R9 ;  /* 0x0000001b08129c24 */ /* 0x040fe2000f8e0209 */
[----:B------:R-:W-:Y:S01]  /*2fd0*/  CS2R R168, SRZ ;  /* 0x0000000000a87805 */ /* 0x000fe2000001ff00 */
[----:B------:R-:W-:Y:S01]  /*2fe0*/  @!P1 IMAD.WIDE.U32 R4, R8, UR26, R6 ;  /* 0x0000001a08049c25 */ /* 0x000fe2000f8e0006 */
[----:B------:R-:W-:-:S02]  /*2ff0*/  CS2R R166, SRZ ;  /* 0x0000000000a67805 */ /* 0x000fc4000001ff00 */
[----:B------:R-:W-:Y:S02]  /*3000*/  CS2R R164, SRZ ;  /* 0x0000000000a47805 */ /* 0x000fe4000001ff00 */
[----:B------:R-:W-:Y:S01]  /*3010*/  CS2R R158, SRZ ;  /* 0x00000000009e7805 */ /* 0x000fe2000001ff00 */
[--C-:B------:R-:W-:Y:S01]  /*3020*/  @!P1 IMAD.MOV.U32 R17, RZ, RZ, R3.reuse ;  /* 0x000000ffff119224 */ /* 0x100fe200078e0003 */
[----:B-1----:R-:W-:Y:S01]  /*3030*/  @!P1 LEA R6, P3, R4, R26, 0x1 ;  /* 0x0000001a04069211 */ /* 0x002fe200078608ff */
[----:B------:R-:W-:Y:S01]  /*3040*/  @!P2 IMAD.WIDE.U32 R8, R0, UR24, R2 ;  /* 0x000000180008ac25 */ /* 0x000fe2000f8e0002 */
[----:B------:R-:W-:Y:S02]  /*3050*/  CS2R R156, SRZ ;  /* 0x00000000009c7805 */ /* 0x000fe4000001ff00 */
[----:B------:R-:W-:Y:S02]  /*3060*/  CS2R R162, SRZ ;  /* 0x0000000000a27805 */ /* 0x000fe4000001ff00 */
[----:B------:R-:W-:Y:S01]  /*3070*/  CS2R R160, SRZ ;  /* 0x0000000000a07805 */ /* 0x000fe2000001ff00 */
[----:B------:R-:W-:Y:S01]  /*3080*/  @!P1 IMAD.MOV.U32 R16, RZ, RZ, R2 ;  /* 0x000000ffff109224 */ /* 0x000fe200078e0002 */
[----:B--2---:R-:W-:Y:S01]  /*3090*/  @!P2 LEA R2, P4, R12, R22, 0x1 ;  /* 0x000000160c02a211 */ /* 0x004fe200078808ff */
[----:B------:R-:W-:Y:S01]  /*30a0*/  @!P2 IMAD.IADD R3, R13, 0x1, R19 ;  /* 0x000000010d03a824 */ /* 0x000fe200078e0213 */
[----:B------:R-:W-:Y:S01]  /*30b0*/  CS2R R154, SRZ ;  /* 0x00000000009a7805 */ /* 0x000fe2000001ff00 */
[----:B------:R-:W-:Y:S01]  /*30c0*/  @!P2 IMAD R20, R0, UR25, R15 ;  /* 0x000000190014ac24 */ /* 0x000fe2000f8e020f */
[----:B------:R-:W-:Y:S01]  /*30d0*/  CS2R R152, SRZ ;  /* 0x0000000000987805 */ /* 0x000fe2000001ff00 */
[----:B------:R-:W-:Y:S01]  /*30e0*/  @!P1 IMAD R0, R11, UR24, RZ ;  /* 0x000000180b009c24 */ /* 0x000fe2000f8e02ff */
[----:B------:R-:W-:Y:S01]  /*30f0*/  @!P2 LEA.HI.X R3, R12, R23, R3, 0x1, P4 ;  /* 0x000000170c03a211 */ /* 0x000fe200020f0c03 */
[----:B------:R-:W-:Y:S01]  /*3100*/  @!P1 IMAD.IADD R5, R5, 0x1, R18 ;  /* 0x0000000105059824 */ /* 0x000fe200078e0212 */
[----:B------:R-:W1:Y:S01]  /*3110*/  @!P1 LDC.64 R12, c[0x0][0x220] ;  /* 0x00008800ff0c9b82 */ /* 0x000e620000000a00 */
[----:B------:R-:W-:Y:S01]  /*3120*/  @!P1 IMAD R15, R10, UR25, R0 ;  /* 0x000000190a0f9c24 */ /* 0x000fe2000f8e0200 */
[----:B------:R-:W-:Y:S01]  /*3130*/  CS2R R150, SRZ ;  /* 0x0000000000967805 */ /* 0x000fe2000001ff00 */
[----:B------:R-:W-:Y:S01]  /*3140*/  @!P2 IMAD.IADD R0, R9, 0x1, R20 ;  /* 0x000000010900a824 */ /* 0x000fe200078e0214 */
[----:B------:R-:W-:Y:S01]  /*3150*/  @!P1 LEA.HI.X R7, R4, R27, R5, 0x1, P3 ;  /* 0x0000001b04079211 */ /* 0x000fe200018f0c05 */
[----:B------:R-:W-:Y:S01]  /*3160*/  @!P1 IMAD.WIDE.U32 R10, R10, UR24, R16 ;  /* 0x000000180a0a9c25 */ /* 0x000fe2000f8e0010 */
[----:B------:R-:W-:Y:S01]  /*3170*/  @!PT LDS RZ, [RZ] ;  /* 0x00000000fffff984 */ /* 0x000fe20000000800 */
[----:B------:R-:W-:Y:S01]  /*3180*/  @!PT LDS RZ, [RZ] ;  /* 0x00000000fffff984 */ /* 0x000fe20000000800 */
[----:B------:R-:W-:Y:S01]  /*3190*/  @!PT LDS RZ, [RZ] ;  /* 0x00000000fffff984 */ /* 0x000fe20000000800 */
[----:B------:R-:W-:Y:S01]  /*31a0*/  @!P2 LDGSTS.E.BYPASS.LTC128B.128 [R232+0x18000], desc[UR6][R2.64] ;  /* 0x1800000002e8afae */ /* 0x000fe2000b901d46 */
[----:B----4-:R-:W-:-:S02]  /*31b0*/  @!P2 LEA R4, P3, R8, R24, 0x1 ;  /* 0x000000180804a211 */ /* 0x010fc400078608ff */
[----:B------:R-:W-:Y:S01]  /*31c0*/  CS2R R148, SRZ ;  /* 0x0000000000947805 */ /* 0x000fe2000001ff00 */
[----:B------:R-:W-:Y:S01]  /*31d0*/  IMAD.SHL.U32 R244, R14, 0x4, RZ ;  /* 0x000000040ef47824 */ /* 0x000fe200078e00ff */
[----:B------:R-:W-:Y:S01]  /*31e0*/  @!P2 LDGSTS.E.BYPASS.LTC128B.128 [R232+0x1a000], desc[UR6][R2.64+0x80] ;  /* 0x1a00008002e8afae */ /* 0x000fe2000b901d46 */
[----:B------:R-:W-:Y:S01]  /*31f0*/  @!P2 LEA.HI.X R5, R8, R25, R0, 0x1, P3 ;  /* 0x000000190805a211 */ /* 0x000fe200018f0c00 */
[----:B------:R-:W-:Y:S01]  /*3200*/  IMAD.MOV.U32 R252, RZ, RZ, 0x8 ;  /* 0x00000008fffc7424 */ /* 0x000fe200078e00ff */
[----:B------:R-:W-:Y:S01]  /*3210*/  SHF.R.S32.HI R0, RZ, 0x1f, R14 ;  /* 0x0000001fff007819 */ /* 0x000fe2000001140e */
[----:B------:R-:W-:Y:S01]  /*3220*/  @!P2 LDGSTS.E.BYPASS.LTC128B.128 [R232+0x1c000], desc[UR6][R2.64+0x100] ;  /* 0x1c00010002e8afae */ /* 0x000fe2000b901d46 */
[----:B------:R-:W-:Y:S02]  /*3230*/  CS2R R142, SRZ ;  /* 0x00000000008e7805 */ /* 0x000fe4000001ff00 */
[----:B------:R-:W-:Y:S02]  /*3240*/  CS2R R140, SRZ ;  /* 0x00000000008c7805 */ /* 0x000fe4000001ff00 */
[----:B------:R-:W-:Y:S01]  /*3250*/  SHF.L.U64.HI R243, R14, 0x2, R0 ;  /* 0x000000020ef37819 */ /* 0x000fe20000010200 */
[----:B------:R2:W-:Y:S01]  /*3260*/  @!P2 LDGSTS.E.BYPASS.LTC128B.128 [R232+0x1e000], desc[UR6][R2.64+0x180] ;  /* 0x1e00018002e8afae */ /* 0x0005e2000b901d46 */
        /* <DEDUP_REMOVED lines=28> */
[----:B------:R-:W-:Y:S01]  /*3430*/  CS2R R56, SRZ ;  /* 0x0000000000387805 */ /* 0x000fe2000001ff00 */
[----:B--2---:R-:W-:Y:S01]  /*3440*/  @!P1 IMAD.IADD R3, R11, 0x1, R15 ;  /* 0x000000010b039824 */ /* 0x004fe200078e020f */
[C---:B-1----:R-:W-:Y:S01]  /*3450*/  @!P1 LEA R2, P3, R10.reuse, R12, 0x1 ;  /* 0x0000000c0a029211 */ /* 0x042fe200078608ff */
[----:B------:R-:W-:Y:S01]  /*3460*/  @!P1 LDGSTS.E.BYPASS.LTC128B.128 [R232+0x1d000], desc[UR6][R6.64+0x100] ;  /* 0x1d00010006e89fae */ /* 0x000fe2000b901d46 */
[----:B------:R-:W-:Y:S02]  /*3470*/  CS2R R54, SRZ ;  /* 0x0000000000367805 */ /* 0x000fe4000001ff00 */
[----:B------:R-:W-:Y:S02]  /*3480*/  CS2R R52, SRZ ;  /* 0x0000000000347805 */ /* 0x000fe4000001ff00 */
[----:B------:R-:W-:Y:S01]  /*3490*/  @!P1 LEA.HI.X R3, R10, R13, R3, 0x1, P3 ;  /* 0x0000000d0a039211 */ /* 0x000fe200018f0c03 */
[----:B------:R-:W-:Y:S01]  /*34a0*/  @!P1 LDGSTS.E.BYPASS.LTC128B.128 [R232+0x1f000], desc[UR6][R6.64+0x180] ;  /* 0x1f00018006e89fae */ /* 0x000fe2000b901d46 */
[----:B------:R-:W-:-:S02]  /*34b0*/  ISETP.GE.AND P3, PT, R14, UR8, PT ;  /* 0x000000080e007c0c */ /* 0x000fc4000bf66270 */
        /* <DEDUP_REMOVED lines=15> */
[----:B------:R-:W-:Y:S01]  /*35b0*/  ULDC UR20, c[0x0][0x2dc] ;  /* 0x0000b70000147ab9 */ /* 0x000fe20000000800 */
[----:B------:R-:W-:-:S02]  /*35c0*/  ULDC UR15, c[0x0][0x2ec] ;  /* 0x0000bb00000f7ab9 */ /* 0x000fc40000000800 */
[----:B------:R-:W-:Y:S01]  /*35d0*/  @!PT LDS RZ, [RZ] ;  /* 0x00000000fffff984 */ /* 0x000fe20000000800 */
[----:B------:R-:W-:Y:S01]  /*35e0*/  @!PT LDS RZ, [RZ] ;  /* 0x00000000fffff984 */ /* 0x000fe20000000800 */
[----:B------:R-:W-:Y:S01]  /*35f0*/  @!PT LDS RZ, [RZ] ;  /* 0x00000000fffff984 */ /* 0x000fe20000000800 */
[----:B------:R-:W-:Y:S04]  /*3600*/  @!P2 LDGSTS.E.BYPASS.LTC128B.128 [R232+0x20000], desc[UR6][R4.64] ;  /* 0x2000000004e8afae */ /* 0x000fe8000b901d46 */
[----:B------:R-:W-:Y:S04]  /*3610*/  @!P2 LDGSTS.E.BYPASS.LTC128B.128 [R232+0x22000], desc[UR6][R4.64+0x80] ;  /* 0x2200008004e8afae */ /* 0x000fe8000b901d46 */
[----:B------:R-:W-:Y:S04]  /*3620*/  @!P2 LDGSTS.E.BYPASS.LTC128B.128 [R232+0x24000], desc[UR6][R4.64+0x100] ;  /* 0x2400010004e8afae */ /* 0x000fe8000b901d46 */
[----:B------:R1:W-:Y:S01]  /*3630*/  @!P2 LDGSTS.E.BYPASS.LTC128B.128 [R232+0x26000], desc[UR6][R4.64+0x180] ;  /* 0x2600018004e8afae */ /* 0x0003e2000b901d46 */
[----:B------:R-:W-:-:S03]  /*3640*/  LEA.HI R0, R28, R21, RZ, 0x4 ;  /* 0x000000151c007211 */ /* 0x000fc600078f20ff */
[----:B------:R4:W-:Y:S01]  /*3650*/  @P1 STS.128 [R232+0x21000], RZ ;  /* 0x021000ffe8001388 */ /* 0x0009e20000000c00 */
[----:B-1----:R-:W-:-:S03]  /*3660*/  IADD3 R4, P2, R244, UR12, RZ ;  /* 0x0000000cf4047c10 */ /* 0x002fc6000ff5e0ff */
[----:B------:R4:W-:Y:S01]  /*3670*/  @P1 STS.128 [R232+0x23000], RZ ;  /* 0x023000ffe8001388 */ /* 0x0009e20000000c00 */
[----:B------:R-:W-:-:S03]  /*3680*/  IADD3.X R5, R243, UR11, RZ, P2, !PT ;  /* 0x0000000bf3057c10 */ /* 0x000fc600097fe4ff */
[----:B------:R4:W-:Y:S04]  /*3690*/  @P1 STS.128 [R232+0x25000], RZ ;  /* 0x025000ffe8001388 */ /* 0x0009e80000000c00 */
[----:B------:R-:W5:Y:S04]  /*36a0*/  @!P3 LDG.E R241, desc[UR6][R4.64] ;  /* 0x0000000604f1b981 */ /* 0x000f68000c1e1900 */
[----:B------:R-:W5:Y:S01]  /*36b0*/  @!P5 LDG.E R242, desc[UR6][R4.64+0x20] ;  /* 0x0000200604f2d981 */ /* 0x000f62000c1e1900 */
[----:B------:R-:W-:-:S03]  /*36c0*/  LOP3.LUT R0, R0, 0xfffffff0, RZ, 0xc0, !PT ;  /* 0xfffffff000007812 */ /* 0x000fc600078ec0ff */
[----:B------:R4:W-:Y:S02]  /*36d0*/  @P1 STS.128 [R232+0x27000], RZ ;  /* 0x027000ffe8001388 */ /* 0x0009e40000000c00 */
[----:B------:R-:W-:Y:S02]  /*36e0*/  IMAD.IADD R0, R21, 0x1, -R0 ;  /* 0x0000000115007824 */ /* 0x000fe400078e0a00 */
[----:B------:R-:W-:Y:S01]  /*36f0*/  @!PT LDS RZ, [RZ] ;  /* 0x00000000fffff984 */ /* 0x000fe20000000800 */
[----:B------:R-:W-:Y:S01]  /*3700*/  @!PT LDS RZ, [RZ] ;  /* 0x00000000fffff984 */ /* 0x000fe20000000800 */
[----:B------:R-:W-:Y:S01]  /*3710*/  @!PT LDS RZ, [RZ] ;  /* 0x00000000fffff984 */ /* 0x000fe20000000800 */
[----:B------:R-:W-:Y:S04]  /*3720*/  @!P1 LDGSTS.E.BYPASS.LTC128B.128 [R232+0x21000], desc[UR6][R2.64] ;  /* 0x2100000002e89fae */ /* 0x000fe8000b901d46 */
[----:B------:R-:W-:Y:S04]  /*3730*/  @!P1 LDGSTS.E.BYPASS.LTC128B.128 [R232+0x23000], desc[UR6][R2.64+0x80] ;  /* 0x2300008002e89fae */ /* 0x000fe8000b901d46 */
[----:B------:R-:W-:Y:S04]  /*3740*/  @!P1 LDGSTS.E.BYPASS.LTC128B.128 [R232+0x25000], desc[UR6][R2.64+0x100] ;  /* 0x2500010002e89fae */ /* 0x000fe8000b901d46 */
[----:B------:R1:W-:Y:S04]  /*3750*/  @!P1 LDGSTS.E.BYPASS.LTC128B.128 [R232+0x27000], desc[UR6][R2.64+0x180] ;  /* 0x2700018002e89fae */ /* 0x0003e8000b901d46 */
[----:B------:R-:W0:Y:S01]  /*3760*/  LDGDEPBAR ;  /* 0x00000000000079af */ /* 0x000e220000000000 */
[----:B-1----:R-:W-:-:S04]  /*3770*/  SHF.R.S32.HI R2, RZ, 0x1f, R0 ;  /* 0x0000001fff027819 */ /* 0x002fc80000011400 */
[----:B------:R-:W-:-:S04]  /*3780*/  LEA.HI R2, R2, R0, RZ, 0x3 ;  /* 0x0000000002027211 */ /* 0x000fc800078f18ff */
[----:B------:R-:W-:-:S05]  /*3790*/  LOP3.LUT R2, R2, 0xfffffff8, RZ, 0xc0, !PT ;  /* 0xfffffff802027812 */ /* 0x000fca00078ec0ff */
[----:B------:R-:W-:-:S05]  /*37a0*/  IMAD.IADD R0, R0, 0x1, -R2 ;  /* 0x0000000100007824 */ /* 0x000fca00078e0a02 */
[----:B------:R-:W-:Y:S01]  /*37b0*/  R2P PR, R0, 0x6 ;  /* 0x0000000600007804 */ /* 0x000fe20000000000 */
[----:B------:R-:W-:Y:S02]  /*37c0*/  VIADD R0, R226, 0x4000 ;  /* 0x00004000e2007836 */ /* 0x000fe40000000000 */
[----:B------:R-:W-:Y:S02]  /*37d0*/  VIADD R2, R227, 0x4000 ;  /* 0x00004000e3027836 */ /* 0x000fe40000000000 */
[----:B------:R-:W-:Y:S01]  /*37e0*/  SEL R221, R221, 0xffffffe0, !P1 ;  /* 0xffffffe0dddd7807 */ /* 0x000fe20004800000 */
[----:B------:R-:W-:Y:S01]  /*37f0*/  IMAD.U32 R3, RZ, RZ, UR29 ;  /* 0x0000001dff037e24 */ /* 0x000fe2000f8e00ff */
[----:B------:R-:W-:Y:S01]  /*3800*/  SEL R220, R220, 0xffffffc0, !P2 ;  /* 0xffffffc0dcdc7807 */ /* 0x000fe20005000000 */
[----:B------:R-:W-:Y:S01]  /*3810*/  VIADD R14, R14, 0x1 ;  /* 0x000000010e0e7836 */ /* 0x000fe20000000000 */
[----:B------:R-:W-:Y:S01]  /*3820*/  SEL R0, R0, R226, !P0 ;  /* 0x000000e200007207 */ /* 0x000fe20004000000 */
[----:B------:R-:W-:Y:S01]  /*3830*/  IMAD.IADD R223, R222, 0x1, R221 ;  /* 0x00000001dedf7824 */ /* 0x000fe200078e02dd */
[----:B------:R-:W-:-:S02]  /*3840*/  SEL R2, R2, R227, !P0 ;  /* 0x000000e302027207 */ /* 0x000fc40004000000 */
[----:B------:R-:W-:Y:S02]  /*3850*/  CS2R R28, SRZ ;  /* 0x00000000001c7805 */ /* 0x000fe4000001ff00 */
[----:B------:R-:W-:Y:S02]  /*3860*/  IADD3 R247, R14, UR10, -R3 ;  /* 0x0000000a0ef77c10 */ /* 0x000fe4000fffe803 */
[----:B------:R-:W-:Y:S02]  /*3870*/  CS2R R26, SRZ ;  /* 0x00000000001a7805 */ /* 0x000fe4000001ff00 */
[----:B------:R-:W-:Y:S02]  /*3880*/  CS2R R24, SRZ ;  /* 0x0000000000187805 */ /* 0x000fe4000001ff00 */
[----:B------:R-:W-:Y:S02]  /*3890*/  CS2R R22, SRZ ;  /* 0x0000000000167805 */ /* 0x000fe4000001ff00 */
[----:B------:R-:W-:-:S02]  /*38a0*/  CS2R R20, SRZ ;  /* 0x0000000000147805 */ /* 0x000fc4000001ff00 */
[----:B------:R-:W-:Y:S01]  /*38b0*/  LEA R217, R0, UR4, 0x1 ;  /* 0x0000000400d97c11 */ /* 0x000fe2000f8e08ff */
[----:B------:R-:W-:Y:S01]  /*38c0*/  IMAD.IADD R224, R222, 0x1, R220 ;  /* 0x00000001dee07824 */ /* 0x000fe200078e02dc */
[----:B------:R-:W-:Y:S01]  /*38d0*/  LEA R212, R2, UR4, 0x1 ;  /* 0x0000000402d47c11 */ /* 0x000fe2000f8e08ff */
[----:B------:R-:W-:Y:S01]  /*38e0*/  IMAD.IADD R225, R220, 0x1, R223 ;  /* 0x00000001dce17824 */ /* 0x000fe200078e02df */
[----:B---34-:R-:W-:-:S12]  /*38f0*/  UIADD3 UR19, UR19, -UR10, URZ ;  /* 0x8000000a13137290 */ /* 0x018fd8000fffe03f */
.L_x_403:
[----:B------:R-:W0:Y:S01]  /*3900*/  LDGDEPBAR ;  /* 0x00000000000079af */ /* 0x000e220000000000 */
[----:B------:R-:W-:Y:S01]  /*3910*/  IMAD.IADD R3, R217, 0x1, R221 ;  /* 0x00000001d9037824 */ /* 0x000fe200078e02dd */
[----:B-----5:R-:W-:Y:S01]  /*3920*/  FSETP.NEU.FTZ.AND P1, PT, R241, -INF , PT ;  /* 0xff800000f100780b */ /* 0x020fe20003f3d000 */
[----:B------:R-:W-:Y:S01]  /*3930*/  IMAD.IADD R2, R217, 0x1, R220 ;  /* 0x00000001d9027824 */ /* 0x000fe200078e02dc */
[----:B------:R-:W-:Y:S02]  /*3940*/  USHF.L.U32 UR8, UR5, 0x6, URZ ;  /* 0x0000000605087899 */ /* 0x000fe4000800063f */
[----:B------:R-:W-:Y:S01]  /*3950*/  IADD3 R0, R3, R220, RZ ;  /* 0x000000dc03007210 */ /* 0x000fe20007ffe0ff */
        /* <DEDUP_REMOVED lines=8> */
[----:B------:R-:W-:Y:S04]  /*39e0*/  LDSM.16.M88.4 R16, [R217] ;  /* 0x00000000d910783b */ /* 0x000fe80000000200 */
        /* <DEDUP_REMOVED lines=83> */
[----:B------:R3:W1:Y:S01]  /*3f20*/  LDSM.16.M88.4 R92, [R3+0x6000] ;  /* 0x00600000035c783b */ /* 0x0006620000000200 */
[C---:B----4-:R-:W-:Y:S06]  /*3f30*/  HMMA.16816.F32.BF16 R4, R100.reuse, R104, R4 ;  /* 0x000000686404723c */ /* 0x050fec0000041804 */
[C---:B------:R-:W-:Y:S01]  /*3f40*/  HMMA.16816.F32.BF16 R8, R100.reuse, R106, R8 ;  /* 0x0000006a6408723c */ /* 0x040fe20000041808 */
[----:B------:R-:W-:Y:S05]  /*3f50*/  LDSM.16.M88.4 R104, [R216+0x6000] ;  /* 0x00600000d868783b */ /* 0x000fea0000000200 */
[C---:B--2---:R-:W-:Y:S06]  /*3f60*/  HMMA.16816.F32.BF16 R12, R100.reuse, R88, R12 ;  /* 0x00000058640c723c */ /* 0x044fec000004180c */
[----:B------:R-:W-:Y:S01]  /*3f70*/  HMMA.16816.F32.BF16 R16, R100, R90, R16 ;  /* 0x0000005a6410723c */ /* 0x000fe20000041810 */
[----:B------:R-:W2:Y:S04]  /*3f80*/  LDSM.16.M88.4 R88, [R213+0x6800] ;  /* 0x00680000d558783b */ /* 0x000ea80000000200 */
[----:B------:R4:W2:Y:S01]  /*3f90*/  LDSM.16.M88.4 R100, [R2+0x6000] ;  /* 0x006000000264783b */ /* 0x0008a20000000200 */
[C---:B------:R-:W-:Y:S05]  /*3fa0*/  HMMA.16816.F32.BF16 R4, R108.reuse, R112, R4 ;  /* 0x000000706c04723c */ /* 0x040fea0000041804 */
[----:B---3--:R-:W-:Y:S01]  /*3fb0*/  @!P0 VIADD R3, R247, UR8 ;  /* 0x00000008f7038c36 */ /* 0x008fe20008000000 */
[C---:B------:R-:W-:Y:S01]  /*3fc0*/  HMMA.16816.F32.BF16 R8, R108.reuse, R114, R8 ;  /* 0x000000726c08723c */ /* 0x040fe20000041808 */
[----:B------:R-:W-:Y:S05]  /*3fd0*/  LDSM.16.M88.4 R112, [R215+0x6000] ;  /* 0x00600000d770783b */ /* 0x000fea0000000200 */
[C---:B-1----:R-:W-:Y:S06]  /*3fe0*/  HMMA.16816.F32.BF16 R12, R108.reuse, R84, R12 ;  /* 0x000000546c0c723c */ /* 0x042fec000004180c */
[----:B------:R-:W-:Y:S01]  /*3ff0*/  HMMA.16816.F32.BF16 R16, R108, R86, R16 ;  /* 0x000000566c10723c */ /* 0x000fe20000041810 */
[----:B------:R-:W1:Y:S04]  /*4000*/  LDSM.16.M88.4 R84, [R216+0x6800] ;  /* 0x00680000d854783b */ /* 0x000e680000000200 */
[----:B------:R3:W1:Y:S01]  /*4010*/  LDSM.16.M88.4 R108, [R0+0x6000] ;  /* 0x00600000006c783b */ /* 0x0006620000000200 */
[C---:B------:R-:W-:Y:S05]  /*4020*/  HMMA.16816.F32.BF16 R4, R92.reuse, R96, R4 ;  /* 0x000000605c04723c */ /* 0x040fea0000041804 */
[----:B----4-:R-:W-:Y:S01]  /*4030*/  FMUL.FTZ R2, R242, 1.4426950216293334961 ;  /* 0x3fb8aa3bf2027820 */ /* 0x010fe20000410000 */
[C---:B------:R-:W-:Y:S06]  /*4040*/  HMMA.16816.F32.BF16 R8, R92.reuse, R98, R8 ;  /* 0x000000625c08723c */ /* 0x040fec0000041808 */
[C---:B--2---:R-:W-:Y:S06]  /*4050*/  HMMA.16816.F32.BF16 R12, R92.reuse, R88, R12 ;  /* 0x000000585c0c723c */ /* 0x044fec000004180c */
[----:B------:R-:W-:Y:S05]  /*4060*/  HMMA.16816.F32.BF16 R16, R92, R90, R16 ;  /* 0x0000005a5c10723c */ /* 0x000fea0000041810 */
[C---:B------:R-:W-:Y:S01]  /*4070*/  @!P0 VIMNMX R89, R3.reuse, UR10, PT ;  /* 0x0000000a03598c48 */ /* 0x040fe2000bfe0100 */
[C---:B------:R-:W-:Y:S01]  /*4080*/  HMMA.16816.F32.BF16 R4, R100.reuse, R104, R4 ;  /* 0x000000686404723c */ /* 0x040fe20000041804 */
[----:B---3--:R-:W-:Y:S04]  /*4090*/  IMAD.U32 R0, RZ, RZ, UR17 ;  /* 0x00000011ff007e24 */ /* 0x008fe8000f8e00ff */
[----:B------:R-:W-:Y:S01]  /*40a0*/  @!P0 VIADDMNMX R3, R3, R252, UR10, PT ;  /* 0x0000000a03038e46 */ /* 0x000fe2000b8001fc */
[C---:B------:R-:W-:Y:S05]  /*40b0*/  HMMA.16816.F32.BF16 R8, R100.reuse, R106, R8 ;  /* 0x0000006a6408723c */ /* 0x040fea0000041808 */
[----:B------:R-:W-:Y:S01]  /*40c0*/  @!P0 LEA R0, R0, R249, 0x6 ;  /* 0x000000f900008211 */ /* 0x000fe200078e30ff */
[C---:B-1----:R-:W-:Y:S03]  /*40d0*/  HMMA.16816.F32.BF16 R12, R100.reuse, R84, R12 ;  /* 0x00000054640c723c */ /* 0x042fe6000004180c */
[CC--:B------:R-:W-:Y:S02]  /*40e0*/  @!P0 ISETP.GE.AND P2, PT, R0.reuse, R89.reuse, PT ;  /* 0x000000590000820c */ /* 0x0c0fe40003f46270 */
[----:B------:R-:W-:Y:S01]  /*40f0*/  @!P0 VIADD R90, R0, 0x1 ;  /* 0x00000001005a8836 */ /* 0x000fe20000000000 */
[----:B------:R-:W-:Y:S01]  /*4100*/  HMMA.16816.F32.BF16 R16, R100, R86, R16 ;  /* 0x000000566410723c */ /* 0x000fe20000041810 */
[----:B------:R-:W1:Y:S04]  /*4110*/  LDSM.16.M88.4 R84, [R215+0x6800] ;  /* 0x00680000d754783b */ /* 0x000e680000000200 */
[----:B------:R-:W-:Y:S01]  /*4120*/  FMUL.FTZ R88, R241, 1.4426950216293334961 ;  /* 0x3fb8aa3bf1587820 */ /* 0x000fe20000410000 */
[C---:B------:R-:W-:Y:S05]  /*4130*/  HMMA.16816.F32.BF16 R4, R108.reuse, R112, R4 ;  /* 0x000000706c04723c */ /* 0x040fea0000041804 */
[----:B------:R-:W-:Y:S01]  /*4140*/  FSEL R88, R88, RZ, P1 ;  /* 0x000000ff58587208 */ /* 0x000fe20000800000 */
[C---:B------:R-:W-:Y:S03]  /*4150*/  HMMA.16816.F32.BF16 R8, R108.reuse, R114, R8 ;  /* 0x000000726c08723c */ /* 0x040fe60000041808 */
[----:B------:R-:W-:Y:S11]  /*4160*/  @!P0 ISETP.GE.AND P1, PT, R90, R89, PT ;  /* 0x000000595a00820c */ /* 0x000ff60003f26270 */
[----:B------:R-:W-:Y:S04]  /*4170*/  @!UPT UIADD3 URZ, URZ, URZ, URZ ;  /* 0x0000003f3f3ff290 */ /* 0x000fe8000fffe03f */
[----:B------:R-:W-:Y:S02]  /*4180*/  @!P0 FSEL R5, R5, -INF , !P1 ;  /* 0xff80000005058808 */ /* 0x000fe40004800000 */
[----:B------:R-:W-:Y:S02]  /*4190*/  @!P0 FSEL R4, R4, -INF , !P2 ;  /* 0xff80000004048808 */ /* 0x000fe40005000000 */
[----:B------:R-:W-:Y:S01]  /*41a0*/  FSETP.NEU.FTZ.AND P1, PT, R242, -INF , PT ;  /* 0xff800000f200780b */ /* 0x000fe20003f3d000 */
[--C-:B------:R-:W-:Y:S01]  /*41b0*/  FFMA.FTZ R5, R5, UR15, -R88.reuse ;  /* 0x0000000f05057c23 */ /* 0x100fe20008010858 */
[-C--:B------:R-:W-:Y:S01]  /*41c0*/  @!P0 ISETP.GE.AND P2, PT, R0, R3.reuse, PT ;  /* 0x000000030000820c */ /* 0x080fe20003f46270 */
[----:B------:R-:W-:Y:S01]  /*41d0*/  FFMA.FTZ R4, R4, UR15, -R88 ;  /* 0x0000000f04047c23 */ /* 0x000fe20008010858 */
[----:B------:R-:W-:Y:S01]  /*41e0*/  FSEL R2, R2, RZ, P1 ;  /* 0x000000ff02027208 */ /* 0x000fe20000800000 */
[----:B------:R2:W-:Y:S01]  /*41f0*/  MUFU.EX2 R126, R5 ;  /* 0x00000005007e7308 */ /* 0x0005e20000000800 */
[----:B------:R-:W-:Y:S01]  /*4200*/  @!P0 ISETP.GE.AND P1, PT, R90, R3, PT ;  /* 0x000000035a00820c */ /* 0x000fe20003f26270 */
[C---:B-1----:R-:W-:Y:S03]  /*4210*/  HMMA.16816.F32.BF16 R12, R108.reuse, R84, R12 ;  /* 0x000000546c0c723c */ /* 0x042fe6000004180c */
[----:B------:R-:W-:Y:S02]  /*4220*/  @!P0 FSEL R7, R7, -INF , !P1 ;  /* 0xff80000007078808 */ /* 0x000fe40004800000 */
[----:B------:R-:W-:Y:S01]  /*4230*/  @!P0 FSEL R6, R6, -INF , !P2 ;  /* 0xff80000006068808 */ /* 0x000fe20005000000 */
[----:B------:R-:W-:Y:S02]  /*4240*/  HMMA.16816.F32.BF16 R16, R108, R86, R16 ;  /* 0x000000566c10723c */ /* 0x000fe40000041810 */
[----:B------:R1:W3:Y:S03]  /*4250*/  MUFU.EX2 R127, R4 ;  /* 0x00000004007f7308 */ /* 0x0002e60000000800 */
[--C-:B------:R-:W-:Y:S01]  /*4260*/  FFMA.FTZ R6, R6, UR15, -R2.reuse ;  /* 0x0000000f06067c23 */ /* 0x100fe20008010802 */
[----:B------:R-:W-:Y:S06]  /*4270*/  FFMA.FTZ R7, R7, UR15, -R2 ;  /* 0x0000000f07077c23 */ /* 0x000fec0008010802 */
[----:B------:R-:W-:Y:S01]  /*4280*/  MUFU.EX2 R131, R6 ;  /* 0x0000000600837308 */ /* 0x000fe20000000800 */
[C---:B--2---:R-:W-:Y:S05]  /*4290*/  @!P0 VIADD R5, R0.reuse, 0x8 ;  /* 0x0000000800058836 */ /* 0x044fea0000000000 */
[-C--:B------:R-:W-:Y:S04]  /*42a0*/  @!P0 ISETP.GE.AND P1, PT, R5, R89.reuse, PT ;  /* 0x000000590500820c */ /* 0x080fe80003f26270 */
[----:B------:R-:W2:Y:S01]  /*42b0*/  MUFU.EX2 R130, R7 ;  /* 0x0000000700827308 */ /* 0x000ea20000000800 */
[----:B-1----:R-:W-:Y:S02]  /*42c0*/  @!P0 IADD3 R4, R0, 0x9, RZ ;  /* 0x0000000900048810 */ /* 0x002fe40007ffe0ff */
[----:B------:R-:W-:Y:S02]  /*42d0*/  @!P0 FSEL R8, R8, -INF , !P1 ;  /* 0xff80000008088808 */ /* 0x000fe40004800000 */
[----:B------:R-:W-:Y:S03]  /*42e0*/  @!P0 ISETP.GE.AND P1, PT, R4, R89, PT ;  /* 0x000000590400820c */ /* 0x000fe60003f26270 */
[--C-:B------:R-:W-:Y:S01]  /*42f0*/  FFMA.FTZ R8, R8, UR15, -R88.reuse ;  /* 0x0000000f08087c23 */ /* 0x100fe20008010858 */
[----:B------:R-:W-:Y:S02]  /*4300*/  @!P0 FSEL R9, R9, -INF , !P1 ;  /* 0xff80000009098808 */ /* 0x000fe40004800000 */
[-C--:B------:R-:W-:Y:S01]  /*4310*/  @!P0 ISETP.GE.AND P1, PT, R5, R3.reuse, PT ;  /* 0x000000030500820c */ /* 0x080fe20003f26270 */
[----:B------:R-:W-:Y:S01]  /*4320*/  @!P0 VIADD R5, R0, 0x10 ;  /* 0x0000001000058836 */ /* 0x000fe20000000000 */
[----:B------:R-:W-:Y:S01]  /*4330*/  MUFU.EX2 R124, R8 ;  /* 0x00000008007c7308 */ /* 0x000fe20000000800 */
[----:B------:R-:W-:Y:S01]  /*4340*/  FFMA.FTZ R9, R9, UR15, -R88 ;  /* 0x0000000f09097c23 */ /* 0x000fe20008010858 */
[----:B------:R-:W-:Y:S02]  /*4350*/  @!P0 FSEL R10, R10, -INF , !P1 ;  /* 0xff8000000a0a8808 */ /* 0x000fe40004800000 */
[----:B------:R-:W-:Y:S01]  /*4360*/  @!P0 ISETP.GE.AND P1, PT, R4, R3, PT ;  /* 0x000000030400820c */ /* 0x000fe20003f26270 */
[----:B------:R-:W-:Y:S02]  /*4370*/  @!P0 VIADD R4, R0, 0x11 ;  /* 0x0000001100048836 */ /* 0x000fe40000000000 */
[--C-:B------:R-:W-:Y:S01]  /*4380*/  FFMA.FTZ R10, R10, UR15, -R2.reuse ;  /* 0x0000000f0a0a7c23 */ /* 0x100fe20008010802 */
[----:B------:R-:W-:Y:S02]  /*4390*/  @!P0 FSEL R11, R11, -INF , !P1 ;  /* 0xff8000000b0b8808 */ /* 0x000fe40004800000 */
[----:B------:R-:W-:Y:S01]  /*43a0*/  MUFU.EX2 R122, R9 ;  /* 0x00000009007a7308 */ /* 0x000fe20000000800 */
[-C--:B------:R-:W-:Y:S02]  /*43b0*/  @!P0 ISETP.GE.AND P1, PT, R5, R89.reuse, PT ;  /* 0x000000590500820c */ /* 0x080fe40003f26270 */
[----:B------:R-:W-:Y:S02]  /*43c0*/  FFMA.FTZ R11, R11, UR15, -R2 ;  /* 0x0000000f0b0b7c23 */ /* 0x000fe40008010802 */
[----:B------:R-:W-:Y:S02]  /*43d0*/  @!P0 FSEL R12, R12, -INF , !P1 ;  /* 0xff8000000c0c8808 */ /* 0x000fe40004800000 */
[----:B------:R-:W-:Y:S03]  /*43e0*/  @!P0 ISETP.GE.AND P1, PT, R4, R89, PT ;  /* 0x000000590400820c */ /* 0x000fe60003f26270 */
[----:B------:R-:W-:Y:S01]  /*43f0*/  MUFU.EX2 R129, R10 ;  /* 0x0000000a00817308 */ /* 0x000fe20000000800 */
[--C-:B------:R-:W-:Y:S01]  /*4400*/  FFMA.FTZ R12, R12, UR15, -R88.reuse ;  /* 0x0000000f0c0c7c23 */ /* 0x100fe20008010858 */
[----:B------:R-:W-:Y:S02]  /*4410*/  @!P0 FSEL R13, R13, -INF , !P1 ;  /* 0xff8000000d0d8808 */ /* 0x000fe40004800000 */
[-C--:B------:R-:W-:Y:S06]  /*4420*/  @!P0 ISETP.GE.AND P1, PT, R5, R3.reuse, PT ;  /* 0x000000030500820c */ /* 0x080fec0003f26270 */
[----:B------:R-:W1:Y:S01]  /*4430*/  MUFU.EX2 R128, R11 ;  /* 0x0000000b00807308 */ /* 0x000e620000000800 */
[----:B------:R-:W-:Y:S01]  /*4440*/  @!P0 FSEL R14, R14, -INF , !P1 ;  /* 0xff8000000e0e8808 */ /* 0x000fe20004800000 */
[----:B------:R-:W-:Y:S01]  /*4450*/  FFMA.FTZ R13, R13, UR15, -R88 ;  /* 0x0000000f0d0d7c23 */ /* 0x000fe20008010858 */
[----:B------:R-:W-:Y:S02]  /*4460*/  @!P0 ISETP.GE.AND P1, PT, R4, R3, PT ;  /* 0x000000030400820c */ /* 0x000fe40003f26270 */
        /* <DEDUP_REMOVED lines=10> */
[----:B------:R-:W-:Y:S03]  /*4510*/  @!P0 FSEL R18, R18, -INF , !P2 ;  /* 0xff80000012128808 */ /* 0x000fe60005000000 */
[----:B------:R-:W4:Y:S01]  /*4520*/  MUFU.EX2 R118, R13 ;  /* 0x0000000d00767308 */ /* 0x000f220000000800 */
[----:B------:R-:W-:Y:S01]  /*4530*/  @!P0 FSEL R17, R17, -INF , !P1 ;  /* 0xff80000011118808 */ /* 0x000fe20004800000 */
[----:B------:R-:W-:Y:S01]  /*4540*/  FFMA.FTZ R16, R16, UR15, -R88 ;  /* 0x0000000f10107c23 */ /* 0x000fe20008010858 */
[----:B------:R-:W-:Y:S01]  /*4550*/  @!P0 ISETP.GE.AND P1, PT, R0, R3, PT ;  /* 0x000000030000820c */ /* 0x000fe20003f26270 */
[----:B------:R-:W-:Y:S01]  /*4560*/  FFMA.FTZ R18, R18, UR15, -R2 ;  /* 0x0000000f12127c23 */ /* 0x000fe20008010802 */
[----:B---3--:R-:W-:Y:S01]  /*4570*/  F2FP.BF16.F32.PACK_AB R4, R126, R127 ;  /* 0x0000007f7e04723e */ /* 0x008fe200000010ff */
[----:B------:R-:W-:Y:S01]  /*4580*/  FFMA.FTZ R88, R17, UR15, -R88 ;  /* 0x0000000f11587c23 */ /* 0x000fe20008010858 */
[----:B------:R-:W-:Y:S03]  /*4590*/  @!P0 FSEL R19, R19, -INF , !P1 ;  /* 0xff80000013138808 */ /* 0x000fe60004800000 */
[----:B------:R-:W-:Y:S01]  /*45a0*/  MUFU.EX2 R125, R14 ;  /* 0x0000000e007d7308 */ /* 0x000fe20000000800 */
[----:B--2---:R-:W-:Y:S01]  /*45b0*/  F2FP.BF16.F32.PACK_AB R3, R130, R131 ;  /* 0x000000838203723e */ /* 0x004fe200000010ff */
[----:B------:R2:W-:Y:S01]  /*45c0*/  STS [R233+0x2a000], R4 ;  /* 0x02a00004e9007388 */ /* 0x0005e20000000800 */
[----:B-1----:R-:W-:Y:S01]  /*45d0*/  F2FP.BF16.F32.PACK_AB R0, R128, R129 ;  /* 0x000000818000723e */ /* 0x002fe200000010ff */
[----:B------:R-:W-:Y:S01]  /*45e0*/  FFMA.FTZ R2, R19, UR15, -R2 ;  /* 0x0000000f13027c23 */ /* 0x000fe20008010802 */
[----:B------:R-:W-:Y:S01]  /*45f0*/  IADD3 R114, P0, R244, UR14, RZ ;  /* 0x0000000ef4727c10 */ /* 0x000fe2000ff1e0ff */
[----:B------:R-:W-:Y:S01]  /*4600*/  STS [R233+0x2a400], R3 ;  /* 0x02a40003e9007388 */ /* 0x000fe20000000800 */
[----:B------:R-:W-:Y:S03]  /*4610*/  PLOP3.LUT P1, PT, PT, PT, UP3, 0x80, 0x0 ;  /* 0x000000000000781c */ /* 0x000fe60003f2f038 */
[----:B------:R1:W-:Y:S01]  /*4620*/  MUFU.EX2 R119, R2 ;  /* 0x0000000200777308 */ /* 0x0003e20000000800 */
[----:B----4-:R-:W-:Y:S01]  /*4630*/  F2FP.BF16.F32.PACK_AB R5, R118, R120 ;  /* 0x000000787605723e */ /* 0x010fe200000010ff */
[----:B------:R3:W-:Y:S01]  /*4640*/  STS [R240+0x2a400], R0 ;  /* 0x02a40000f0007388 */ /* 0x0007e20000000800 */
[----:B------:R-:W-:Y:S07]  /*4650*/  IADD3.X R115, R243, UR13, RZ, P0, !PT ;  /* 0x0000000df3737c10 */ /* 0x000fee00087fe4ff */
[----:B------:R-:W2:Y:S01]  /*4660*/  MUFU.EX2 R123, R15 ;  /* 0x0000000f007b7308 */ /* 0x000ea20000000800 */
[----:B------:R-:W4:Y:S09]  /*4670*/  LDG.E R113, desc[UR6][R114.64] ;  /* 0x0000000672717981 */ /* 0x000f32000c1e1900 */
[----:B------:R-:W3:Y:S01]  /*4680*/  MUFU.EX2 R121, R18 ;  /* 0x0000001200797308 */ /* 0x000ee20000000800 */
[----:B-1----:R-:W-:Y:S05]  /*4690*/  F2FP.BF16.F32.PACK_AB R2, R122, R124 ;  /* 0x0000007c7a02723e */ /* 0x002fea00000010ff */
[----:B------:R1:W-:Y:S04]  /*46a0*/  STS [R240+0x2a000], R2 ;  /* 0x02a00002f0007388 */ /* 0x0003e80000000800 */
[----:B------:R-:W-:Y:S01]  /*46b0*/  MUFU.EX2 R117, R16 ;  /* 0x0000001000757308 */ /* 0x000fe20000000800 */
[----:B--2---:R-:W-:Y:S01]  /*46c0*/  F2FP.BF16.F32.PACK_AB R4, R123, R125 ;  /* 0x0000007d7b04723e */ /* 0x004fe200000010ff */
[----:B------:R-:W-:Y:S01]  /*46d0*/  STS [R238+0x2a000], R5 ;  /* 0x02a00005ee007388 */ /* 0x000fe20000000800 */
[----:B---3--:R-:W-:Y:S03]  /*46e0*/  LEA R0, R226, UR4, 0x1 ;  /* 0x00000004e2007c11 */ /* 0x008fe6000f8e08ff */
[----:B------:R-:W-:Y:S04]  /*46f0*/  STS [R238+0x2a400], R4 ;  /* 0x02a40004ee007388 */ /* 0x000fe80000000800 */
[----:B------:R-:W2:Y:S01]  /*4700*/  MUFU.EX2 R116, R88 ;  /* 0x0000005800747308 */ /* 0x000ea20000000800 */
[----:B------:R-:W3:Y:S01]  /*4710*/  LDG.E R114, desc[UR6][R114.64+0x20] ;  /* 0x0000200672727981 */ /* 0x000ee2000c1e1900 */
[----:B-1----:R-:W-:Y:S02]  /*4720*/  F2FP.BF16.F32.PACK_AB R2, R119, R121 ;  /* 0x000000797702723e */ /* 0x002fe400000010ff */
[----:B--2---:R-:W-:Y:S03]  /*4730*/  F2FP.BF16.F32.PACK_AB R3, R116, R117 ;  /* 0x000000757403723e */ /* 0x004fe600000010ff */
[----:B------:R1:W-:Y:S04]  /*4740*/  STS [R239+0x2a400], R2 ;  /* 0x02a40002ef007388 */ /* 0x0003e80000000800 */
[----:B------:R2:W-:Y:S04]  /*4750*/  STS [R239+0x2a000], R3 ;  /* 0x02a00003ef007388 */ /* 0x0005e80000000800 */
[----:B------:R-:W-:Y:S04]  /*4760*/  LDSM.16.M88.4 R16, [R0+0x10000] ;  /* 0x010000000010783b */ /* 0x000fe80000000200 */
[----:B------:R-:W2:Y:S04]  /*4770*/  LDSM.16.M88.4 R8, [R214+UR4+0x20000] ;  /* 0x02000004d608783b */ /* 0x000ea80008000200 */
[----:B------:R-:W2:Y:S04]  /*4780*/  LDSM.16.M88.4 R84, [R214+UR4+0x20800] ;  /* 0x02080004d654783b */ /* 0x000ea80008000200 */
[----:B------:R-:W-:Y:S04]  /*4790*/  LDSM.16.M88.4 R92, [R213+0x8000] ;  /* 0x00800000d55c783b */ /* 0x000fe80000000200 */
[----:B------:R-:W-:Y:S01]  /*47a0*/  LDSM.16.M88.4 R96, [R213+0x8800] ;  /* 0x00880000d560783b */ /* 0x000fe20000000200 */
[----:B-1----:R-:W-:Y:S03]  /*47b0*/  IADD3 R2, R221, R0, RZ ;  /* 0x00000000dd027210 */ /* 0x002fe60007ffe0ff */
[----:B------:R-:W-:Y:S01]  /*47c0*/  LDSM.16.M88.4 R104, [R216+0x8000] ;  /* 0x00800000d868783b */ /* 0x000fe20000000200 */
[C---:B--2---:R-:W-:Y:S01]  /*47d0*/  IMAD.IADD R3, R220.reuse, 0x1, R0 ;  /* 0x00000001dc037824 */ /* 0x044fe200078e0200 */
[----:B------:R-:W-:Y:S02]  /*47e0*/  IADD3 R112, R220, R2, RZ ;  /* 0x00000002dc707210 */ /* 0x000fe40007ffe0ff */
[----:B------:R-:W1:Y:S04]  /*47f0*/  LDSM.16.M88.4 R88, [R2+0x10000] ;  /* 0x010000000258783b */ /* 0x000e680000000200 */
[----:B------:R-:W2:Y:S04]  /*4800*/  LDSM.16.M88.4 R100, [R3+0x10000] ;  /* 0x010000000364783b */ /* 0x000ea80000000200 */
[----:B------:R-:W-:Y:S01]  /*4810*/  LDSM.16.M88.4 R108, [R215+0x8000] ;  /* 0x00800000d76c783b */ /* 0x000fe20000000200 */
[C---:B------:R-:W-:Y:S06]  /*4820*/  HMMA.16816.F32.BF16 R4, R16.reuse, R8, RZ ;  /* 0x000000081004723c */ /* 0x040fec00000418ff */
[C---:B------:R-:W-:Y:S06]  /*4830*/  HMMA.16816.F32.BF16 R8, R16.reuse, R10, RZ ;  /* 0x0000000a1008723c */ /* 0x040fec00000418ff */
[C---:B------:R-:W-:Y:S06]  /*4840*/  HMMA.16816.F32.BF16 R12, R16.reuse, R84, RZ ;  /* 0x00000054100c723c */ /* 0x040fec00000418ff */
[----:B------:R-:W-:Y:S01]  /*4850*/  HMMA.16816.F32.BF16 R16, R16, R86, RZ ;  /* 0x000000561010723c */ /* 0x000fe200000418ff */
[----:B------:R-:W2:Y:S05]  /*4860*/  LDSM.16.M88.4 R84, [R216+0x8800] ;  /* 0x00880000d854783b */ /* 0x000eaa0000000200 */
[C---:B-1----:R-:W-:Y:S06]  /*4870*/  HMMA.16816.F32.BF16 R4, R88.reuse, R92, R4 ;  /* 0x0000005c5804723c */ /* 0x042fec0000041804 */
[C---:B------:R-:W-:Y:S01]  /*4880*/  HMMA.16816.F32.BF16 R8, R88.reuse, R94, R8 ;  /* 0x0000005e5808723c */ /* 0x040fe20000041808 */
[----:B------:R-:W1:Y:S05]  /*4890*/  LDSM.16.M88.4 R92, [R112+0x10000] ;  /* 0x01000000705c783b */ /* 0x000e6a0000000200 */
[C---:B------:R-:W-:Y:S06]  /*48a0*/  HMMA.16816.F32.BF16 R12, R88.reuse, R96, R12 ;  /* 0x00000060580c723c */ /* 0x040fec000004180c */
[----:B------:R-:W-:Y:S01]  /*48b0*/  HMMA.16816.F32.BF16 R16, R88, R98, R16 ;  /* 0x000000625810723c */ /* 0x000fe20000041810 */
[----:B------:R-:W1:Y:S04]  /*48c0*/  LDSM.16.M88.4 R88, [R215+0x8800] ;  /* 0x00880000d758783b */ /* 0x000e680000000200 */
[----:B------:R-:W-:Y:S01]  /*48d0*/  LDSM.16.M88.4 R96, [R0+0x12000] ;  /* 0x012000000060783b */ /* 0x000fe20000000200 */
[C---:B--2---:R-:W-:Y:S06]  /*48e0*/  HMMA.16816.F32.BF16 R4, R100.reuse, R104, R4 ;  /* 0x000000686404723c */ /* 0x044fec0000041804 */
[C---:B------:R-:W-:Y:S01]  /*48f0*/  HMMA.16816.F32.BF16 R8, R100.reuse, R106, R8 ;  /* 0x0000006a6408723c */ /* 0x040fe20000041808 */
[----:B------:R-:W2:Y:S05]  /*4900*/  LDSM.16.M88.4 R104, [R214+UR4+0x22000] ;  /* 0x02200004d668783b */ /* 0x000eaa0008000200 */
[C---:B------:R-:W-:Y:S06]  /*4910*/  HMMA.16816.F32.BF16 R12, R100.reuse, R84, R12 ;  /* 0x00000054640c723c */ /* 0x040fec000004180c */
[----:B------:R-:W-:Y:S01]  /*4920*/  HMMA.16816.F32.BF16 R16, R100, R86, R16 ;  /* 0x000000566410723c */ /* 0x000fe20000041810 */
[----:B------:R-:W2:Y:S04]  /*4930*/  LDSM.16.M88.4 R84, [R214+UR4+0x22800] ;  /* 0x02280004d654783b */ /* 0x000ea80008000200 */
        /* <DEDUP_REMOVED lines=34> */
[----:B------:R-:W3:Y:S04]  /*4b60*/  LDSM.16.M88.4 R88, [R213+0xc800] ;  /* 0x00c80000d558783b */ /* 0x000ee80000000200 */
[----:B------:R-:W-:Y:S01]  /*4b70*/  LDSM.16.M88.4 R96, [R3+0x14000] ;  /* 0x014000000360783b */ /* 0x000fe20000000200 */
[C---:B--2---:R-:W-:Y:S06]  /*4b80*/  HMMA.16816.F32.BF16 R4, R100.reuse, R104, R4 ;  /* 0x000000686404723c */ /* 0x044fec0000041804 */
[C---:B------:R-:W-:Y:S01]  /*4b90*/  HMMA.16816.F32.BF16 R8, R100.reuse, R106, R8 ;  /* 0x0000006a6408723c */ /* 0x040fe20000041808 */
[----:B------:R-:W2:Y:S05]  /*4ba0*/  LDSM.16.M88.4 R104, [R216+0xc000] ;  /* 0x00c00000d868783b */ /* 0x000eaa0000000200 */
[C---:B----4-:R-:W-:Y:S06]  /*4bb0*/  HMMA.16816.F32.BF16 R12, R100.reuse, R84, R12 ;  /* 0x00000054640c723c */ /* 0x050fec000004180c */
[----:B------:R-:W-:Y:S01]  /*4bc0*/  HMMA.16816.F32.BF16 R16, R100, R86, R16 ;  /* 0x000000566410723c */ /* 0x000fe20000041810 */
[----:B------:R-:W4:Y:S04]  /*4bd0*/  LDSM.16.M88.4 R84, [R216+0xc800] ;  /* 0x00c80000d854783b */ /* 0x000f280000000200 */
[----:B------:R-:W-:Y:S01]  /*4be0*/  LDSM.16.M88.4 R100, [R112+0x14000] ;  /* 0x014000007064783b */ /* 0x000fe20000000200 */
[C---:B-1----:R-:W-:Y:S06]  /*4bf0*/  HMMA.16816.F32.BF16 R4, R92.reuse, R108, R4 ;  /* 0x0000006c5c04723c */ /* 0x042fec0000041804 */
[C---:B------:R-:W-:Y:S01]  /*4c00*/  HMMA.16816.F32.BF16 R8, R92.reuse, R110, R8 ;  /* 0x0000006e5c08723c */ /* 0x040fe20000041808 */
[----:B------:R-:W1:Y:S05]  /*4c10*/  LDSM.16.M88.4 R108, [R215+0xc000] ;  /* 0x00c00000d76c783b */ /* 0x000e6a0000000200 */
[C---:B---3--:R-:W-:Y:S06]  /*4c20*/  HMMA.16816.F32.BF16 R12, R92.reuse, R88, R12 ;  /* 0x000000585c0c723c */ /* 0x048fec000004180c */
[----:B------:R-:W-:Y:S01]  /*4c30*/  HMMA.16816.F32.BF16 R16, R92, R90, R16 ;  /* 0x0000005a5c10723c */ /* 0x000fe20000041810 */
[----:B------:R-:W3:Y:S04]  /*4c40*/  LDSM.16.M88.4 R88, [R215+0xc800] ;  /* 0x00c80000d758783b */ /* 0x000ee80000000200 */
[----:B------:R-:W-:Y:S01]  /*4c50*/  LDSM.16.M88.4 R92, [R0+0x16000] ;  /* 0x01600000005c783b */ /* 0x000fe20000000200 */
[C---:B--2---:R-:W-:Y:S06]  /*4c60*/  HMMA.16816.F32.BF16 R4, R96.reuse, R104, R4 ;  /* 0x000000686004723c */ /* 0x044fec0000041804 */
[C---:B------:R-:W-:Y:S01]  /*4c70*/  HMMA.16816.F32.BF16 R8, R96.reuse, R106, R8 ;  /* 0x0000006a6008723c */ /* 0x040fe20000041808 */
[----:B------:R-:W2:Y:S05]  /*4c80*/  LDSM.16.M88.4 R104, [R214+UR4+0x26000] ;  /* 0x02600004d668783b */ /* 0x000eaa0008000200 */
[C---:B----4-:R-:W-:Y:S06]  /*4c90*/  HMMA.16816.F32.BF16 R12, R96.reuse, R84, R12 ;  /* 0x00000054600c723c */ /* 0x050fec000004180c */
[----:B------:R-:W-:Y:S01]  /*4ca0*/  HMMA.16816.F32.BF16 R16, R96, R86, R16 ;  /* 0x000000566010723c */ /* 0x000fe20000041810 */
[----:B------:R-:W4:Y:S04]  /*4cb0*/  LDSM.16.M88.4 R84, [R214+UR4+0x26800] ;  /* 0x02680004d654783b */ /* 0x000f280008000200 */
        /* <DEDUP_REMOVED lines=20> */
[----:B------:R-:W3:Y:S05]  /*4e00*/  LDSM.16.M88.4 R88, [R215+0xe800] ;  /* 0x00e80000d758783b */ /* 0x000eea0000000200 */
[C---:B--2---:R-:W-:Y:S06]  /*4e10*/  HMMA.16816.F32.BF16 R4, R100.reuse, R104, R4 ;  /* 0x000000686404723c */ /* 0x044fec0000041804 */
[C---:B------:R-:W-:Y:S06]  /*4e20*/  HMMA.16816.F32.BF16 R8, R100.reuse, R106, R8 ;  /* 0x0000006a6408723c */ /* 0x040fec0000041808 */
[C---:B----4-:R-:W-:Y:S06]  /*4e30*/  HMMA.16816.F32.BF16 R12, R100.reuse, R84, R12 ;  /* 0x00000054640c723c */ /* 0x050fec000004180c */
[----:B------:R-:W-:Y:S06]  /*4e40*/  HMMA.16816.F32.BF16 R16, R100, R86, R16 ;  /* 0x000000566410723c */ /* 0x000fec0000041810 */
[C---:B-1----:R-:W-:Y:S06]  /*4e50*/  HMMA.16816.F32.BF16 R4, R92.reuse, R108, R4 ;  /* 0x0000006c5c04723c */ /* 0x042fec0000041804 */
[C---:B------:R-:W-:Y:S06]  /*4e60*/  HMMA.16816.F32.BF16 R8, R92.reuse, R110, R8 ;  /* 0x0000006e5c08723c */ /* 0x040fec0000041808 */
[C---:B---3--:R-:W-:Y:S06]  /*4e70*/  HMMA.16816.F32.BF16 R12, R92.reuse, R88, R12 ;  /* 0x000000585c0c723c */ /* 0x048fec000004180c */
[----:B------:R-:W-:Y:S06]  /*4e80*/  HMMA.16816.F32.BF16 R16, R92, R90, R16 ;  /* 0x0000005a5c10723c */ /* 0x000fec0000041810 */
[C---:B------:R-:W-:Y:S01]  /*4e90*/  FADD.FTZ R0, -R113.reuse, R5 ;  /* 0x0000000571007221 */ /* 0x040fe20000010100 */
[----:B------:R-:W-:Y:S04]  /*4ea0*/  FADD.FTZ R2, -R113, R4 ;  /* 0x0000000471027221 */ /* 0x000fe80000010100 */
[----:B------:R-:W-:Y:S01]  /*4eb0*/  FMUL.FTZ R2, R127, R2 ;  /* 0x000000027f027220 */ /* 0x000fe20000410000 */
[C---:B------:R-:W-:Y:S01]  /*4ec0*/  FADD.FTZ R5, -R113.reuse, R8 ;  /* 0x0000000871057221 */ /* 0x040fe20000010100 */
[C---:B------:R-:W-:Y:S01]  /*4ed0*/  FADD.FTZ R8, -R113.reuse, R9 ;  /* 0x0000000971087221 */ /* 0x040fe20000010100 */
[----:B------:R-:W-:Y:S01]  /*4ee0*/  FMUL.FTZ R0, R126, R0 ;  /* 0x000000007e007220 */ /* 0x000fe20000410000 */
[----:B------:R-:W-:Y:S01]  /*4ef0*/  FADD.FTZ R9, -R114, R6 ;  /* 0x0000000672097221 */ /* 0x000fe20000010100 */
[----:B------:R-:W-:Y:S01]  /*4f00*/  FMUL.FTZ R5, R124, R5 ;  /* 0x000000057c057220 */ /* 0x000fe20000410000 */
[----:B------:R-:W-:Y:S01]  /*4f10*/  FMUL.FTZ R8, R122, R8 ;  /* 0x000000087a087220 */ /* 0x000fe20000410000 */
[C---:B------:R-:W-:Y:S01]  /*4f20*/  FADD.FTZ R3, -R113.reuse, R12 ;  /* 0x0000000c71037221 */ /* 0x040fe20000010100 */
[----:B------:R-:W-:Y:S01]  /*4f30*/  F2FP.BF16.F32.PACK_AB R0, R0, R2 ;  /* 0x000000020000723e */ /* 0x000fe200000010ff */
[----:B------:R-:W-:Y:S01]  /*4f40*/  FADD.FTZ R4, -R113, R13 ;  /* 0x0000000d71047221 */ /* 0x000fe20000010100 */
[----:B------:R-:W-:Y:S01]  /*4f50*/  FADD.FTZ R10, -R114, R10 ;  /* 0x0000000a720a7221 */ /* 0x000fe20000010100 */
[----:B------:R-:W-:Y:S01]  /*4f60*/  F2FP.BF16.F32.PACK_AB R8, R8, R5 ;  /* 0x000000050808723e */ /* 0x000fe200000010ff */
[----:B------:R-:W-:Y:S01]  /*4f70*/  FADD.FTZ R5, -R114, R7 ;  /* 0x0000000772057221 */ /* 0x000fe20000010100 */
[----:B------:R-:W-:Y:S01]  /*4f80*/  FMUL.FTZ R7, R131, R9 ;  /* 0x0000000983077220 */ /* 0x000fe20000410000 */
[C---:B------:R-:W-:Y:S01]  /*4f90*/  FADD.FTZ R2, -R113.reuse, R16 ;  /* 0x0000001071027221 */ /* 0x040fe20000010100 */
[----:B------:R-:W-:Y:S01]  /*4fa0*/  FADD.FTZ R17, -R113, R17 ;  /* 0x0000001171117221 */ /* 0x000fe20000010100 */
[----:B------:R-:W-:Y:S01]  /*4fb0*/  FMUL.FTZ R5, R130, R5 ;  /* 0x0000000582057220 */ /* 0x000fe20000410000 */
[----:B------:R-:W-:Y:S01]  /*4fc0*/  FADD.FTZ R11, -R114, R11 ;  /* 0x0000000b720b7221 */ /* 0x000fe20000010100 */
[----:B------:R-:W-:Y:S01]  /*4fd0*/  FMUL.FTZ R3, R120, R3 ;  /* 0x0000000378037220 */ /* 0x000fe20000410000 */
[----:B------:R-:W-:Y:S01]  /*4fe0*/  FMUL.FTZ R4, R118, R4 ;  /* 0x0000000476047220 */ /* 0x000fe20000410000 */
[----:B------:R-:W-:Y:S01]  /*4ff0*/  FMUL.FTZ R2, R117, R2 ;  /* 0x0000000275027220 */ /* 0x000fe20000410000 */
[----:B------:R-:W-:Y:S01]  /*5000*/  FMUL.FTZ R6, R116, R17 ;  /* 0x0000001174067220 */ /* 0x000fe20000410000 */
        /* <DEDUP_REMOVED lines=9> */
[----:B------:R-:W-:Y:S01]  /*50a0*/  F2FP.BF16.F32.PACK_AB R6, R6, R2 ;  /* 0x000000020606723e */ /* 0x000fe200000010ff */
[----:B------:R-:W-:Y:S01]  /*50b0*/  FMUL.FTZ R7, R123, R7 ;  /* 0x000000077b077220 */ /* 0x000fe20000410000 */
[----:B------:R-:W-:Y:S01]  /*50c0*/  FMUL.FTZ R11, R121, R11 ;  /* 0x0000000b790b7220 */ /* 0x000fe20000410000 */
[----:B------:R-:W-:Y:S01]  /*50d0*/  FMUL.FTZ R10, R119, R10 ;  /* 0x0000000a770a7220 */ /* 0x000fe20000410000 */
[----:B------:R-:W-:Y:S06]  /*50e0*/  @!P1 BRA `(.L_x_401) ;  /* 0x0000000000689947 */ /* 0x000fec0003800000 */
[----:B------:R-:W1:Y:S01]  /*50f0*/  LDC R14, c[0x0][0x240] ;  /* 0x00009000ff0e7b82 */ /* 0x000e620000000800 */
[----:B------:R-:W-:Y:S04]  /*5100*/  ULOP3.LUT UR8, UR5, 0x1, URZ, 0xc0, !UPT ;  /* 0x0000000105087892 */ /* 0x000fe8000f8ec03f */
[----:B------:R-:W-:Y:S03]  /*5110*/  UISETP.NE.U32.AND UP0, UPT, UR8, 0x1, UPT ;  /* 0x000000010800788c */ /* 0x000fe6000bf05070 */
[----:B------:R-:W2:Y:S01]  /*5120*/  LDC R15, c[0x0][0x244] ;  /* 0x00009100ff0f7b82 */ /* 0x000ea20000000800 */
[----:B------:R-:W-:Y:S06]  /*5130*/  USEL UR8, UR58, 0x8000, !UP0 ;  /* 0x000080003a087887 */ /* 0x000fec000c000000 */
[----:B------:R-:W-:Y:S01]  /*5140*/  VIADD R231, R231, UR8 ;  /* 0x00000008e7e77c36 */ /* 0x000fe20008000000 */
[----:B------:R-:W-:Y:S01]  /*5150*/  IADD3 R217, R217, UR8, RZ ;  /* 0x00000008d9d97c10 */ /* 0x000fe2000fffe0ff */
[----:B-1----:R-:W-:Y:S05]  /*5160*/  IMAD.U32 R2, R14, -0x40, RZ ;  /* 0xffffffc00e027824 */ /* 0x002fea00078e00ff */
[C---:B------:R-:W-:Y:S04]  /*5170*/  LEA R3, P0, R2.reuse, R236, 0x1 ;  /* 0x000000ec02037211 */ /* 0x040fe800078008ff */
[----:B------:R-:W-:Y:S01]  /*5180*/  LEA.HI.X.SX32 R2, R2, R237, 0x1, P0 ;  /* 0x000000ed02027211 */ /* 0x000fe200000f0eff */
[----:B------:R-:W-:Y:S03]  /*5190*/  IMAD.MOV.U32 R236, RZ, RZ, R3 ;  /* 0x000000ffffec7224 */ /* 0x000fe600078e0003 */
[----:B------:R-:W-:Y:S02]  /*51a0*/  MOV R237, R2 ;  /* 0x0000000200ed7202 */ /* 0x000fe40000000f00 */
[C---:B------:R-:W-:Y:S03]  /*51b0*/  LEA R2, P0, R14.reuse, R236, 0x6 ;  /* 0x000000ec0e027211 */ /* 0x040fe600078030ff */
        /* <DEDUP_REMOVED lines=13> */
.L_x_401:
[----:B------:R2:W-:Y:S01]  /*5290*/  STS [R233+0x28000], R0 ;  /* 0x02800000e9007388 */ /* 0x0005e20000000800 */
[----:B-1----:R-:W-:Y:S01]  /*52a0*/  F2FP.BF16.F32.PACK_AB R2, R12, R13 ;  /* 0x0000000d0c02723e */ /* 0x002fe200000010ff */
[----:B------:R-:W-:Y:S01]  /*52b0*/  IMAD R230, R248, UR20, RZ ;  /* 0x00000014f8e67c24 */ /* 0x000fe2000f8e02ff */
[----:B------:R-:W-:Y:S02]  /*52c0*/  F2FP.BF16.F32.PACK_AB R3, R10, R11 ;  /* 0x0000000b0a03723e */ /* 0x000fe400000010ff */
[----:B------:R-:W-:Y:S05]  /*52d0*/  STS [R233+0x28400], R5 ;  /* 0x02840005e9007388 */ /* 0x000fea0000000800 */
[----:B------:R-:W-:Y:S05]  /*52e0*/  STS [R240+0x28000], R8 ;  /* 0x02800008f0007388 */ /* 0x000fea0000000800 */
[----:B------:R1:W-:Y:S05]  /*52f0*/  STS [R240+0x28400], R2 ;  /* 0x02840002f0007388 */ /* 0x0003ea0000000800 */
[----:B------:R-:W-:Y:S01]  /*5300*/  STS [R238+0x28000], R4 ;  /* 0x02800004ee007388 */ /* 0x000fe20000000800 */
[----:B--2---:R-:W-:Y:S05]  /*5310*/  F2FP.BF16.F32.PACK_AB R0, R7, R9 ;  /* 0x000000090700723e */ /* 0x004fea00000010ff */
[----:B------:R2:W-:Y:S05]  /*5320*/  STS [R238+0x28400], R0 ;  /* 0x02840000ee007388 */ /* 0x0005ea0000000800 */
[----:B------:R-:W-:Y:S01]  /*5330*/  STS [R239+0x28000], R6 ;  /* 0x02800006ef007388 */ /* 0x000fe20000000800 */
[----:B-1----:R-:W-:Y:S04]  /*5340*/  IMAD.U32 R2, R230, -0x40, RZ ;  /* 0xffffffc0e6027824 */ /* 0x002fe800078e00ff */
[----:B------:R-:W-:Y:S01]  /*5350*/  STS [R239+0x28400], R3 ;  /* 0x02840003ef007388 */ /* 0x000fe20000000800 */
[----:B------:R-:W-:Y:S01]  /*5360*/  BAR.SYNC.DEFER_BLOCKING 0x0 ;  /* 0x0000000000007b1d */ /* 0x000fe20000010000 */
[C---:B------:R-:W-:Y:S04]  /*5370*/  LEA R228, P0, R2.reuse, R228, 0x2 ;  /* 0x000000e402e47211 */ /* 0x040fe800078010ff */
[----:B------:R-:W-:Y:S02]  /*5380*/  LEA.HI.X.SX32 R229, R2, R229, 0x2, P0 ;  /* 0x000000e502e57211 */ /* 0x000fe400000f16ff */
[----:B--2---:R-:W-:Y:S01]  /*5390*/  LEA R0, R227, UR4, 0x1 ;  /* 0x00000004e3007c11 */ /* 0x004fe2000f8e08ff */
[----:B------:R-:W-:Y:S05]  /*53a0*/  LDSM.16.MT88.4 R4, [R218+0x2a000] ;  /* 0x02a00000da04783b */ /* 0x000fea0000004200 */
[----:B------:R-:W1:Y:S05]  /*53b0*/  LDSM.16.MT88.4 R8, [R0+0x10000] ;  /* 0x010000000008783b */ /* 0x000e6a0000004200 */
[----:B------:R-:W2:Y:S05]  /*53c0*/  LDSM.16.MT88.4 R12, [R219+0x2a000] ;  /* 0x02a00000db0c783b */ /* 0x000eaa0000004200 */
[----:B------:R-:W3:Y:S05]  /*53d0*/  LDSM.16.MT88.4 R16, [R0+0x12000] ;  /* 0x012000000010783b */ /* 0x000eea0000004200 */
[----:B------:R-:W4:Y:S05]  /*53e0*/  LDSM.16.MT88.4 R84, [R0+0x14000] ;  /* 0x014000000054783b */ /* 0x000f2a0000004200 */
[----:B------:R-:W5:Y:S05]  /*53f0*/  LDSM.16.MT88.4 R88, [R0+0x16000] ;  /* 0x016000000058783b */ /* 0x000f6a0000004200 */
[----:B------:R-:W-:Y:S05]  /*5400*/  LDSM.16.MT88.4 R92, [R218+0x2a800] ;  /* 0x02a80000da5c783b */ /* 0x000fea0000004200 */
[----:B------:R-:W5:Y:S05]  /*5410*/  LDSM.16.MT88.4 R96, [R0+0x10800] ;  /* 0x010800000060783b */ /* 0x000f6a0000004200 */
[----:B------:R-:W5:Y:S01]  /*5420*/  LDSM.16.MT88.4 R100, [R219+0x2a800] ;  /* 0x02a80000db64783b */ /* 0x000f620000004200 */
[-C--:B-1----:R-:W-:Y:S04]  /*5430*/  HMMA.16816.F32.BF16 R20, R4, R8.reuse, R20 ;  /* 0x000000080414723c */ /* 0x082fe80000041814 */
[----:B------:R-:W-:Y:S02]  /*5440*/  LDSM.16.MT88.4 R104, [R0+0x17000] ;  /* 0x017000000068783b */ /* 0x000fe40000004200 */
[C---:B--2---:R-:W-:Y:S03]  /*5450*/  HMMA.16816.F32.BF16 R24, R12.reuse, R8, R24 ;  /* 0x000000080c18723c */ /* 0x044fe60000041818 */
[----:B------:R-:W-:Y:S03]  /*5460*/  LDSM.16.MT88.4 R108, [R0+0x15800] ;  /* 0x01580000006c783b */ /* 0x000fe60000004200 */
[-C--:B------:R-:W-:Y:S02]  /*5470*/  HMMA.16816.F32.BF16 R28, R12, R10.reuse, R28 ;  /* 0x0000000a0c1c723c */ /* 0x080fe4000004181c */
[----:B------:R-:W-:Y:S04]  /*5480*/  LDSM.16.MT88.4 R112, [R0+0x17800] ;  /* 0x017800000070783b */ /* 0x000fe80000004200 */
[C---:B------:R-:W-:Y:S01]  /*5490*/  HMMA.16816.F32.BF16 R32, R4.reuse, R10, R32 ;  /* 0x0000000a0420723c */ /* 0x040fe20000041820 */
[----:B------:R-:W1:Y:S05]  /*54a0*/  LDSM.16.MT88.4 R8, [R0+0x12800] ;  /* 0x012800000008783b */ /* 0x000e6a0000004200 */
[-C--:B---3--:R-:W-:Y:S06]  /*54b0*/  HMMA.16816.F32.BF16 R36, R4, R16.reuse, R36 ;  /* 0x000000100424723c */ /* 0x088fec0000041824 */
[C---:B------:R-:W-:Y:S06]  /*54c0*/  HMMA.16816.F32.BF16 R40, R12.reuse, R16, R40 ;  /* 0x000000100c28723c */ /* 0x040fec0000041828 */
[-C--:B------:R-:W-:Y:S06]  /*54d0*/  HMMA.16816.F32.BF16 R44, R12, R18.reuse, R44 ;  /* 0x000000120c2c723c */ /* 0x080fec000004182c */
[C---:B------:R-:W-:Y:S01]  /*54e0*/  HMMA.16816.F32.BF16 R48, R4.reuse, R18, R48 ;  /* 0x000000120430723c */ /* 0x040fe20000041830 */
[----:B------:R-:W2:Y:S05]  /*54f0*/  LDSM.16.MT88.4 R16, [R0+0x14800] ;  /* 0x014800000010783b */ /* 0x000eaa0000004200 */
[-C--:B----4-:R-:W-:Y:S06]  /*5500*/  HMMA.16816.F32.BF16 R52, R4, R84.reuse, R52 ;  /* 0x000000540434723c */ /* 0x090fec0000041834 */
[C---:B------:R-:W-:Y:S06]  /*5510*/  HMMA.16816.F32.BF16 R56, R12.reuse, R84, R56 ;  /* 0x000000540c38723c */ /* 0x040fec0000041838 */
[-C--:B------:R-:W-:Y:S06]  /*5520*/  HMMA.16816.F32.BF16 R60, R12, R86.reuse, R60 ;  /* 0x000000560c3c723c */ /* 0x080fec000004183c */
[C---:B------:R-:W-:Y:S01]  /*5530*/  HMMA.16816.F32.BF16 R64, R4.reuse, R86, R64 ;  /* 0x000000560440723c */ /* 0x040fe20000041840 */
[----:B------:R-:W3:Y:S05]  /*5540*/  LDSM.16.MT88.4 R84, [R0+0x16800] ;  /* 0x016800000054783b */ /* 0x000eea0000004200 */
[-C--:B-----5:R-:W-:Y:S06]  /*5550*/  HMMA.16816.F32.BF16 R68, R4, R88.reuse, R68 ;  /* 0x000000580444723c */ /* 0x0a0fec0000041844 */
[C---:B------:R-:W-:Y:S06]  /*5560*/  HMMA.16816.F32.BF16 R72, R12.reuse, R88, R72 ;  /* 0x000000580c48723c */ /* 0x040fec0000041848 */
[-C--:B------:R-:W-:Y:S01]  /*5570*/  HMMA.16816.F32.BF16 R76, R12, R90.reuse, R76 ;  /* 0x0000005a0c4c723c */ /* 0x080fe2000004184c */
[----:B------:R-:W-:Y:S05]  /*5580*/  LDSM.16.MT88.4 R12, [R0+0x11000] ;  /* 0x01100000000c783b */ /* 0x000fea0000004200 */
[----:B------:R-:W-:Y:S01]  /*5590*/  HMMA.16816.F32.BF16 R80, R4, R90, R80 ;  /* 0x0000005a0450723c */ /* 0x000fe20000041850 */
[----:B------:R-:W4:Y:S05]  /*55a0*/  LDSM.16.MT88.4 R4, [R218+0x2b000] ;  /* 0x02b00000da04783b */ /* 0x000f2a0000004200 */
[-C--:B------:R-:W-:Y:S01]  /*55b0*/  HMMA.16816.F32.BF16 R20, R92, R96.reuse, R20 ;  /* 0x000000605c14723c */ /* 0x080fe20000041814 */
[----:B------:R-:W5:Y:S05]  /*55c0*/  LDSM.16.MT88.4 R88, [R219+0x2b000] ;  /* 0x02b00000db58783b */ /* 0x000f6a0000004200 */
        /* <DEDUP_REMOVED lines=19> */
[----:B------:R-:W2:Y:S05]  /*5700*/  LDSM.16.MT88.4 R84, [R0+0x11800] ;  /* 0x011800000054783b */ /* 0x000eaa0000004200 */
[-C--:B----4-:R-:W-:Y:S01]  /*5710*/  HMMA.16816.F32.BF16 R20, R4, R12.reuse, R20 ;  /* 0x0000000c0414723c */ /* 0x090fe20000041814 */
[----:B------:R-:W3:Y:S05]  /*5720*/  LDSM.16.MT88.4 R92, [R219+0x2b800] ;  /* 0x02b80000db5c783b */ /* 0x000eea0000004200 */
[C---:B-----5:R-:W-:Y:S01]  /*5730*/  HMMA.16816.F32.BF16 R24, R88.reuse, R12, R24 ;  /* 0x0000000c5818723c */ /* 0x060fe20000041818 */
[----:B------:R-:W-:Y:S05]  /*5740*/  BAR.SYNC.DEFER_BLOCKING 0x0 ;  /* 0x0000000000007b1d */ /* 0x000fea0000010000 */
        /* <DEDUP_REMOVED lines=54> */
.L_x_402:
[----:B------:R-:W-:Y:S01]  /*5ab0*/  LDSM.16.M88.4 R128, [R222] ;  /* 0x00000000de80783b */ /* 0x000fe20000000200 */
[----:B-1----:R-:W-:Y:S01]  /*5ac0*/  @P1 IADD3 R2, P0, R244, UR12, RZ ;  /* 0x0000000cf4021c10 */ /* 0x002fe2000ff1e0ff */
[----:B------:R-:W-:Y:S02]  /*5ad0*/  ULOP3.LUT UR8, UR5, 0x1, URZ, 0xc0, !UPT ;  /* 0x0000000105087892 */ /* 0x000fe4000f8ec03f */
[----:B------:R-:W1:Y:S01]  /*5ae0*/  LDSM.16.MT88.4 R16, [R0+0x18000] ;  /* 0x018000000010783b */ /* 0x000e620000004200 */
[----:B------:R-:W-:Y:S01]  /*5af0*/  @P1 IADD3.X R3, R243, UR11, RZ, P0, !PT ;  /* 0x0000000bf3031c10 */ /* 0x000fe200087fe4ff */
[----:B------:R-:W-:Y:S02]  /*5b00*/  UISETP.NE.U32.AND UP0, UPT, UR8, 0x1, UPT ;  /* 0x000000010800788c */ /* 0x000fe4000bf05070 */
[----:B------:R-:W2:Y:S01]  /*5b10*/  LDSM.16.M88.4 R124, [R222+0x1000] ;  /* 0x00100000de7c783b */ /* 0x000ea20000000200 */
[----:B------:R-:W-:Y:S02]  /*5b20*/  UISETP.GT.AND UP2, UPT, UR5, UR16, UPT ;  /* 0x000000100500728c */ /* 0x000fe4000bf44270 */
[----:B------:R-:W-:Y:S01]  /*5b30*/  @UP3 UIADD3 UR9, UP1, UR12, -0x100, URZ ;  /* 0xffffff000c093890 */ /* 0x000fe2000ff3e03f */
[----:B------:R-:W3:Y:S01]  /*5b40*/  LDSM.16.MT88.4 R96, [R0+0x1a000] ;  /* 0x01a000000060783b */ /* 0x000ee20000004200 */
[----:B------:R-:W-:Y:S02]  /*5b50*/  UIADD3 UR5, UR5, -0x1, URZ ;  /* 0xffffffff05057890 */ /* 0x000fe4000fffe03f */
[----:B------:R-:W-:Y:S01]  /*5b60*/  @UP3 UIADD3.X UR8, UR11, -0x1, URZ, UP1, !UPT ;  /* 0xffffffff0b083890 */ /* 0x000fe20008ffe43f */
[----:B------:R-:W4:Y:S02]  /*5b70*/  LDSM.16.MT88.4 R112, [R0+0x1c000] ;  /* 0x01c000000070783b */ /* 0x000f240000004200 */
[----:B------:R-:W-:Y:S02]  /*5b80*/  @UP3 UMOV UR12, UR9 ;  /* 0x00000009000c3c82 */ /* 0x000fe40008000000 */
[----:B------:R-:W4:Y:S02]  /*5b90*/  LDSM.16.MT88.4 R196, [R0+0x1e000] ;  /* 0x01e0000000c4783b */ /* 0x000f240000004200 */
[----:B------:R-:W-:Y:S02]  /*5ba0*/  @UP3 UMOV UR11, UR8 ;  /* 0x00000008000b3c82 */ /* 0x000fe40008000000 */
[----:B------:R-:W-:Y:S04]  /*5bb0*/  LDSM.16.M88.4 R200, [R223] ;  /* 0x00000000dfc8783b */ /* 0x000fe80000000200 */
[----:B------:R-:W4:Y:S04]  /*5bc0*/  LDSM.16.MT88.4 R204, [R0+0x18800] ;  /* 0x0188000000cc783b */ /* 0x000f280000004200 */
[----:B------:R-:W4:Y:S04]  /*5bd0*/  LDSM.16.M88.4 R208, [R223+0x1000] ;  /* 0x00100000dfd0783b */ /* 0x000f280000000200 */
[----:B------:R-:W5:Y:S04]  /*5be0*/  @P1 LDG.E R241, desc[UR6][R2.64+-0x100] ;  /* 0xffff000602f11981 */ /* 0x000f68000c1e1900 */
[----:B------:R4:W5:Y:S01]  /*5bf0*/  @P1 LDG.E R242, desc[UR6][R2.64+-0xe0] ;  /* 0xffff200602f21981 */ /* 0x000962000c1e1900 */
        /* <DEDUP_REMOVED lines=65> */
[----:B------:R-:W1:Y:S04]  /*6010*/  LDSM.16.MT88.4 R208, [R0+0x1d800] ;  /* 0x01d8000000d0783b */ /* 0x000e680000004200 */
[----:B------:R-:W-:Y:S01]  /*6020*/  REDG.E.ADD.F32.FTZ.RN.STRONG.GPU desc[UR6][R228.64], R4 ;  /* 0x00000004e40079a6 */ /* 0x000fe2000c10f386 */
[-C--:B---3--:R-:W-:Y:S06]  /*6030*/  HMMA.16816.F32.BF16 R84, R196, R204.reuse, R84 ;  /* 0x000000ccc454723c */ /* 0x088fec0000041854 */
[C---:B------:R-:W-:Y:S06]  /*6040*/  HMMA.16816.F32.BF16 R88, R200.reuse, R204, R88 ;  /* 0x000000ccc858723c */ /* 0x040fec0000041858 */
[-C--:B------:R-:W-:Y:S06]  /*6050*/  HMMA.16816.F32.BF16 R92, R200, R206.reuse, R92 ;  /* 0x000000cec85c723c */ /* 0x080fec000004185c */
[C---:B------:R-:W-:Y:S01]  /*6060*/  HMMA.16816.F32.BF16 R96, R196.reuse, R206, R96 ;  /* 0x000000cec460723c */ /* 0x040fe20000041860 */
[----:B------:R2:W3:Y:S05]  /*6070*/  LDSM.16.MT88.4 R204, [R0+0x1f800] ;  /* 0x01f8000000cc783b */ /* 0x0004ea0000004200 */
[-C--:B-1----:R-:W-:Y:S06]  /*6080*/  HMMA.16816.F32.BF16 R100, R196, R208.reuse, R100 ;  /* 0x000000d0c464723c */ /* 0x082fec0000041864 */
[C---:B------:R-:W-:Y:S05]  /*6090*/  HMMA.16816.F32.BF16 R104, R200.reuse, R208, R104 ;  /* 0x000000d0c868723c */ /* 0x040fea0000041868 */
[C---:B--2---:R-:W-:Y:S01]  /*60a0*/  IMAD R0, R230.reuse, 0x18, RZ ;  /* 0x00000018e6007824 */ /* 0x044fe200078e02ff */
[-C--:B------:R-:W-:Y:S06]  /*60b0*/  HMMA.16816.F32.BF16 R108, R200, R210.reuse, R108 ;  /* 0x000000d2c86c723c */ /* 0x080fec000004186c */
[C---:B------:R-:W-:Y:S06]  /*60c0*/  HMMA.16816.F32.BF16 R112, R196.reuse, R210, R112 ;  /* 0x000000d2c470723c */ /* 0x040fec0000041870 */
[-C--:B---3--:R-:W-:Y:S06]  /*60d0*/  HMMA.16816.F32.BF16 R116, R196, R204.reuse, R116 ;  /* 0x000000ccc474723c */ /* 0x088fec0000041874 */
[C---:B------:R-:W-:Y:S06]  /*60e0*/  HMMA.16816.F32.BF16 R120, R200.reuse, R204, R120 ;  /* 0x000000ccc878723c */ /* 0x040fec0000041878 */
[-C--:B------:R-:W-:Y:S05]  /*60f0*/  HMMA.16816.F32.BF16 R124, R200, R206.reuse, R124 ;  /* 0x000000cec87c723c */ /* 0x080fea000004187c */
[----:B------:R-:W-:Y:S01]  /*6100*/  IMAD.SHL.U32 R204, R230, 0x8, RZ ;  /* 0x00000008e6cc7824 */ /* 0x000fe200078e00ff */
[----:B------:R-:W-:Y:S05]  /*6110*/  HMMA.16816.F32.BF16 R128, R196, R206, R128 ;  /* 0x000000cec480723c */ /* 0x000fea0000041880 */
[-C--:B------:R-:W-:Y:S01]  /*6120*/  LEA R2, P0, R204, R228.reuse, 0x2 ;  /* 0x000000e4cc027211 */ /* 0x080fe200078010ff */
[C---:B------:R-:W-:Y:S02]  /*6130*/  IMAD.SHL.U32 R200, R230.reuse, 0x10, RZ ;  /* 0x00000010e6c87824 */ /* 0x040fe400078e00ff */
[----:B------:R-:W-:Y:S03]  /*6140*/  IMAD.SHL.U32 R197, R230, 0x20, RZ ;  /* 0x00000020e6c57824 */ /* 0x000fe600078e00ff */
[-C--:B------:R-:W-:Y:S01]  /*6150*/  LEA.HI.X.SX32 R3, R204, R229.reuse, 0x2, P0 ;  /* 0x000000e5cc037211 */ /* 0x080fe200000f16ff */
[----:B------:R-:W-:Y:S01]  /*6160*/  IMAD R201, R230, 0x28, RZ ;  /* 0x00000028e6c97824 */ /* 0x000fe200078e02ff */
[-C--:B------:R-:W-:Y:S02]  /*6170*/  LEA R198, P1, R200, R228.reuse, 0x2 ;  /* 0x000000e4c8c67211 */ /* 0x080fe400078210ff */
[-C--:B------:R-:W-:Y:S01]  /*6180*/  LEA R4, P0, R0, R228.reuse, 0x2 ;  /* 0x000000e400047211 */ /* 0x080fe200078010ff */
[----:B------:R1:W-:Y:S01]  /*6190*/  REDG.E.ADD.F32.FTZ.RN.STRONG.GPU desc[UR6][R2.64], R5 ;  /* 0x00000005020079a6 */ /* 0x0003e2000c10f386 */
[-C--:B------:R-:W-:Y:S02]  /*61a0*/  LEA.HI.X.SX32 R199, R200, R229.reuse, 0x2, P1 ;  /* 0x000000e5c8c77211 */ /* 0x080fe400008f16ff */
[CC--:B------:R-:W-:Y:S03]  /*61b0*/  LEA R196, P1, R197.reuse, R228.reuse, 0x2 ;  /* 0x000000e4c5c47211 */ /* 0x0c0fe600078210ff */
[----:B------:R2:W-:Y:S01]  /*61c0*/  REDG.E.ADD.F32.FTZ.RN.STRONG.GPU desc[UR6][R198.64], R6 ;  /* 0x00000006c60079a6 */ /* 0x0005e2000c10f386 */
[-C--:B------:R-:W-:Y:S02]  /*61d0*/  LEA.HI.X.SX32 R197, R197, R229.reuse, 0x2, P1 ;  /* 0x000000e5c5c57211 */ /* 0x080fe400008f16ff */
[-C--:B-1----:R-:W-:Y:S01]  /*61e0*/  LEA.HI.X.SX32 R5, R0, R229.reuse, 0x2, P0 ;  /* 0x000000e500057211 */ /* 0x082fe200000f16ff */
[C---:B------:R-:W-:Y:S02]  /*61f0*/  IMAD R0, R230.reuse, 0x30, RZ ;  /* 0x00000030e6007824 */ /* 0x040fe400078e02ff */
[----:B------:R-:W-:Y:S02]  /*6200*/  IMAD R230, R230, 0x38, RZ ;  /* 0x00000038e6e67824 */ /* 0x000fe400078e02ff */
[----:B------:R1:W-:Y:S01]  /*6210*/  REDG.E.ADD.F32.FTZ.RN.STRONG.GPU desc[UR6][R4.64], R7 ;  /* 0x00000007040079a6 */ /* 0x0003e2000c10f386 */
[CC--:B--2---:R-:W-:Y:S03]  /*6220*/  LEA R6, P0, R201.reuse, R228.reuse, 0x2 ;  /* 0x000000e4c9067211 */ /* 0x0c4fe600078010ff */
[----:B------:R2:W-:Y:S01]  /*6230*/  REDG.E.ADD.F32.FTZ.RN.STRONG.GPU desc[UR6][R196.64], R8 ;  /* 0x00000008c40079a6 */ /* 0x0005e2000c10f386 */
[-C--:B-1----:R-:W-:Y:S02]  /*6240*/  LEA.HI.X.SX32 R7, R201, R229.reuse, 0x2, P0 ;  /* 0x000000e5c9077211 */ /* 0x082fe400000f16ff */
[-C--:B------:R-:W-:Y:S02]  /*6250*/  LEA R4, P1, R0, R228.reuse, 0x2 ;  /* 0x000000e400047211 */ /* 0x080fe400078210ff */
[-C--:B--2---:R-:W-:Y:S01]  /*6260*/  LEA R8, P0, R230, R228.reuse, 0x2 ;  /* 0x000000e4e6087211 */ /* 0x084fe200078010ff */
[----:B------:R1:W-:Y:S01]  /*6270*/  REDG.E.ADD.F32.FTZ.RN.STRONG.GPU desc[UR6][R6.64], R9 ;  /* 0x00000009060079a6 */ /* 0x0003e2000c10f386 */
[-C--:B------:R-:W-:Y:S05]  /*6280*/  LEA.HI.X.SX32 R5, R0, R229.reuse, 0x2, P1 ;  /* 0x000000e500057211 */ /* 0x080fea00008f16ff */
[----:B------:R2:W-:Y:S01]  /*6290*/  REDG.E.ADD.F32.FTZ.RN.STRONG.GPU desc[UR6][R4.64], R10 ;  /* 0x0000000a040079a6 */ /* 0x0005e2000c10f386 */
[-C--:B-1----:R-:W-:Y:S01]  /*62a0*/  LEA.HI.X.SX32 R9, R230, R229.reuse, 0x2, P0 ;  /* 0x000000e5e6097211 */ /* 0x082fe200000f16ff */
[----:B------:R-:W-:Y:S04]  /*62b0*/  VIADD R7, R200, 0x20 ;  /* 0x00000020c8077836 */ /* 0x000fe80000000000 */
[----:B------:R1:W-:Y:S01]  /*62c0*/  REDG.E.ADD.F32.FTZ.RN.STRONG.GPU desc[UR6][R8.64], R11 ;  /* 0x0000000b080079a6 */ /* 0x0003e2000c10f386 */
[CC--:B------:R-:W-:Y:S01]  /*62d0*/  LEA R6, P0, R7.reuse, R228.reuse, 0x2 ;  /* 0x000000e407067211 */ /* 0x0c0fe200078010ff */
[C---:B------:R-:W-:Y:S02]  /*62e0*/  IMAD.IADD R0, R204.reuse, 0x1, R7 ;  /* 0x00000001cc007824 */ /* 0x040fe400078e0207 */
[----:B------:R-:W-:Y:S01]  /*62f0*/  REDG.E.ADD.F32.FTZ.RN.STRONG.GPU desc[UR6][R228.64+0x80], R16 ;  /* 0x00008010e40079a6 */ /* 0x000fe2000c10f386 */
[-C--:B------:R-:W-:Y:S01]  /*6300*/  LEA.HI.X.SX32 R7, R7, R229.reuse, 0x2, P0 ;  /* 0x000000e507077211 */ /* 0x080fe200000f16ff */
[----:B--2---:R-:W-:Y:S01]  /*6310*/  IMAD.IADD R5, R204, 0x1, R0 ;  /* 0x00000001cc057824 */ /* 0x004fe200078e0200 */
[-C--:B------:R-:W-:Y:S01]  /*6320*/  LEA R196, P0, R0, R228.reuse, 0x2 ;  /* 0x000000e400c47211 */ /* 0x080fe200078010ff */
[----:B------:R-:W-:Y:S02]  /*6330*/  REDG.E.ADD.F32.FTZ.RN.STRONG.GPU desc[UR6][R2.64+0x80], R17 ;  /* 0x00008011020079a6 */ /* 0x000fe4000c10f386 */
[----:B------:R-:W-:Y:S01]  /*6340*/  IMAD.IADD R4, R204, 0x1, R5 ;  /* 0x00000001cc047824 */ /* 0x000fe200078e0205 */
[-C--:B------:R-:W-:Y:S01]  /*6350*/  LEA.HI.X.SX32 R197, R0, R229.reuse, 0x2, P0 ;  /* 0x000000e500c57211 */ /* 0x080fe200000f16ff */
[----:B------:R2:W-:Y:S02]  /*6360*/  REDG.E.ADD.F32.FTZ.RN.STRONG.GPU desc[UR6][R6.64], R18 ;  /* 0x00000012060079a6 */ /* 0x0005e4000c10f386 */
[----:B------:R-:W-:Y:S01]  /*6370*/  IMAD.IADD R0, R204, 0x1, R4 ;  /* 0x00000001cc007824 */ /* 0x000fe200078e0204 */
[CC--:B------:R-:W-:Y:S01]  /*6380*/  LEA R10, P0, R4.reuse, R228.reuse, 0x2 ;  /* 0x000000e4040a7211 */ /* 0x0c0fe200078010ff */
[----:B------:R-:W-:Y:S04]  /*6390*/  REDG.E.ADD.F32.FTZ.RN.STRONG.GPU desc[UR6][R196.64], R19 ;  /* 0x00000013c40079a6 */ /* 0x000fe8000c10f386 */
[----:B------:R-:W-:Y:S01]  /*63a0*/  LDSM.16.MT88.4 R16, [R212+0x2000] ;  /* 0x00200000d410783b */ /* 0x000fe20000004200 */
[CC--:B-1----:R-:W-:Y:S02]  /*63b0*/  LEA R8, P1, R5.reuse, R228.reuse, 0x2 ;  /* 0x000000e405087211 */ /* 0x0c2fe400078210ff */
[-C--:B------:R-:W-:Y:S02]  /*63c0*/  LEA.HI.X.SX32 R11, R4, R229.reuse, 0x2, P0 ;  /* 0x000000e5040b7211 */ /* 0x080fe400000f16ff */
[-C--:B------:R-:W-:Y:S01]  /*63d0*/  LEA.HI.X.SX32 R9, R5, R229.reuse, 0x2, P1 ;  /* 0x000000e505097211 */ /* 0x080fe200008f16ff */
[----:B------:R-:W-:Y:S04]  /*63e0*/  IMAD.IADD R5, R204, 0x1, R0 ;  /* 0x00000001cc057824 */ /* 0x000fe800078e0200 */
[----:B------:R1:W-:Y:S01]  /*63f0*/  REDG.E.ADD.F32.FTZ.RN.STRONG.GPU desc[UR6][R8.64], R12 ;  /* 0x0000000c080079a6 */ /* 0x0003e2000c10f386 */
[CC--:B--2---:R-:W-:Y:S03]  /*6400*/  LEA R6, P0, R0.reuse, R228.reuse, 0x2 ;  /* 0x000000e400067211 */ /* 0x0c4fe600078010ff */
[----:B------:R-:W-:Y:S01]  /*6410*/  REDG.E.ADD.F32.FTZ.RN.STRONG.GPU desc[UR6][R10.64], R13 ;  /* 0x0000000d0a0079a6 */ /* 0x000fe2000c10f386 */
[-C--:B------:R-:W-:Y:S02]  /*6420*/  LEA.HI.X.SX32 R7, R0, R229.reuse, 0x2, P0 ;  /* 0x000000e500077211 */ /* 0x080fe400000f16ff */
[CC--:B------:R-:W-:Y:S03]  /*6430*/  LEA R4, P0, R5.reuse, R228.reuse, 0x2 ;  /* 0x000000e405047211 */ /* 0x0c0fe600078010ff */
[----:B------:R2:W-:Y:S01]  /*6440*/  REDG.E.ADD.F32.FTZ.RN.STRONG.GPU desc[UR6][R6.64], R14 ;  /* 0x0000000e060079a6 */ /* 0x0005e2000c10f386 */
[-C--:B------:R-:W-:Y:S05]  /*6450*/  LEA.HI.X.SX32 R5, R5, R229.reuse, 0x2, P0 ;  /* 0x000000e505057211 */ /* 0x080fea00000f16ff */
[----:B------:R3:W-:Y:S04]  /*6460*/  REDG.E.ADD.F32.FTZ.RN.STRONG.GPU desc[UR6][R4.64], R15 ;  /* 0x0000000f040079a6 */ /* 0x0007e8000c10f386 */
[----:B------:R-:W-:Y:S04]  /*6470*/  REDG.E.ADD.F32.FTZ.RN.STRONG.GPU desc[UR6][R228.64+0x100], R84 ;  /* 0x00010054e40079a6 */ /* 0x000fe8000c10f386 */
[----:B------:R-:W-:Y:S01]  /*6480*/  REDG.E.ADD.F32.FTZ.RN.STRONG.GPU desc[UR6][R2.64+0x100], R85 ;  /* 0x00010055020079a6 */ /* 0x000fe2000c10f386 */
[----:B-1----:R-:W-:Y:S04]  /*6490*/  VIADD R8, R200, 0x40 ;  /* 0x00000040c8087836 */ /* 0x002fe80000000000 */
[----:B------:R-:W-:Y:S01]  /*64a0*/  IMAD.IADD R0, R204, 0x1, R8 ;  /* 0x00000001cc007824 */ /* 0x000fe200078e0208 */
[CC--:B--2---:R-:W-:Y:S04]  /*64b0*/  LEA R6, P0, R8.reuse, R228.reuse, 0x2 ;  /* 0x000000e408067211 */ /* 0x0c4fe800078010ff */
[-C--:B------:R-:W-:Y:S01]  /*64c0*/  LEA.HI.X.SX32 R7, R8, R229.reuse, 0x2, P0 ;  /* 0x000000e508077211 */ /* 0x080fe200000f16ff */
[----:B---3--:R-:W-:Y:S01]  /*64d0*/  IMAD.IADD R5, R204, 0x1, R0 ;  /* 0x00000001cc057824 */ /* 0x008fe200078e0200 */
[-C--:B------:R-:W-:Y:S03]  /*64e0*/  LEA R12, P0, R0, R228.reuse, 0x2 ;  /* 0x000000e4000c7211 */ /* 0x080fe600078010ff */
[----:B------:R1:W-:Y:S01]  /*64f0*/  REDG.E.ADD.F32.FTZ.RN.STRONG.GPU desc[UR6][R6.64], R86 ;  /* 0x00000056060079a6 */ /* 0x0003e2000c10f386 */
[----:B------:R-:W-:Y:S01]  /*6500*/  IMAD.IADD R4, R204, 0x1, R5 ;  /* 0x00000001cc047824 */ /* 0x000fe200078e0205 */
[-C--:B------:R-:W-:Y:S02]  /*6510*/  LEA.HI.X.SX32 R13, R0, R229.reuse, 0x2, P0 ;  /* 0x000000e5000d7211 */ /* 0x080fe400000f16ff */
[CC--:B------:R-:W-:Y:S01]  /*6520*/  LEA R8, P1, R5.reuse, R228.reuse, 0x2 ;  /* 0x000000e405087211 */ /* 0x0c0fe200078210ff */
[----:B------:R-:W-:Y:S01]  /*6530*/  IMAD.IADD R0, R204, 0x1, R4 ;  /* 0x00000001cc007824 */ /* 0x000fe200078e0204 */
[-C--:B------:R-:W-:Y:S01]  /*6540*/  LEA R10, P0, R4, R228.reuse, 0x2 ;  /* 0x000000e4040a7211 */ /* 0x080fe200078010ff */
[----:B------:R-:W-:Y:S01]  /*6550*/  REDG.E.ADD.F32.FTZ.RN.STRONG.GPU desc[UR6][R12.64], R87 ;  /* 0x000000570c0079a6 */ /* 0x000fe2000c10f386 */
[-C--:B------:R-:W-:Y:S01]  /*6560*/  LEA.HI.X.SX32 R9, R5, R229.reuse, 0x2, P1 ;  /* 0x000000e505097211 */ /* 0x080fe200008f16ff */
[----:B------:R-:W-:Y:S01]  /*6570*/  IMAD.IADD R5, R204, 0x1, R0 ;  /* 0x00000001cc057824 */ /* 0x000fe200078e0200 */
[-C--:B------:R-:W-:Y:S01]  /*6580*/  LEA.HI.X.SX32 R11, R4, R229.reuse, 0x2, P0 ;  /* 0x000000e5040b7211 */ /* 0x080fe200000f16ff */
[----:B------:R-:W-:Y:S04]  /*6590*/  LDSM.16.MT88.4 R84, [R212+0x4000] ;  /* 0x00400000d454783b */ /* 0x000fe80000004200 */
[----:B------:R2:W-:Y:S04]  /*65a0*/  REDG.E.ADD.F32.FTZ.RN.STRONG.GPU desc[UR6][R8.64], R88 ;  /* 0x00000058080079a6 */ /* 0x0005e8000c10f386 */
[----:B------:R-:W-:Y:S01]  /*65b0*/  REDG.E.ADD.F32.FTZ.RN.STRONG.GPU desc[UR6][R10.64], R89 ;  /* 0x000000590a0079a6 */ /* 0x000fe2000c10f386 */
[CC--:B-1----:R-:W-:Y:S04]  /*65c0*/  LEA R6, P0, R0.reuse, R228.reuse, 0x2 ;  /* 0x000000e400067211 */ /* 0x0c2fe800078010ff */
[-C--:B------:R-:W-:Y:S02]  /*65d0*/  LEA.HI.X.SX32 R7, R0, R229.reuse, 0x2, P0 ;  /* 0x000000e500077211 */ /* 0x080fe400000f16ff */
[CC--:B------:R-:W-:Y:S03]  /*65e0*/  LEA R4, P0, R5.reuse, R228.reuse, 0x2 ;  /* 0x000000e405047211 */ /* 0x0c0fe600078010ff */
[----:B------:R1:W-:Y:S01]  /*65f0*/  REDG.E.ADD.F32.FTZ.RN.STRONG.GPU desc[UR6][R6.64], R90 ;  /* 0x0000005a060079a6 */ /* 0x0003e2000c10f386 */
[-C--:B------:R-:W-:Y:S05]  /*6600*/  LEA.HI.X.SX32 R5, R5, R229.reuse, 0x2, P0 ;  /* 0x000000e505057211 */ /* 0x080fea00000f16ff */
[----:B------:R3:W-:Y:S01]  /*6610*/  REDG.E.ADD.F32.FTZ.RN.STRONG.GPU desc[UR6][R4.64], R91 ;  /* 0x0000005b040079a6 */ /* 0x0007e2000c10f386 */
[----:B--2---:R-:W-:Y:S03]  /*6620*/  VIADD R8, R200, 0x60 ;  /* 0x00000060c8087836 */ /* 0x004fe60000000000 */
[----:B------:R-:W-:Y:S01]  /*6630*/  REDG.E.ADD.F32.FTZ.RN.STRONG.GPU desc[UR6][R228.64+0x180], R96 ;  /* 0x00018060e40079a6 */ /* 0x000fe2000c10f386 */
[----:B------:R-:W-:Y:S03]  /*6640*/  IMAD.IADD R0, R204, 0x1, R8 ;  /* 0x00000001cc007824 */ /* 0x000fe600078e0208 */
[----:B------:R-:W-:Y:S04]  /*6650*/  REDG.E.ADD.F32.FTZ.RN.STRONG.GPU desc[UR6][R2.64+0x180], R97 ;  /* 0x00018061020079a6 */ /* 0x000fe8000c10f386 */
[----:B------:R-:W-:Y:S01]  /*6660*/  LDSM.16.MT88.4 R88, [R212+0x6000] ;  /* 0x00600000d458783b */ /* 0x000fe20000004200 */
[CC--:B-1----:R-:W-:Y:S04]  /*6670*/  LEA R6, P0, R8.reuse, R228.reuse, 0x2 ;  /* 0x000000e408067211 */ /* 0x0c2fe800078010ff */
        /* <DEDUP_REMOVED lines=96> */
[-C--:B------:R-:W-:Y:S03]  /*6c80*/  LEA.HI.X.SX32 R11, R4, R229.reuse, 0x2, P0 ;  /* 0x000000e5040b7211 */ /* 0x080fe600000f16ff */
[----:B------:R2:W-:Y:S04]  /*6c90*/  REDG.E.ADD.F32.FTZ.RN.STRONG.GPU desc[UR6][R8.64], R120 ;  /* 0x00000078080079a6 */ /* 0x0005e8000c10f386 */
[----:B------:R-:W-:Y:S01]  /*6ca0*/  REDG.E.ADD.F32.FTZ.RN.STRONG.GPU desc[UR6][R10.64], R121 ;  /* 0x000000790a0079a6 */ /* 0x000fe2000c10f386 */
[CC--:B-1----:R-:W-:Y:S04]  /*6cb0*/  LEA R6, P0, R0.reuse, R228.reuse, 0x2 ;  /* 0x000000e400067211 */ /* 0x0c2fe800078010ff */
[-C--:B------:R-:W-:Y:S01]  /*6cc0*/  LEA.HI.X.SX32 R7, R0, R229.reuse, 0x2, P0 ;  /* 0x000000e500077211 */ /* 0x080fe200000f16ff */
[----:B------:R-:W-:Y:S01]  /*6cd0*/  VIADD R0, R200, 0xe0 ;  /* 0x000000e0c8007836 */ /* 0x000fe20000000000 */
[CC--:B------:R-:W-:Y:S03]  /*6ce0*/  LEA R4, P0, R5.reuse, R228.reuse, 0x2 ;  /* 0x000000e405047211 */ /* 0x0c0fe600078010ff */
[----:B------:R1:W-:Y:S01]  /*6cf0*/  REDG.E.ADD.F32.FTZ.RN.STRONG.GPU desc[UR6][R6.64], R122 ;  /* 0x0000007a060079a6 */ /* 0x0003e2000c10f386 */
[-C--:B------:R-:W-:Y:S01]  /*6d00*/  LEA.HI.X.SX32 R5, R5, R229.reuse, 0x2, P0 ;  /* 0x000000e505057211 */ /* 0x080fe200000f16ff */
[----:B--2---:R-:W-:Y:S04]  /*6d10*/  IMAD.IADD R8, R204, 0x1, R0 ;  /* 0x00000001cc087824 */ /* 0x004fe800078e0200 */
[----:B------:R2:W-:Y:S04]  /*6d20*/  REDG.E.ADD.F32.FTZ.RN.STRONG.GPU desc[UR6][R4.64], R123 ;  /* 0x0000007b040079a6 */ /* 0x0005e8000c10f386 */
[----:B------:R-:W-:Y:S04]  /*6d30*/  REDG.E.ADD.F32.FTZ.RN.STRONG.GPU desc[UR6][R228.64+0x380], R128 ;  /* 0x00038080e40079a6 */ /* 0x000fe8000c10f386 */
[----:B------:R3:W-:Y:S01]  /*6d40*/  REDG.E.ADD.F32.FTZ.RN.STRONG.GPU desc[UR6][R2.64+0x380], R129 ;  /* 0x00038081020079a6 */ /* 0x0007e2000c10f386 */
[CC--:B-1----:R-:W-:Y:S04]  /*6d50*/  LEA R6, P0, R0.reuse, R228.reuse, 0x2 ;  /* 0x000000e400067211 */ /* 0x0c2fe800078010ff */
[-C--:B------:R-:W-:Y:S01]  /*6d60*/  LEA.HI.X.SX32 R7, R0, R229.reuse, 0x2, P0 ;  /* 0x000000e500077211 */ /* 0x080fe200000f16ff */
[----:B--2---:R-:W-:Y:S01]  /*6d70*/  IMAD.IADD R5, R204, 0x1, R8 ;  /* 0x00000001cc057824 */ /* 0x004fe200078e0208 */
        /* <DEDUP_REMOVED lines=9> */
[----:B---3--:R-:W-:Y:S01]  /*6e10*/  IMAD.IADD R3, R204, 0x1, R0 ;  /* 0x00000001cc037824 */ /* 0x008fe200078e0200 */
[-C--:B------:R-:W-:Y:S01]  /*6e20*/  LEA.HI.X.SX32 R9, R4, R229.reuse, 0x2, P2 ;  /* 0x000000e504097211 */ /* 0x080fe200010f16ff */
[----:B------:R-:W-:Y:S03]  /*6e30*/  LDSM.16.MT88.4 R12, [R219+0x28000] ;  /* 0x02800000db0c783b */ /* 0x000fe60000004200 */
[CC--:B------:R-:W-:Y:S01]  /*6e40*/  LEA R2, P0, R3.reuse, R228.reuse, 0x2 ;  /* 0x000000e403027211 */ /* 0x0c0fe200078010ff */
[----:B------:R-:W-:Y:S03]  /*6e50*/  REDG.E.ADD.F32.FTZ.RN.STRONG.GPU desc[UR6][R10.64], R124 ;  /* 0x0000007c0a0079a6 */ /* 0x000fe6000c10f386 */
[-C--:B------:R-:W-:Y:S01]  /*6e60*/  LEA.HI.X.SX32 R3, R3, R229.reuse, 0x2, P0 ;  /* 0x000000e503037211 */ /* 0x080fe200000f16ff */
[----:B------:R-:W-:Y:S01]  /*6e70*/  REDG.E.ADD.F32.FTZ.RN.STRONG.GPU desc[UR6][R8.64], R125 ;  /* 0x0000007d080079a6 */ /* 0x000fe2000c10f386 */
[----:B------:R-:W-:Y:S03]  /*6e80*/  PLOP3.LUT P0, PT, PT, PT, UP2, 0x80, 0x0 ;  /* 0x000000000000781c */ /* 0x000fe60003f0f028 */
[----:B------:R-:W-:Y:S01]  /*6e90*/  LDSM.16.MT88.4 R8, [R212] ;  /* 0x00000000d408783b */ /* 0x000fe20000004200 */
[C---:B-1----:R-:W-:Y:S04]  /*6ea0*/  LEA R6, P1, R0.reuse, R228, 0x2 ;  /* 0x000000e400067211 */ /* 0x042fe800078210ff */
[----:B------:R-:W-:Y:S01]  /*6eb0*/  LEA.HI.X.SX32 R7, R0, R229, 0x2, P1 ;  /* 0x000000e500077211 */ /* 0x000fe200008f16ff */
[C---:B------:R-:W-:Y:S01]  /*6ec0*/  VIADD R0, R212.reuse, 0xffff8000 ;  /* 0xffff8000d4007836 */ /* 0x040fe20000000000 */
[----:B------:R-:W-:Y:S01]  /*6ed0*/  PLOP3.LUT P1, PT, PT, PT, UP0, 0x80, 0x0 ;  /* 0x000000000000781c */ /* 0x000fe20003f2f008 */
[----:B------:R-:W-:Y:S02]  /*6ee0*/  @UP3 UIADD3 UR14, UP0, UR14, -0x100, URZ ;  /* 0xffffff000e0e3890 */ /* 0x000fe4000ff1e03f */
[----:B------:R-:W-:Y:S02]  /*6ef0*/  REDG.E.ADD.F32.FTZ.RN.STRONG.GPU desc[UR6][R6.64], R126 ;  /* 0x0000007e060079a6 */ /* 0x000fe4000c10f386 */
[----:B------:R-:W-:Y:S02]  /*6f00*/  @UP3 UIADD3.X UR13, UR13, -0x1, URZ, UP0, !UPT ;  /* 0xffffffff0d0d3890 */ /* 0x000fe400087fe43f */
[----:B------:R-:W1:Y:S04]  /*6f10*/  LDSM.16.MT88.4 R4, [R218+0x28000] ;  /* 0x02800000da04783b */ /* 0x000e680000004200 */
[----:B------:R-:W-:Y:S02]  /*6f20*/  REDG.E.ADD.F32.FTZ.RN.STRONG.GPU desc[UR6][R2.64], R127 ;  /* 0x0000007f020079a6 */ /* 0x000fe4000c10f386 */
[----:B------:R-:W-:Y:S01]  /*6f30*/  @P1 VIADD R0, R212, 0x8000 ;  /* 0x00008000d4001836 */ /* 0x000fe20000000000 */
        /* <DEDUP_REMOVED lines=42> */
[----:B------:R2:W3:Y:S04]  /*71e0*/  LDSM.16.MT88.4 R84, [R212+0x1800] ;  /* 0x00180000d454783b */ /* 0x0004e80000004200 */
[----:B------:R-:W3:Y:S01]  /*71f0*/  LDSM.16.MT88.4 R92, [R219+0x29800] ;  /* 0x02980000db5c783b */ /* 0x000ee20000004200 */
[-C--:B----4-:R-:W-:Y:S06]  /*7200*/  HMMA.16816.F32.BF16 R132, R4, R12.reuse, R132 ;  /* 0x0000000c0484723c */ /* 0x090fec0000041884 */
[C---:B------:R-:W-:Y:S06]  /*7210*/  HMMA.16816.F32.BF16 R136, R88.reuse, R12, R136 ;  /* 0x0000000c5888723c */ /* 0x040fec0000041888 */
[-C--:B------:R-:W-:Y:S06]  /*7220*/  HMMA.16816.F32.BF16 R140, R88, R14.reuse, R140 ;  /* 0x0000000e588c723c */ /* 0x080fec000004188c */
[C---:B------:R-:W-:Y:S05]  /*7230*/  HMMA.16816.F32.BF16 R144, R4.reuse, R14, R144 ;  /* 0x0000000e0490723c */ /* 0x040fea0000041890 */
[----:B--2---:R-:W-:Y:S01]  /*7240*/  IMAD.MOV.U32 R212, RZ, RZ, R0 ;  /* 0x000000ffffd47224 */ /* 0x004fe200078e0000 */
        /* <DEDUP_REMOVED lines=12> */
[-C--:B---3--:R-:W-:Y:S06]  /*7310*/  HMMA.16816.F32.BF16 R132, R16, R84.reuse, R132 ;  /* 0x000000541084723c */ /* 0x088fec0000041884 */
        /* <DEDUP_REMOVED lines=126> */
[----:B------:R-:W-:Y:S01]  /*7b00*/  F2FP.BF16.F32.PACK_AB R10, R10, R172 ;  /* 0x000000ac0a0a723e */ /* 0x000fe200000010ff */
[----:B------:R-:W-:Y:S01]  /*7b10*/  @UP0 UIADD3 UR5, UR18, UR30, URZ ;  /* 0x0000001e12050290 */ /* 0x000fe2000fffe03f */
        /* <DEDUP_REMOVED lines=74> */
[----:B-1----:R-:W-:-:S03]  /*7fc0*/  SHF.R.S32.HI R6, RZ, 0x1f, R0 ;  /* 0x0000001fff067819 */ /* 0x002fc60000011400 */
[----:B------:R2:W-:Y:S01]  /*7fd0*/  STS [R245+0xb400], R42 ;  /* 0x00b4002af5007388 */ /* 0x0005e20000000800 */
[----:B------:R-:W-:-:S03]  /*7fe0*/  LEA.HI R6, R6, R0, RZ, 0x3 ;  /* 0x0000000006067211 */ /* 0x000fc600078f18ff */
        /* <DEDUP_REMOVED lines=32> */
.L_x_404:
[----:B------:R-:W-:Y:S01]  /*81f0*/  @UP0 UIADD3 UR11, UR18, UR30, URZ ;  /* 0x0000001e120b0290 */ /* 0x000fe2000fffe03f */
[----:B--2---:R-:W-:Y:S01]  /*8200*/  LOP3.LUT R2, R6, 0xfffffff8, RZ, 0xc0, !PT ;  /* 0xfffffff806027812 */ /* 0x004fe200078ec0ff */
[----:B------:R-:W-:Y:S01]  /*8210*/  @UP0 ULDC.64 UR12, c[0x0][0x458] ;  /* 0x00011600000c0ab9 */ /* 0x000fe20000000a00 */
[----:B------:R-:W-:Y:S02]  /*8220*/  USHF.L.U32 UR5, UR17, 0x6, URZ ;  /* 0x0000000611057899 */ /* 0x000fe4000800063f */
[----:B------:R-:W-:Y:S01]  /*8230*/  @UP0 UIMAD.WIDE.U32 UR14, UR11, UR12, URZ ;  /* 0x0000000c0b0e02a5 */ /* 0x000fe2000f8e003f */
[----:B------:R-:W-:Y:S01]  /*8240*/  IMAD.IADD R2, R0, 0x1, -R2 ;  /* 0x0000000100027824 */ /* 0x000fe200078e0a02 */
[----:B------:R-:W-:Y:S01]  /*8250*/  @UP0 UIMAD UR11, UR11, UR13, URZ ;  /* 0x0000000d0b0b02a4 */ /* 0x000fe2000f8e023f */
[----:B------:R-:W-:-:S03]  /*8260*/  LEA R0, R250, UR4, 0x1 ;  /* 0x00000004fa007c11 */ /* 0x000fc6000f8e08ff */
        /* <DEDUP_REMOVED lines=14> */
.L_x_405:
        /* <DEDUP_REMOVED lines=39> */
[----:B------:R-:W-:-:S03]  /*85c0*/  ULDC.64 UR18, c[0x0][0x3f0] ;  /* 0x0000fc0000127ab9 */ /* 0x000fc60000000a00 */
[----:B------:R-:W4:Y:S01]  /*85d0*/  LDS.128 R12, [R0+0x18000] ;  /* 0x01800000000c7984 */ /* 0x000f220000000c00 */
[----:B------:R-:W-:-:S03]  /*85e0*/  IMAD.WIDE.U32 R8, R10, UR8, R2 ;  /* 0x000000080a087c25 */ /* 0x000fc6000f8e0002 */
[----:B------:R-:W1:Y:S01]  /*85f0*/  LDS.128 R24, [R0+0x1e000] ;  /* 0x01e0000000187984 */ /* 0x000e620000000c00 */
[----:B------:R-:W-:-:S05]  /*8600*/  IMAD R2, R10, UR9, R44 ;  /* 0x000000090a027c24 */ /* 0x000fca000f8e022c */
[----:B------:R-:W-:Y:S02]  /*8610*/  IADD3 R3, R2, R9, RZ ;  /* 0x0000000902037210 */ /* 0x000fe40007ffe0ff */
[----:B------:R-:W-:-:S04]  /*8620*/  LEA R2, P0, R8, UR18, 0x1 ;  /* 0x0000001208027c11 */ /* 0x000fc8000f8008ff */
[----:B------:R-:W-:-:S05]  /*8630*/  LEA.HI.X R3, R8, UR19, R3, 0x1, P0 ;  /* 0x0000001308037c11 */ /* 0x000fca00080f0c03 */
[----:B--2---:R2:W-:Y:S04]  /*8640*/  STG.E.128 desc[UR6][R2.64+0x100], R20 ;  /* 0x0001001402007986 */ /* 0x0045e8000c101d06 */
[----:B---3--:R2:W-:Y:S04]  /*8650*/  STG.E.128 desc[UR6][R2.64+0x80], R16 ;  /* 0x0000801002007986 */ /* 0x0085e8000c101d06 */
[----:B----4-:R2:W-:Y:S04]  /*8660*/  STG.E.128 desc[UR6][R2.64], R12 ;  /* 0x0000000c02007986 */ /* 0x0105e8000c101d06 */
[----:B-1----:R2:W-:Y:S02]  /*8670*/  STG.E.128 desc[UR6][R2.64+0x180], R24 ;  /* 0x0001801802007986 */ /* 0x0025e4000c101d06 */
.L_x_407:
[----:B------:R-:W-:Y:S05]  /*8680*/  BSYNC B0 ;  /* 0x0000000000007941 */ /* 0x000fea0003800000 */
.L_x_406:
[----:B------:R-:W-:Y:S04]  /*8690*/  BSSY B0, `(.L_x_408) ;  /* 0x0000010000007945 */ /* 0x000fe80003800000 */
[----:B------:R-:W-:Y:S05]  /*86a0*/  @P1 BRA `(.L_x_409) ;  /* 0x0000000000381947 */ /* 0x000fea0003800000 */
[----:B--2---:R-:W-:Y:S01]  /*86b0*/  IADD3 R2, P0, R10, 0x20, RZ ;  /* 0x000000200a027810 */ /* 0x004fe20007f1e0ff */
        /* <DEDUP_REMOVED lines=13> */
.L_x_409:
[----:B------:R-:W-:Y:S05]  /*8790*/  BSYNC B0 ;  /* 0x0000000000007941 */ /* 0x000fea0003800000 */
.L_x_408:
[----:B--2---:R-:W-:Y:S01]  /*87a0*/  IMAD.U32 R2, RZ, RZ, UR12 ;  /* 0x0000000cff027e24 */ /* 0x004fe2000f8e00ff */
[----:B------:R-:W-:Y:S01]  /*87b0*/  UIMAD UR11, UR11, UR12, URZ ;  /* 0x0000000c0b0b72a4 */ /* 0x000fe2000f8e023f */
[----:B------:R-:W2:Y:S01]  /*87c0*/  LDS.128 R24, [R0+0x20000] ;  /* 0x0200000000187984 */ /* 0x000ea20000000c00 */
[----:B------:R-:W-:Y:S01]  /*87d0*/  USHF.R.S32.HI UR10, URZ, 0x1f, UR54 ;  /* 0x0000001f3f0a7899 */ /* 0x000fe20008011436 */
[----:B------:R-:W-:Y:S01]  /*87e0*/  IMAD.WIDE.U32 R2, R2, UR5, R4 ;  /* 0x0000000502027c25 */ /* 0x000fe2000f8e0004 */
[----:B------:R-:W-:Y:S01]  /*87f0*/  UIMAD UR5, UR5, UR13, UR11 ;  /* 0x0000000d050572a4 */ /* 0x000fe2000f8e020b */
[----:B------:R-:W2:Y:S01]  /*8800*/  LDS.128 R20, [R0+0x22000] ;  /* 0x0220000000147984 */ /* 0x000ea20000000c00 */
[----:B------:R-:W-:Y:S01]  /*8810*/  ULDC.64 UR8, c[0x0][0x470] ;  /* 0x00011c0000087ab9 */ /* 0x000fe20000000a00 */
[----:B------:R-:W-:Y:S01]  /*8820*/  BSSY B0, `(.L_x_410) ;  /* 0x0000019000007945 */ /* 0x000fe20003800000 */
[----:B------:R-:W-:Y:S01]  /*8830*/  IADD3 R2, P0, R2, UR14, RZ ;  /* 0x0000000e02027c10 */ /* 0x000fe2000ff1e0ff */
[----:B------:R-:W2:Y:S04]  /*8840*/  LDS.128 R16, [R0+0x24000] ;  /* 0x0240000000107984 */ /* 0x000ea80000000c00 */
[----:B------:R1:W2:Y:S02]  /*8850*/  LDS.128 R12, [R0+0x26000] ;  /* 0x02600000000c7984 */ /* 0x0002a40000000c00 */
[----:B-1----:R-:W-:Y:S01]  /*8860*/  IMAD.U32 R0, RZ, RZ, UR5 ;  /* 0x00000005ff007e24 */ /* 0x002fe2000f8e00ff */
[----:B------:R-:W-:-:S04]  /*8870*/  UIMAD UR5, UR10, UR8, URZ ;  /* 0x000000080a0572a4 */ /* 0x000fc8000f8e023f */
[----:B------:R-:W-:Y:S01]  /*8880*/  IADD3.X R3, R3, UR16, R0, P0, !PT ;  /* 0x0000001003037c10 */ /* 0x000fe200087fe400 */
[----:B------:R-:W-:Y:S01]  /*8890*/  UIMAD UR9, UR54, UR9, UR5 ;  /* 0x00000009360972a4 */ /* 0x000fe2000f8e0205 */
[----:B------:R-:W-:-:S05]  /*88a0*/  MOV R0, UR8 ;  /* 0x0000000800007c02 */ /* 0x000fca0008000f00 */
[----:B------:R-:W-:-:S05]  /*88b0*/  IMAD.WIDE.U32 R4, R0, UR54, R2 ;  /* 0x0000003600047c25 */ /* 0x000fca000f8e0002 */
[----:B------:R-:W-:Y:S01]  /*88c0*/  IADD3 R8, R5, UR9, RZ ;  /* 0x0000000905087c10 */ /* 0x000fe2000fffe0ff */
[----:B--2---:R-:W-:Y:S06]  /*88d0*/  @P2 BRA `(.L_x_411) ;  /* 0x0000000000342947 */ /* 0x004fec0003800000 */
        /* <DEDUP_REMOVED lines=9> */
[----:B------:R1:W-:Y:S04]  /*8970*/  STG.E.128 desc[UR6][R2.64], R24 ;  /* 0x0000001802007986 */ /* 0x0003e8000c101d06 */
[----:B------:R1:W-:Y:S04]  /*8980*/  STG.E.128 desc[UR6][R2.64+0x80], R20 ;  /* 0x0000801402007986 */ /* 0x0003e8000c101d06 */
[----:B------:R1:W-:Y:S04]  /*8990*/  STG.E.128 desc[UR6][R2.64+0x100], R16 ;  /* 0x0001001002007986 */ /* 0x0003e8000c101d06 */
[----:B------:R1:W-:Y:S02]  /*89a0*/  STG.E.128 desc[UR6][R2.64+0x180], R12 ;  /* 0x0001800c02007986 */ /* 0x0003e4000c101d06 */
.L_x_411:
[----:B------:R-:W-:Y:S05]  /*89b0*/  BSYNC B0 ;  /* 0x0000000000007941 */ /* 0x000fea0003800000 */
.L_x_410:
[----:B------:R-:W-:Y:S05]  /*89c0*/  @P1 BRA `(.L_x_394) ;  /* 0x00000000003c1947 */ /* 0x000fea0003800000 */
[----:B------:R-:W-:Y:S01]  /*89d0*/  IADD3 R0, P0, R10, 0x20, RZ ;  /* 0x000000200a007810 */ /* 0x000fe20007f1e0ff */
[----:B------:R-:W-:Y:S01]  /*89e0*/  ULDC.64 UR8, c[0x0][0x3f8] ;  /* 0x0000fe0000087ab9 */ /* 0x000fe20000000a00 */
[----:B-1----:R-:W-:-:S03]  /*89f0*/  MOV R3, R8 ;  /* 0x0000000800037202 */ /* 0x002fc60000000f00 */
        /* <DEDUP_REMOVED lines=9> */
[----:B------:R2:W-:Y:S04]  /*8a90*/  STG.E.128 desc[UR6][R2.64+0x80], R56 ;  /* 0x0000803802007986 */ /* 0x0005e8000c101d06 */
[----:B------:R2:W-:Y:S04]  /*8aa0*/  STG.E.128 desc[UR6][R2.64+0x100], R52 ;  /* 0x0001003402007986 */ /* 0x0005e8000c101d06 */
[----:B------:R2:W-:Y:S02]  /*8ab0*/  STG.E.128 desc[UR6][R2.64+0x180], R48 ;  /* 0x0001803002007986 */ /* 0x0005e4000c101d06 */
.L_x_394:
[----:B------:R-:W-:Y:S05]  /*8ac0*/  BSYNC B1 ;  /* 0x0000000000017941 */ /* 0x000fea0003800000 */
.L_x_380:
[----:B------:R-:W-:Y:S01]  /*8ad0*/  R2UR UR8, R251 ;  /* 0x00000000fb0872ca */ /* 0x000fe200000e0000 */
[----:B------:R-:W-:Y:S02]  /*8ae0*/  ULDC UR5, c[0x0][0xc] ;  /* 0x0000030000057ab9 */ /* 0x000fe40000000800 */
[----:B------:R-:W-:-:S10]  /*8af0*/  UIADD3 UR17, UR5, UR17, URZ ;  /* 0x0000001105117290 */ /* 0x000fd4000fffe03f */
[----:B------:R-:W-:-:S06]  /*8b00*/  UISETP.GE.AND UP0, UPT, UR17, UR8, UPT ;  /* 0x000000081100728c */ /* 0x000fcc000bf06270 */
[----:B------:R-:W-:-:S13]  /*8b10*/  PLOP3.LUT P0, PT, PT, PT, UP0, 0x80, 0x0 ;  /* 0x000000000000781c */ /* 0x000fda0003f0f008 */
[----:B------:R-:W-:Y:S05]  /*8b20*/  @P0 BRA `(.L_x_412) ;  /* 0x0000000000040947 */ /* 0x000fea0003800000 */
[----:B------:R-:W-:Y:S05]  /*8b30*/  BRA `(.L_x_413) ;  /* 0xffffff7c00707947 */ /* 0x000fea000383ffff */
.L_x_412:
[----:B------:R-:W-:Y:S05]  /*8b40*/  EXIT ;  /* 0x000000000000794d */ /* 0x000fea0003800000 */
.L_x_414:
        /* <DEDUP_REMOVED lines=11> */
.L_x_1042:


//--------------------- .text._ZN5flash44flash_bwd_dq_dk_dv_loop_seqk_parallel_kernelI23Flash_bwd_kernel_traitsILi256ELi64ELi64ELi8ELi4ELi2ELi2ELb0ELb0EN7cutlass10bfloat16_tE19Flash_kernel_traitsILi256ELi64ELi64ELi8ES3_EELb0ELb1ELb0ELb1ELb0ELb0ELb0EEEvNS_16Flash_bwd_paramsE --------------------------
	.section	.text._ZN5flash44flash_bwd_dq_dk_dv_loop_seqk_parallel_kernelI23Flash_bwd_kernel_traitsILi256ELi64ELi64ELi8ELi4ELi2ELi2ELb0ELb0EN7cutlass10bfloat16_tE19Flash_kernel_traitsILi256ELi64ELi64ELi8ES3_EELb0ELb1ELb0ELb1ELb0ELb0ELb0EEEvNS_16Flash_bwd_paramsE,"ax",@progbits
	.align	128
        .global         _ZN5flash44flash_bwd_dq_dk_dv_loop_seqk_parallel_kernelI23Flash_bwd_kernel_traitsILi256ELi64ELi64ELi8ELi4ELi2ELi2ELb0ELb0EN7cutlass10bfloat16_tE19Flash_kernel_traitsILi256ELi64ELi64ELi8ES3_EELb0ELb1ELb0ELb1ELb0ELb0ELb0EEEvNS_16Flash_bwd_paramsE
        .type           _ZN5flash44flash_bwd_dq_dk_dv_loop_seqk_parallel_kernelI23Flash_bwd_kernel_traitsILi256ELi64ELi64ELi8ELi4ELi2ELi2ELb0ELb0EN7cutlass10bfloat16_tE19Flash_kernel_traitsILi256ELi64ELi64ELi8ES3_EELb0ELb1ELb0ELb1ELb0ELb0ELb0EEEvNS_16Flash_bwd_paramsE,@function
        .size           _ZN5flash44flash_bwd_dq_dk_dv_loop_seqk_parallel_kernelI23Flash_bwd_kernel_traitsILi256ELi64ELi64ELi8ELi4ELi2ELi2ELb0ELb0EN7cutlass10bfloat16_tE19Flash_kernel_traitsILi256ELi64ELi64ELi8ES3_EELb0ELb1ELb0ELb1ELb0ELb0ELb0EEEvNS_16Flash_bwd_paramsE,(.L_x_1043 - _ZN5flash44flash_bwd_dq_dk_dv_loop_seqk_parallel_kernelI23Flash_bwd_kernel_traitsILi256ELi64ELi64ELi8ELi4ELi2ELi2ELb0ELb0EN7cutlass10bfloat16_tE19Flash_kernel_traitsILi256ELi64ELi64ELi8ES3_EELb0ELb1ELb0ELb1ELb0ELb0ELb0EEEvNS_16Flash_bwd_paramsE)
        .other          _ZN5flash44flash_bwd_dq_dk_dv_loop_seqk_parallel_kernelI23Flash_bwd_kernel_traitsILi256ELi64ELi64ELi8ELi4ELi2ELi2ELb0ELb0EN7cutlass10bfloat16_tE19Flash_kernel_traitsILi256ELi64ELi64ELi8ES3_EELb0ELb1ELb0ELb1ELb0ELb0ELb0EEEvNS_16Flash_bwd_paramsE,@"STO_CUDA_ENTRY STV_DEFAULT"
_ZN5flash44flash_bwd_dq_dk_dv_loop_seqk_parallel_kernelI23Flash_bwd_kernel_traitsILi256ELi64ELi64ELi8ELi4ELi2ELi2ELb0ELb0EN7cutlass10bfloat16_tE19Flash_kernel_traitsILi256ELi64ELi64ELi8ES3_EELb0ELb1ELb0ELb1ELb0ELb0ELb0EEEvNS_16Flash_bwd_paramsE:
.text._ZN5flash44flash_bwd_dq_dk_dv_loop_seqk_parallel_kernelI23Flash_bwd_kernel_traitsILi256ELi64ELi64ELi8ELi4ELi2ELi2ELb0ELb0EN7cutlass10bfloat16_tE19Flash_kernel_traitsILi256ELi64ELi64ELi8ES3_EELb0ELb1ELb0ELb1ELb0ELb0ELb0EEEvNS_16Flash_bwd_paramsE:
        /* <DEDUP_REMOVED lines=16> */
[----:B------:R-:W-:Y:S01]  /*0100*/  IMAD.MOV.U32 R217, RZ, RZ, 0x20 ;  /* 0x00000020ffd97424 */ /* 0x000fe200078e00ff */
[----:B------:R-:W-:Y:S01]  /*0110*/  UMOV UR58, URZ ;  /* 0x0000003f003a7c82 */ /* 0x000fe20008000000 */
[----:B------:R-:W-:Y:S01]  /*0120*/  IMAD.MOV.U32 R219, RZ, RZ, 0x40 ;  /* 0x00000040ffdb7424 */ /* 0x000fe200078e00ff */
[----:B------:R-:W-:Y:S01]  /*0130*/  UMOV UR59, 0xffff8000 ;  /* 0xffff8000003b7882 */ /* 0x000fe20000000000 */
[----:B------:R-:W-:Y:S02]  /*0140*/  IMAD.MOV.U32 R246, RZ, RZ, -0x10 ;  /* 0xfffffff0fff67424 */ /* 0x000fe400078e00ff */
[----:B------:R-:W4:Y:S08]  /*0150*/  S2UR UR46, SR_CTAID.Y ;  /* 0x00000000002e79c3 */ /* 0x000f300000002600 */
[----:B------:R-:W5:Y:S01]  /*0160*/  S2UR UR55, SR_CTAID.Z ;  /* 0x00000000003779c3 */ /* 0x000f620000002700 */
[----:B---3--:R-:W-:Y:S01]  /*0170*/  ULEA UR4, UR4, UR5, 0x18 ;  /* 0x0000000504047291 */ /* 0x008fe2000f8ec03f */
[----:B--2---:R-:W-:Y:S01]  /*0180*/  SHF.R.S32.HI R15, RZ, 0x1f, R14 ;  /* 0x0000001fff0f7819 */ /* 0x004fe2000001140e */
[----:B----4-:R-:W-:-:S02]  /*0190*/  USHF.L.U32 UR5, UR46, 0x7, URZ ;  /* 0x000000072e057899 */ /* 0x010fc4000800063f */
[----:B------:R-:W-:Y:S01]  /*01a0*/  USHF.R.S32.HI UR6, URZ, 0x1f, UR46 ;  /* 0x0000001f3f067899 */ /* 0x000fe2000801142e */
[CC--:B------:R-:W-:Y:S02]  /*01b0*/  LEA.HI R13, R15.reuse, R14.reuse, RZ, 0x5 ;  /* 0x0000000e0f0d7211 */ /* 0x0c0fe400078f28ff */
[----:B------:R-:W-:Y:S02]  /*01c0*/  LEA.HI R6, R15, R14, RZ, 0x4 ;  /* 0x0000000e0f067211 */ /* 0x000fe400078f20ff */
[--C-:B------:R-:W-:Y:S02]  /*01d0*/  SHF.R.S32.HI R4, RZ, 0x5, R13.reuse ;  /* 0x00000005ff047819 */ /* 0x100fe4000001140d */
[----:B-1----:R-:W-:Y:S02]  /*01e0*/  SHF.R.S32.HI R0, RZ, 0x1f, R13 ;  /* 0x0000001fff007819 */ /* 0x002fe4000001140d */
[-C--:B------:R-:W-:Y:S02]  /*01f0*/  LEA.HI R3, R13, R4.reuse, RZ, 0x1 ;  /* 0x000000040d037211 */ /* 0x080fe400078f08ff */
[----:B------:R-:W-:-:S02]  /*0200*/  LEA.HI R0, R0, R4, RZ, 0x2 ;  /* 0x0000000400007211 */ /* 0x000fc400078f10ff */
[----:B------:R-:W-:Y:S02]  /*0210*/  SHF.R.S32.HI R5, RZ, 0x4, R6 ;  /* 0x00000004ff057819 */ /* 0x000fe40000011406 */
[----:B------:R-:W-:Y:S02]  /*0220*/  LOP3.LUT R2, R0, 0xfffffffc, RZ, 0xc0, !PT ;  /* 0xfffffffc00027812 */ /* 0x000fe400078ec0ff */
[----:B------:R-:W-:Y:S02]  /*0230*/  LOP3.LUT R0, R3, 0xfffffffe, RZ, 0xc0, !PT ;  /* 0xfffffffe03007812 */ /* 0x000fe400078ec0ff */
[CC--:B------:R-:W-:Y:S01]  /*0240*/  LEA.HI R17, R15.reuse, R14.reuse, RZ, 0x2 ;  /* 0x0000000e0f117211 */ /* 0x0c0fe200078f10ff */
[C---:B------:R-:W-:Y:S01]  /*0250*/  IMAD.IADD R11, R4.reuse, 0x1, -R2 ;  /* 0x00000001040b7824 */ /* 0x040fe200078e0a02 */
[----:B------:R-:W-:Y:S01]  /*0260*/  LEA.HI R16, R15, R14, RZ, 0x3 ;  /* 0x0000000e0f107211 */ /* 0x000fe200078f18ff */
[----:B------:R-:W-:Y:S01]  /*0270*/  IMAD.IADD R226, R4, 0x1, -R0 ;  /* 0x0000000104e27824 */ /* 0x000fe200078e0a00 */
[----:B------:R-:W-:-:S02]  /*0280*/  LEA.HI R0, R6, R5, RZ, 0x1 ;  /* 0x0000000506007211 */ /* 0x000fc400078f08ff */
[--C-:B------:R-:W-:Y:S02]  /*0290*/  SHF.R.S32.HI R7, RZ, 0x2, R17.reuse ;  /* 0x00000002ff077819 */ /* 0x100fe40000011411 */
[----:B------:R-:W-:Y:S02]  /*02a0*/  SHF.R.S32.HI R3, RZ, 0x1f, R17 ;  /* 0x0000001fff037819 */ /* 0x000fe40000011411 */
[----:B------:R-:W-:Y:S02]  /*02b0*/  LOP3.LUT R0, R0, 0xfffffffe, RZ, 0xc0, !PT ;  /* 0xfffffffe00007812 */ /* 0x000fe400078ec0ff */
[----:B------:R-:W-:Y:S02]  /*02c0*/  LOP3.LUT R4, R16, 0xfffffff8, RZ, 0xc0, !PT ;  /* 0xfffffff810047812 */ /* 0x000fe400078ec0ff */
[----:B------:R-:W-:Y:S01]  /*02d0*/  SHF.R.S32.HI R8, RZ, 0x3, R16 ;  /* 0x00000003ff087819 */ /* 0x000fe20000011410 */
[----:B------:R-:W-:Y:S01]  /*02e0*/  IMAD.IADD R9, R5, 0x1, -R0 ;  /* 0x0000000105097824 */ /* 0x000fe200078e0a00 */
[----:B------:R-:W-:Y:S01]  /*02f0*/  LEA.HI R3, R3, R7, RZ, 0x3 ;  /* 0x0000000703037211 */ /* 0x000fe200078f18ff */
[----:B------:R-:W-:Y:S01]  /*0300*/  IMAD.IADD R0, R14, 0x1, -R4 ;  /* 0x000000010e007824 */ /* 0x000fe200078e0a04 */
[----:B------:R-:W-:Y:S01]  /*0310*/  LOP3.LUT R4, R6, 0xfffffff0, RZ, 0xc0, !PT ;  /* 0xfffffff006047812 */ /* 0x000fe200078ec0ff */
[----:B------:R-:W-:Y:S01]  /*0320*/  IMAD.SHL.U32 R2, R8, 0x40, RZ ;  /* 0x0000004008027824 */ /* 0x000fe200078e00ff */
[----:B------:R-:W-:Y:S01]  /*0330*/  LOP3.LUT R3, R3, 0xfffffff8, RZ, 0xc0, !PT ;  /* 0xfffffff803037812 */ /* 0x000fe200078ec0ff */
[C---:B------:R-:W-:Y:S01]  /*0340*/  IMAD.SHL.U32 R242, R0.reuse, 0x8, RZ ;  /* 0x0000000800f27824 */ /* 0x040fe200078e00ff */
[----:B------:R-:W-:Y:S01]  /*0350*/  LOP3.LUT P4, RZ, R0, 0x4, RZ, 0xc0, !PT ;  /* 0x0000000400ff7812 */ /* 0x000fe2000788c0ff */
[----:B------:R-:W-:Y:S01]  /*0360*/  IMAD.SHL.U32 R222, R9, 0x200, RZ ;  /* 0x0000020009de7824 */ /* 0x000fe200078e00ff */
[----:B------:R-:W-:Y:S01]  /*0370*/  LOP3.LUT R2, R2, 0x1c0, RZ, 0xc0, !PT ;  /* 0x000001c002027812 */ /* 0x000fe200078ec0ff */
[----:B------:R-:W-:Y:S01]  /*0380*/  IMAD.IADD R6, R7, 0x1, -R3 ;  /* 0x0000000107067824 */ /* 0x000fe200078e0a03 */
[----:B------:R-:W-:Y:S01]  /*0390*/  LOP3.LUT P3, RZ, R0, 0x2, RZ, 0xc0, !PT ;  /* 0x0000000200ff7812 */ /* 0x000fe2000786c0ff */
[----:B------:R-:W-:Y:S01]  /*03a0*/  IMAD.IADD R3, R14, 0x1, -R4 ;  /* 0x000000010e037824 */ /* 0x000fe200078e0a04 */
[----:B------:R-:W-:Y:S01]  /*03b0*/  LOP3.LUT R4, R2, 0x38, R242, 0xf8, !PT ;  /* 0x0000003802047812 */ /* 0x000fe200078ef8f2 */
[----:B------:R-:W-:Y:S01]  /*03c0*/  IMAD.SHL.U32 R0, R0, 0x40, RZ ;  /* 0x0000004000007824 */ /* 0x000fe200078e00ff */
[----:B------:R-:W-:Y:S01]  /*03d0*/  SHF.R.U32.HI R2, RZ, 0x3, R2 ;  /* 0x00000003ff027819 */ /* 0x000fe20000011602 */
[----:B------:R-:W-:Y:S01]  /*03e0*/  VIADD R252, R242, 0xc0 ;  /* 0x000000c0f2fc7836 */ /* 0x000fe20000000000 */
[----:B------:R-:W-:-:S02]  /*03f0*/  SHF.R.S32.HI R5, RZ, 0x1f, R3 ;  /* 0x0000001fff057819 */ /* 0x000fc40000011403 */
[----:B------:R-:W-:Y:S01]  /*0400*/  LOP3.LUT R8, R4, R2, RZ, 0x3c, !PT ;  /* 0x0000000204087212 */ /* 0x000fe200078e3cff */
[----:B------:R-:W-:Y:S01]  /*0410*/  IMAD.SHL.U32 R2, R226, 0x10, RZ ;  /* 0x00000010e2027824 */ /* 0x000fe200078e00ff */
[----:B------:R-:W-:Y:S02]  /*0420*/  LEA.HI R10, R5, R3, RZ, 0x3 ;  /* 0x00000003050a7211 */ /* 0x000fe400078f18ff */
[----:B------:R-:W-:Y:S02]  /*0430*/  LOP3.LUT R0, R0, 0x1c0, RZ, 0xc0, !PT ;  /* 0x000001c000007812 */ /* 0x000fe400078ec0ff */
[----:B------:R-:W-:Y:S02]  /*0440*/  LEA.HI R7, R15, R14, RZ, 0x7 ;  /* 0x0000000e0f077211 */ /* 0x000fe400078f38ff */
[----:B------:R-:W-:Y:S02]  /*0450*/  LOP3.LUT R4, R10, 0xfffffff8, RZ, 0xc0, !PT ;  /* 0xfffffff80a047812 */ /* 0x000fe400078ec0ff */
[----:B------:R-:W-:-:S02]  /*0460*/  LOP3.LUT R5, R0, 0x10, R2, 0xf8, !PT ;  /* 0x0000001000057812 */ /* 0x000fc400078ef802 */
[----:B------:R-:W-:Y:S01]  /*0470*/  SHF.R.S32.HI R7, RZ, 0x7, R7 ;  /* 0x00000007ff077819 */ /* 0x000fe20000011407 */
[----:B------:R-:W-:Y:S01]  /*0480*/  IMAD.IADD R12, R3, 0x1, -R4 ;  /* 0x00000001030c7824 */ /* 0x000fe200078e0a04 */
[----:B------:R-:W-:Y:S02]  /*0490*/  LOP3.LUT R218, R0, 0x8, R16, 0xf8, !PT ;  /* 0x0000000800da7812 */ /* 0x000fe400078ef810 */
[----:B------:R-:W-:Y:S01]  /*04a0*/  SHF.R.U32.HI R0, RZ, 0x3, R0 ;  /* 0x00000003ff007819 */ /* 0x000fe20000011600 */
[----:B------:R-:W-:Y:S01]  /*04b0*/  IMAD R3, R7, 0x800, R222 ;  /* 0x0000080007037824 */ /* 0x000fe200078e02de */
[----:B------:R-:W-:Y:S02]  /*04c0*/  LOP3.LUT R2, R6, 0x1, RZ, 0xc0, !PT ;  /* 0x0000000106027812 */ /* 0x000fe400078ec0ff */
[----:B------:R-:W-:Y:S02]  /*04d0*/  LOP3.LUT R4, R5, 0x8, R16, 0xf8, !PT ;  /* 0x0000000805047812 */ /* 0x000fe400078ef810 */
[----:B------:R-:W-:-:S02]  /*04e0*/  LEA.HI R5, R15, R14, RZ, 0x6 ;  /* 0x0000000e0f057211 */ /* 0x000fc400078f30ff */
[----:B------:R-:W-:Y:S02]  /*04f0*/  LOP3.LUT R218, R218, R0, RZ, 0x3c, !PT ;  /* 0x00000000dada7212 */ /* 0x000fe400078e3cff */
[----:B------:R-:W-:Y:S02]  /*0500*/  ISETP.NE.U32.AND P0, PT, R2, 0x1, PT ;  /* 0x000000010200780c */ /* 0x000fe40003f05070 */
[----:B------:R-:W-:Y:S01]  /*0510*/  LOP3.LUT R222, R222, R4, R0, 0xf6, !PT ;  /* 0x00000004dede7212 */ /* 0x000fe200078ef600 */
[----:B------:R-:W-:Y:S01]  /*0520*/  IMAD.IADD R218, R3, 0x1, R218 ;  /* 0x0000000103da7824 */ /* 0x000fe200078e02da */
[----:B------:R-:W-:Y:S02]  /*0530*/  LOP3.LUT R2, R13, 0xffffffe0, RZ, 0xc0, !PT ;  /* 0xffffffe00d027812 */ /* 0x000fe400078ec0ff */
[----:B------:R-:W-:Y:S01]  /*0540*/  SHF.R.S32.HI R0, RZ, 0x6, R5 ;  /* 0x00000006ff007819 */ /* 0x000fe20000011405 */
[----:B------:R-:W-:Y:S01]  /*0550*/  IMAD.SHL.U32 R218, R218, 0x2, RZ ;  /* 0x00000002dada7824 */ /* 0x000fe200078e00ff */
[----:B------:R-:W-:Y:S01]  /*0560*/  LOP3.LUT R3, R17, 0x7ffffffc, RZ, 0xc0, !PT ;  /* 0x7ffffffc11037812 */ /* 0x000fe200078ec0ff */
[----:B------:R-:W-:Y:S01]  /*0570*/  IMAD.IADD R18, R14, 0x1, -R2 ;  /* 0x000000010e127824 */ /* 0x000fe200078e0a02 */
[----:B------:R-:W-:Y:S01]  /*0580*/  R2P PR, R6, 0x6 ;  /* 0x0000000606007804 */ /* 0x000fe20000000000 */
[C---:B------:R-:W-:Y:S01]  /*0590*/  IMAD R5, R0.reuse, 0x200, R8 ;  /* 0x0000020000057824 */ /* 0x040fe200078e0208 */
[----:B------:R-:W-:Y:S01]  /*05a0*/  SEL R217, R217, 0xffffffe0, !P3 ;  /* 0xffffffe0d9d97807 */ /* 0x000fe20005800000 */
[----:B------:R-:W-:Y:S01]  /*05b0*/  IMAD.SHL.U32 R2, R0, 0x8, RZ ;  /* 0x0000000800027824 */ /* 0x000fe200078e00ff */
[----:B------:R-:W-:Y:S01]  /*05c0*/  SEL R219, R219, 0xffffffc0, !P4 ;  /* 0xffffffc0dbdb7807 */ /* 0x000fe20006000000 */
[----:B------:R-:W-:Y:S01]  /*05d0*/  IMAD.SHL.U32 R0, R6, 0x40, RZ ;  /* 0x0000004006007824 */ /* 0x000fe200078e00ff */
[----:B------:R1:W-:Y:S01]  /*05e0*/  STL [R1+0x1c], R5 ;  /* 0x00001c0501007387 */ /* 0x0003e20000100800 */
[----:B------:R-:W-:Y:S01]  /*05f0*/  IMAD.IADD R4, R14, 0x1, -R3 ;  /* 0x000000010e047824 */ /* 0x000fe200078e0a03 */
[----:B------:R-:W-:Y:S01]  /*0600*/  LOP3.LUT R2, R2, 0x18, RZ, 0xc0, !PT ;  /* 0x0000001802027812 */ /* 0x000fe200078ec0ff */
[----:B------:R-:W-:Y:S01]  /*0610*/  IMAD.SHL.U32 R14, R14, 0x2, RZ ;  /* 0x000000020e0e7824 */ /* 0x000fe200078e00ff */
[----:B------:R-:W-:Y:S01]  /*0620*/  LOP3.LUT R0, R0, 0x1c0, RZ, 0xc0, !PT ;  /* 0x000001c000007812 */ /* 0x000fe200078ec0ff */
[----:B------:R-:W-:Y:S01]  /*0630*/  IMAD.SHL.U32 R3, R7, 0x20, RZ ;  /* 0x0000002007037824 */ /* 0x000fe200078e00ff */
[----:B------:R-:W-:Y:S01]  /*0640*/  STL [R1+0x20], R18 ;  /* 0x0000201201007387 */ /* 0x000fe20000100800 */
[----:B------:R-:W-:Y:S01]  /*0650*/  IMAD.SHL.U32 R6, R9, 0x20, RZ ;  /* 0x0000002009067824 */ /* 0x000fe200078e00ff */
[----:B------:R-:W-:Y:S01]  /*0660*/  SEL R246, R246, 0x10, !P0 ;  /* 0x00000010f6f67807 */ /* 0x000fe20004000000 */
[----:B------:R-:W-:Y:S01]  /*0670*/  IMAD.SHL.U32 R4, R4, 0x2, RZ ;  /* 0x0000000204047824 */ /* 0x000fe200078e00ff */
[----:B------:R-:W-:-:S02]  /*0680*/  LOP3.LUT R7, R3, 0x6, R14, 0xf8, !PT ;  /* 0x0000000603077812 */ /* 0x000fc400078ef80e */
[----:B------:R-:W-:Y:S02]  /*0690*/  LOP3.LUT R8, R2, 0x20, R6, 0xf8, !PT ;  /* 0x0000002002087812 */ /* 0x000fe400078ef806 */
[----:B------:R-:W-:Y:S01]  /*06a0*/  LEA R222, R222, UR4, 0x1 ;  /* 0x00000004dede7c11 */ /* 0x000fe2000f8e08ff */
[----:B------:R2:W-:Y:S04]  /*06b0*/  STL [R1+0x14], R7 ;  /* 0x0000140701007387 */ /* 0x0005e80000100800 */
[----:B------:R-:W-:Y:S01]  /*06c0*/  IMAD.IADD R223, R219, 0x1, R222 ;  /* 0x00000001dbdf7824 */ /* 0x000fe200078e02de */
[----:B-1----:R-:W-:Y:S02]  /*06d0*/  LOP3.LUT R5, R0, 0x20, R3, 0xf8, !PT ;  /* 0x0000002000057812 */ /* 0x002fe400078ef803 */
[----:B------:R-:W-:-:S04]  /*06e0*/  SHF.R.U32.HI R3, RZ, 0x3, R0 ;  /* 0x00000003ff037819 */ /* 0x000fc80000011600 */
[----:B------:R-:W-:Y:S02]  /*06f0*/  LOP3.LUT R5, R5, R3, RZ, 0x3c, !PT ;  /* 0x0000000305057212 */ /* 0x000fe400078e3cff */
[----:B------:R-:W-:Y:S01]  /*0700*/  LOP3.LUT R2, R3, R0, R2, 0x1e, !PT ;  /* 0x0000000003027212 */ /* 0x000fe200078e1e02 */
[--C-:B------:R-:W-:Y:S02]  /*0710*/  IMAD R0, R226, 0x400, R4.reuse ;  /* 0x00000400e2007824 */ /* 0x100fe400078e0204 */
[----:B------:R-:W-:Y:S02]  /*0720*/  IMAD.SHL.U32 R3, R12, 0x40, RZ ;  /* 0x000000400c037824 */ /* 0x000fe400078e00ff */
[----:B--2---:R-:W-:Y:S01]  /*0730*/  IMAD R7, R11, 0x400, R4 ;  /* 0x000004000b077824 */ /* 0x004fe200078e0204 */
[----:B------:R-:W-:Y:S02]  /*0740*/  SHF.R.S32.HI R4, RZ, 0x1f, R18 ;  /* 0x0000001fff047819 */ /* 0x000fe40000011412 */
[----:B------:R-:W-:Y:S01]  /*0750*/  LOP3.LUT R3, R3, 0x1c0, RZ, 0xc0, !PT ;  /* 0x000001c003037812 */ /* 0x000fe200078ec0ff */
[----:B------:R-:W-:Y:S01]  /*0760*/  IMAD.IADD R244, R7, 0x1, R5 ;  /* 0x0000000107f47824 */ /* 0x000fe200078e0205 */
[----:B------:R-:W-:Y:S01]  /*0770*/  LEA.HI R4, R4, R18, RZ, 0x2 ;  /* 0x0000001204047211 */ /* 0x000fe200078f10ff */
[----:B------:R-:W-:Y:S01]  /*0780*/  IMAD.IADD R7, R0, 0x1, R2 ;  /* 0x0000000100077824 */ /* 0x000fe200078e0202 */
[----:B------:R-:W-:Y:S01]  /*0790*/  SHF.R.U32.HI R2, RZ, 0x3, R3 ;  /* 0x00000003ff027819 */ /* 0x000fe20000011603 */
[----:B------:R-:W-:Y:S01]  /*07a0*/  IMAD.SHL.U32 R0, R9, 0x8, RZ ;  /* 0x0000000809007824 */ /* 0x000fe200078e00ff */
[----:B------:R-:W-:Y:S01]  /*07b0*/  SHF.R.S32.HI R4, RZ, 0x2, R4 ;  /* 0x00000002ff047819 */ /* 0x000fe20000011404 */
[----:B------:R-:W-:Y:S01]  /*07c0*/  IMAD.SHL.U32 R5, R10, 0x40, RZ ;  /* 0x000000400a057824 */ /* 0x000fe200078e00ff */
[----:B------:R-:W-:-:S02]  /*07d0*/  LEA R244, R244, UR4, 0x1 ;  /* 0x00000004f4f47c11 */ /* 0x000fc4000f8e08ff */
[----:B------:R-:W-:Y:S02]  /*07e0*/  LOP3.LUT R6, R3, 0x8, R0, 0xf8, !PT ;  /* 0x0000000803067812 */ /* 0x000fe400078ef800 */
[----:B------:R-:W-:Y:S01]  /*07f0*/  LOP3.LUT R0, R5, 0xfffffe00, RZ, 0xc0, !PT ;  /* 0xfffffe0005007812 */ /* 0x000fe200078ec0ff */
[----:B------:R-:W-:Y:S01]  /*0800*/  IMAD.U32 R5, RZ, RZ, UR5 ;  /* 0x00000005ff057e24 */ /* 0x000fe2000f8e00ff */
[----:B-----5:R-:W-:Y:S01]  /*0810*/  USHF.R.S32.HI UR5, URZ, 0x1f, UR55 ;  /* 0x0000001f3f057899 */ /* 0x020fe20008011437 */
[----:B------:R-:W-:Y:S01]  /*0820*/  LOP3.LUT R3, R2, R8, R3, 0x1e, !PT ;  /* 0x0000000802037212 */ /* 0x000fe200078e1e03 */
[----:B------:R-:W-:Y:S01]  /*0830*/  VIADD R245, R244, 0x20 ;  /* 0x00000020f4f57836 */ /* 0x000fe20000000000 */
[----:B------:R-:W-:Y:S01]  /*0840*/  LOP3.LUT R2, R6, R2, RZ, 0x3c, !PT ;  /* 0x0000000206027212 */ /* 0x000fe200078e3cff */
[----:B------:R-:W-:Y:S01]  /*0850*/  IMAD R6, R11, 0x10, R4 ;  /* 0x000000100b067824 */ /* 0x000fe200078e0204 */
[----:B------:R-:W-:Y:S01]  /*0860*/  LOP3.LUT R231, R3, R0, RZ, 0xfc, !PT ;  /* 0x0000000003e77212 */ /* 0x000fe200078efcff */
[----:B------:R-:W-:-:S02]  /*0870*/  IMAD R4, R11, 0x400, R0 ;  /* 0x000004000b047824 */ /* 0x000fc400078e0200 */
[----:B------:R-:W-:Y:S01]  /*0880*/  IMAD R226, R226, 0x400, R0 ;  /* 0x00000400e2e27824 */ /* 0x000fe200078e0200 */
[----:B------:R1:W-:Y:S01]  /*0890*/  STL [R1+0x18], R6 ;  /* 0x0000180601007387 */ /* 0x0003e20000100800 */
[----:B------:R-:W-:Y:S02]  /*08a0*/  IMAD.U32 R0, RZ, RZ, UR5 ;  /* 0x00000005ff007e24 */ /* 0x000fe4000f8e00ff */
[----:B------:R-:W-:Y:S01]  /*08b0*/  IMAD.U32 R0, RZ, RZ, UR6 ;  /* 0x00000006ff007e24 */ /* 0x000fe2000f8e00ff */
[----:B------:R-:W-:Y:S01]  /*08c0*/  UIADD3 UR6, UR4, 0x18000, URZ ;  /* 0x0001800004067890 */ /* 0x000fe2000fffe03f */
[----:B------:R-:W-:Y:S02]  /*08d0*/  IMAD.IADD R230, R4, 0x1, R2 ;  /* 0x0000000104e67824 */ /* 0x000fe400078e0202 */
[----:B------:R-:W-:Y:S02]  /*08e0*/  IMAD.IADD R226, R2, 0x1, R226 ;  /* 0x0000000102e27824 */ /* 0x000fe400078e02e2 */
[----:B------:R-:W-:Y:S01]  /*08f0*/  IMAD.U32 R0, RZ, RZ, UR5 ;  /* 0x00000005ff007e24 */ /* 0x000fe2000f8e00ff */
[----:B------:R-:W-:Y:S01]  /*0900*/  LEA R2, R7, UR6, 0x1 ;  /* 0x0000000607027c11 */ /* 0x000fe2000f8e08ff */
[----:B------:R-:W-:Y:S01]  /*0910*/  VIADD R220, R218, UR6 ;  /* 0x00000006dadc7c36 */ /* 0x000fe20008000000 */
[----:B------:R-:W-:Y:S01]  /*0920*/  UIADD3 UR5, UR4, 0x28000, URZ ;  /* 0x0002800004057890 */ /* 0x000fe2000fffe03f */
[----:B------:R-:W-:Y:S01]  /*0930*/  @P1 VIADD R245, R244, 0xffffffe0 ;  /* 0xffffffe0f4f51836 */ /* 0x000fe20000000000 */
[----:B------:R-:W-:Y:S01]  /*0940*/  ULDC.64 UR6, c[0x0][0x208] ;  /* 0x0000820000067ab9 */ /* 0x000fe20000000a00 */
[C---:B------:R-:W-:Y:S01]  /*0950*/  VIADD R0, R2.reuse, 0x40 ;  /* 0x0000004002007836 */ /* 0x040fe20000000000 */
[----:B------:R1:W-:Y:S01]  /*0960*/  STL [R1+0x8], R2 ;  /* 0x0000080201007387 */ /* 0x0003e20000100800 */
[----:B------:R-:W-:Y:S01]  /*0970*/  @P2 VIADD R0, R2, 0xffffffc0 ;  /* 0xffffffc002002836 */ /* 0x000fe20000000000 */
[----:B------:R-:W-:Y:S01]  /*0980*/  LEA R226, R226, UR5, 0x1 ;  /* 0x00000005e2e27c11 */ /* 0x000fe2000f8e08ff */
[----:B------:R-:W-:-:S02]  /*0990*/  IMAD.IADD R217, R220, 0x1, R217 ;  /* 0x00000001dcd97824 */ /* 0x000fc400078e02d9 */
[--C-:B------:R-:W-:Y:S01]  /*09a0*/  IMAD.IADD R220, R220, 0x1, R219.reuse ;  /* 0x00000001dcdc7824 */ /* 0x100fe200078e02db */
[----:B------:R1:W-:Y:S01]  /*09b0*/  STL [R1+0xc], R0 ;  /* 0x00000c0001007387 */ /* 0x0003e20000100800 */
[----:B------:R-:W-:Y:S02]  /*09c0*/  IMAD.IADD R247, R244, 0x1, R246 ;  /* 0x00000001f4f77824 */ /* 0x000fe400078e02f6 */
[----:B------:R-:W-:Y:S02]  /*09d0*/  IMAD.IADD R219, R217, 0x1, R219 ;  /* 0x00000001d9db7824 */ /* 0x000fe400078e02db */
[----:B------:R-:W-:-:S07]  /*09e0*/  IMAD.IADD R246, R246, 0x1, R245 ;  /* 0x00000001f6f67824 */ /* 0x000fce00078e02f5 */
.L_x_461:
[----:B------:R-:W-:Y:S01]  /*09f0*/  ULDC.64 UR12, c[0x0][0x308] ;  /* 0x0000c200000c7ab9 */ /* 0x000fe20000000a00 */
[----:B------:R-:W-:Y:S01]  /*0a00*/  ULDC.64 UR10, c[0x0][0x300] ;  /* 0x0000c000000a7ab9 */ /* 0x000fe20000000a00 */
[----:B------:R-:W-:Y:S02]  /*0a10*/  UISETP.NE.U32.AND UP3, UPT, UR12, URZ, UPT ;  /* 0x0000003f0c00728c */ /* 0x000fe4000bf65070 */
[----:B------:R-:W-:Y:S02]  /*0a20*/  UISETP.NE.U32.AND UP4, UPT, UR10, URZ, UPT ;  /* 0x0000003f0a00728c */ /* 0x000fe4000bf85070 */
[----:B------:R-:W-:Y:S02]  /*0a30*/  UISETP.NE.AND.EX UP3, UPT, UR13, URZ, UPT, UP3 ;  /* 0x0000003f0d00728c */ /* 0x000fe4000bf65330 */
[----:B------:R-:W-:Y:S02]  /*0a40*/  USHF.R.S32.HI UR56, URZ, 0x1f, UR46 ;  /* 0x0000001f3f387899 */ /* 0x000fe4000801142e */
[----:B------:R-:W-:Y:S01]  /*0a50*/  USHF.L.U32 UR16, UR46, 0x2, URZ ;  /* 0x000000022e107899 */ /* 0x000fe2000800063f */
[----:B------:R-:W-:Y:S01]  /*0a60*/  ULDC.64 UR8, c[0x0][0x2f0] ;  /* 0x0000bc0000087ab9 */ /* 0x000fe20000000a00 */
[----:B------:R-:W-:Y:S01]  /*0a70*/  UISETP.NE.AND.EX UP4, UPT, UR11, URZ, UPT, UP4 ;  /* 0x0000003f0b00728c */ /* 0x000fe2000bf85340 */
[----:B------:R-:W-:Y:S01]  /*0a80*/  PLOP3.LUT P0, PT, PT, PT, UP3, 0x80, 0x0 ;  /* 0x000000000000781c */ /* 0x000fe20003f0f038 */
[----:B------:R-:W-:-:S02]  /*0a90*/  USHF.L.U64.HI UR5, UR46, 0x2, UR56 ;  /* 0x000000022e057899 */ /* 0x000fc40008010238 */
[----:B------:R-:W-:Y:S02]  /*0aa0*/  UIADD3 UR15, UP0, UR16, UR8, URZ ;  /* 0x00000008100f7290 */ /* 0x000fe4000ff1e03f */
[----:B------:R-:W-:Y:S01]  /*0ab0*/  UISETP.NE.U32.AND UP2, UPT, UR8, URZ, UPT ;  /* 0x0000003f0800728c */ /* 0x000fe2000bf45070 */
[----:B------:R-:W-:Y:S01]  /*0ac0*/  PLOP3.LUT P1, PT, PT, PT, UP4, 0x80, 0x0 ;  /* 0x000000000000781c */ /* 0x000fe20003f2f048 */
[----:B------:R-:W-:Y:S02]  /*0ad0*/  UIADD3.X UR14, UR5, UR9, URZ, UP0, !UPT ;  /* 0x00000009050e7290 */ /* 0x000fe400087fe43f */
[----:B------:R-:W-:Y:S02]  /*0ae0*/  @UP3 UIADD3 UR8, UP0, UR16, UR12, URZ ;  /* 0x0000000c10083290 */ /* 0x000fe4000ff1e03f */
[----:B------:R-:W-:Y:S02]  /*0af0*/  UISETP.NE.AND.EX UP2, UPT, UR9, URZ, UPT, UP2 ;  /* 0x0000003f0900728c */ /* 0x000fe4000bf45320 */
[----:B------:R-:W-:-:S02]  /*0b00*/  @UP3 UIADD3.X UR9, UR5, UR13, URZ, UP0, !UPT ;  /* 0x0000000d05093290 */ /* 0x000fc400087fe43f */
[----:B------:R-:W-:Y:S01]  /*0b10*/  @UP4 UIADD3 UR10, UP1, UR16, UR10, URZ ;  /* 0x0000000a100a4290 */ /* 0x000fe2000ff3e03f */
[----:B------:R-:W-:Y:S01]  /*0b20*/  IMAD.U32 R4, RZ, RZ, UR8 ;  /* 0x00000008ff047e24 */ /* 0x000fe2000f8e00ff */
[----:B------:R-:W-:Y:S01]  /*0b30*/  ULDC.U8 UR17, c[0x0][0x3c2] ;  /* 0x0000f08000117ab9 */ /* 0x000fe20000000000 */
[----:B------:R-:W-:Y:S01]  /*0b40*/  ULDC.64 UR12, c[0x0][0x2f8] ;  /* 0x0000be00000c7ab9 */ /* 0x000fe20000000a00 */
[----:B------:R-:W-:Y:S01]  /*0b50*/  @UP4 UIADD3.X UR11, UR5, UR11, URZ, UP1, !UPT ;  /* 0x0000000b050b4290 */ /* 0x000fe20008ffe43f */
[----:B------:R-:W-:Y:S01]  /*0b60*/  IMAD.U32 R5, RZ, RZ, UR9 ;  /* 0x00000009ff057e24 */ /* 0x000fe2000f8e00ff */
[----:B------:R-:W-:Y:S01]  /*0b70*/  UISETP.NE.AND UP1, UPT, UR17, URZ, UPT ;  /* 0x0000003f1100728c */ /* 0x000fe2000bf25270 */
[----:B------:R-:W-:Y:S01]  /*0b80*/  PLOP3.LUT P3, PT, PT, PT, UP2, 0x80, 0x0 ;  /* 0x000000000000781c */ /* 0x000fe20003f6f028 */
[----:B------:R-:W-:Y:S01]  /*0b90*/  UISETP.EQ.U32.AND UP4, UPT, UR12, URZ, UPT ;  /* 0x0000003f0c00728c */ /* 0x000fe2000bf82070 */
[----:B-12-4-:R-:W-:Y:S02]  /*0ba0*/  IMAD.U32 R2, RZ, RZ, UR10 ;  /* 0x0000000aff027e24 */ /* 0x016fe4000f8e00ff */
[----:B------:R-:W-:Y:S01]  /*0bb0*/  IMAD.U32 R3, RZ, RZ, UR11 ;  /* 0x0000000bff037e24 */ /* 0x000fe2000f8e00ff */
[----:B------:R-:W-:Y:S01]  /*0bc0*/  UISETP.EQ.OR.EX UP4, UPT, UR13, URZ, !UP1, UP4 ;  /* 0x0000003f0d00728c */ /* 0x000fe2000cf82740 */
[----:B------:R-:W2:Y:S01]  /*0bd0*/  @P0 LDG.E R5, desc[UR6][R4.64] ;  /* 0x0000000604050981 */ /* 0x000ea2000c1e1900 */
[----:B------:R-:W-:-:S03]  /*0be0*/  UIADD3 UR8, UP0, UR16, UR12, URZ ;  /* 0x0000000c10087290 */ /* 0x000fc6000ff1e03f */
[----:B------:R1:W3:Y:S01]  /*0bf0*/  @P1 LDG.E R7, desc[UR6][R2.64] ;  /* 0x0000000602071981 */ /* 0x0002e2000c1e1900 */
[----:B------:R-:W-:Y:S01]  /*0c00*/  PLOP3.LUT P2, PT, PT, PT, UP4, 0x80, 0x0 ;  /* 0x000000000000781c */ /* 0x000fe20003f4f048 */
[----:B------:R-:W-:Y:S01]  /*0c10*/  UIADD3.X UR5, UR5, UR13, URZ, UP0, !UPT ;  /* 0x0000000d05057290 */ /* 0x000fe200087fe43f */
[----:B-1----:R-:W-:Y:S02]  /*0c20*/  IMAD.U32 R2, RZ, RZ, UR15 ;  /* 0x0000000fff027e24 */ /* 0x002fe4000f8e00ff */
[----:B------:R-:W-:-:S05]  /*0c30*/  IMAD.U32 R3, RZ, RZ, UR14 ;  /* 0x0000000eff037e24 */ /* 0x000fca000f8e00ff */
[----:B------:R-:W4:Y:S04]  /*0c40*/  @P3 LDG.E R6, desc[UR6][R2.64] ;  /* 0x0000000602063981 */ /* 0x000f28000c1e1900 */
[----:B-----5:R1:W5:Y:S02]  /*0c50*/  @P3 LDG.E R0, desc[UR6][R2.64+0x4] ;  /* 0x0000040602003981 */ /* 0x020364000c1e1900 */
[----:B-1----:R-:W-:Y:S01]  /*0c60*/  IMAD.U32 R2, RZ, RZ, UR8 ;  /* 0x00000008ff027e24 */ /* 0x002fe2000f8e00ff */
[----:B------:R-:W1:Y:S01]  /*0c70*/  S2UR UR14, SR_CTAID.X ;  /* 0x00000000000e79c3 */ /* 0x000e620000002500 */
[----:B------:R-:W-:Y:S01]  /*0c80*/  IMAD.U32 R3, RZ, RZ, UR5 ;  /* 0x00000005ff037e24 */ /* 0x000fe2000f8e00ff */
[----:B------:R-:W-:Y:S01]  /*0c90*/  UMOV UR22, URZ ;  /* 0x0000003f00167c82 */ /* 0x000fe20008000000 */
[----:B------:R-:W-:-:S03]  /*0ca0*/  @!UP3 ULDC.64 UR8, c[0x0][0x318] ;  /* 0x0000c6000008bab9 */ /* 0x000fc60000000a00 */
[----:B------:R-:W5:Y:S01]  /*0cb0*/  @!P2 LDG.E R4, desc[UR6][R2.64] ;  /* 0x000000060204a981 */ /* 0x000f62000c1e1900 */
        /* <DEDUP_REMOVED lines=10> */
[----:B--2---:R-:W-:Y:S02]  /*0d60*/  @P0 R2UR UR16, R5 ;  /* 0x00000000051002ca */ /* 0x004fe400000e0000 */
[----:B------:R-:W-:Y:S02]  /*0d70*/  ISETP.NE.U32.AND P0, PT, RZ, UR12, PT ;  /* 0x0000000cff007c0c */ /* 0x000fe4000bf05070 */
[----:B---3--:R-:W-:-:S02]  /*0d80*/  @P1 R2UR UR22, R7 ;  /* 0x00000000071612ca */ /* 0x008fc400000e0000 */
[----:B------:R-:W-:Y:S01]  /*0d90*/  ISETP.NE.AND.EX P0, PT, RZ, UR13, PT, P0 ;  /* 0x0000000dff007c0c */ /* 0x000fe2000bf05300 */
[----:B-1----:R-:W-:-:S10]  /*0da0*/  USHF.L.U32 UR12, UR14, 0x6, URZ ;  /* 0x000000060e0c7899 */ /* 0x002fd4000800063f */
        /* <DEDUP_REMOVED lines=11> */
.L_x_415:
[----:B------:R-:W1:Y:S01]  /*0e60*/  S2R R27, SR_TID.X ;  /* 0x00000000001b7919 */ /* 0x000e620000002100 */
[----:B------:R-:W-:Y:S02]  /*0e70*/  @!UP3 UIADD3 UR16, UR9, UR8, -UR22 ;  /* 0x000000080910b290 */ /* 0x000fe4000fffe816 */
[----:B------:R-:W-:Y:S01]  /*0e80*/  UIMAD UR8, UR11, UR58, UR12 ;  /* 0x0000003a0b0872a4 */ /* 0x000fe2000f8e020c */
[----:B------:R-:W2:Y:S01]  /*0e90*/  S2R R30, SR_TID.X ;  /* 0x00000000001e7919 */ /* 0x000ea20000002100 */
[----:B------:R-:W-:Y:S02]  /*0ea0*/  UISETP.GT.AND UP0, UPT, UR16, UR34, UPT ;  /* 0x000000221000728c */ /* 0x000fe4000bf04270 */
[----:B------:R-:W-:Y:S02]  /*0eb0*/  @UP2 UIADD3 UR38, UR10, -UR5, URZ ;  /* 0x800000050a262290 */ /* 0x000fe4000fffe03f */
[----:B------:R-:W-:Y:S02]  /*0ec0*/  IMAD.U32 R0, RZ, RZ, UR8 ;  /* 0x00000008ff007e24 */ /* 0x000fe4000f8e00ff */
[----:B------:R-:W-:-:S03]  /*0ed0*/  PLOP3.LUT P0, PT, PT, PT, UP0, 0x80, 0x0 ;  /* 0x000000000000781c */ /* 0x000fc60003f0f008 */
[----:B------:R-:W-:Y:S01]  /*0ee0*/  @!UP2 ULDC UR38, c[0x0][0x2c4] ;  /* 0x0000b1000026aab9 */ /* 0x000fe20000000800 */
[----:B-1----:R-:W-:-:S04]  /*0ef0*/  SHF.R.S32.HI R27, RZ, 0x1f, R27 ;  /* 0x0000001fff1b7819 */ /* 0x002fc8000001141b */
[----:B--2---:R-:W-:-:S04]  /*0f00*/  LEA.HI R27, R27, R30, RZ, 0x3 ;  /* 0x0000001e1b1b7211 */ /* 0x004fc800078f18ff */
[----:B------:R-:W-:-:S04]  /*0f10*/  SHF.R.S32.HI R27, RZ, 0x3, R27 ;  /* 0x00000003ff1b7819 */ /* 0x000fc8000001141b */
[----:B------:R-:W-:Y:S02]  /*0f20*/  IADD3 R20, P1, R27, UR8, RZ ;  /* 0x000000081b147c10 */ /* 0x000fe4000ff3e0ff */
[----:B------:R-:W-:-:S04]  /*0f30*/  SHF.R.S32.HI R24, RZ, 0x1f, R27 ;  /* 0x0000001fff187819 */ /* 0x000fc8000001141b */
[----:B------:R-:W-:Y:S01]  /*0f40*/  LEA.HI.X.SX32 R21, R0, R24, 0x1, P1 ;  /* 0x0000001800157211 */ /* 0x000fe200008f0eff */
[----:B------:R-:W-:Y:S06]  /*0f50*/  @!P0 BRA `(.L_x_416) ;  /* 0x0000009c00348947 */ /* 0x000fec0003800000 */
[----:B------:R-:W1:Y:S01]  /*0f60*/  LDC R6, c[0x0][0x278] ;  /* 0x00009e00ff067b82 */ /* 0x000e620000000800 */
[----:B------:R-:W-:Y:S01]  /*0f70*/  IABS R4, UR55 ;  /* 0x0000003700047c13 */ /* 0x000fe20008000000 */
[----:B------:R-:W-:Y:S01]  /*0f80*/  ULDC.64 UR10, c[0x0][0x488] ;  /* 0x00012200000a7ab9 */ /* 0x000fe20000000a00 */
[----:B------:R-:W-:Y:S02]  /*0f90*/  UISETP.NE.AND UP0, UPT, UR39, -0x1, UPT ;  /* 0xffffffff2700788c */ /* 0x000fe4000bf05270 */
[----:B------:R-:W-:Y:S02]  /*0fa0*/  UISETP.NE.AND UP1, UPT, UR5, -0x1, UPT ;  /* 0xffffffff0500788c */ /* 0x000fe4000bf25270 */
[----:B------:R-:W-:Y:S01]  /*0fb0*/  UIMAD.WIDE.U32 UR30, UR14, UR10, URZ ;  /* 0x0000000a0e1e72a5 */ /* 0x000fe2000f8e003f */
[----:B------:R-:W-:Y:S01]  /*0fc0*/  ULDC.64 UR8, c[0x0][0x228] ;  /* 0x00008a0000087ab9 */ /* 0x000fe20000000a00 */
[----:B------:R-:W-:Y:S02]  /*0fd0*/  ULDC UR57, c[0x0][0x2d4] ;  /* 0x0000b50000397ab9 */ /* 0x000fe40000000800 */
[----:B------:R-:W-:-:S02]  /*0fe0*/  UIMAD UR50, UR14, UR11, UR31 ;  /* 0x0000000b0e3272a4 */ /* 0x000fc4000f8e021f */
[----:B------:R-:W-:Y:S02]  /*0ff0*/  UIADD3 UR14, UR38, 0x3f, URZ ;  /* 0x0000003f260e7890 */ /* 0x000fe4000fffe03f */
[----:B------:R-:W-:Y:S02]  /*1000*/  UIMAD UR12, UR56, UR8, URZ ;  /* 0x00000008380c72a4 */ /* 0x000fe4000f8e023f */
[----:B------:R-:W-:Y:S01]  /*1010*/  USHF.L.U64.HI UR15, UR46, 0x7, UR56 ;  /* 0x000000072e0f7899 */ /* 0x000fe20008010238 */
[----:B------:R-:W-:Y:S01]  /*1020*/  ULDC.U8 UR21, c[0x0][0x480] ;  /* 0x0001200000157ab9 */ /* 0x000fe20000000000 */
[----:B------:R-:W-:Y:S01]  /*1030*/  ULDC.U8 UR20, c[0x0][0x3d8] ;  /* 0x0000f60000147ab9 */ /* 0x000fe20000000000 */
[----:B------:R-:W-:Y:S02]  /*1040*/  USHF.R.S32.HI UR19, URZ, 0x1f, UR14 ;  /* 0x0000001f3f137899 */ /* 0x000fe4000801140e */
[----:B------:R-:W-:Y:S01]  /*1050*/  @UP0 UIADD3 UR17, UR22, UR39, URZ ;  /* 0x0000002716110290 */ /* 0x000fe2000fffe03f */
[----:B-1----:R-:W-:Y:S01]  /*1060*/  IABS R5, R6 ;  /* 0x0000000600057213 */ /* 0x002fe20000000000 */
[----:B------:R-:W-:Y:S01]  /*1070*/  UIMAD.WIDE.U32 UR28, UR46, UR8, URZ ;  /* 0x000000082e1c72a5 */ /* 0x000fe2000f8e003f */
[----:B------:R-:W-:Y:S01]  /*1080*/  ISETP.NE.AND P3, PT, R6, RZ, PT ;  /* 0x000000ff0600720c */ /* 0x000fe20003f65270 */
[----:B------:R-:W-:Y:S01]  /*1090*/  UIMAD UR40, UR46, UR9, UR12 ;  /* 0x000000092e2872a4 */ /* 0x000fe2000f8e020c */
[----:B------:R-:W1:Y:S01]  /*10a0*/  I2F.RP R2, R5 ;  /* 0x0000000500027306 */ /* 0x000e620000209400 */
[----:B------:R-:W-:Y:S01]  /*10b0*/  @UP1 ULDC.64 UR10, c[0x0][0x420] ;  /* 0x00010800000a1ab9 */ /* 0x000fe20000000a00 */
[----:B------:R-:W-:-:S02]  /*10c0*/  USHF.R.S32.HI UR48, URZ, 0x1f, UR57 ;  /* 0x0000001f3f307899 */ /* 0x000fc40008011439 */
[----:B------:R-:W-:Y:S02]  /*10d0*/  UISETP.NE.AND UP4, UPT, UR21, URZ, UPT ;  /* 0x0000003f1500728c */ /* 0x000fe4000bf85270 */
[----:B------:R-:W-:Y:S01]  /*10e0*/  UISETP.NE.AND UP3, UPT, UR20, URZ, UPT ;  /* 0x0000003f1400728c */ /* 0x000fe2000bf65270 */
[----:B------:R-:W-:Y:S02]  /*10f0*/  @!UP1 ULDC.64 UR8, c[0x0][0x418] ;  /* 0x0001060000089ab9 */ /* 0x000fe40000000a00 */
[----:B------:R-:W-:Y:S01]  /*1100*/  @UP0 ULDC.64 UR20, c[0x0][0x248] ;  /* 0x0000920000140ab9 */ /* 0x000fe20000000a00 */
[----:B------:R-:W-:Y:S02]  /*1110*/  @UP1 UIMAD.WIDE.U32 UR44, UR5, UR10, URZ ;  /* 0x0000000a052c12a5 */ /* 0x000fe4000f8e003f */
[----:B------:R-:W-:Y:S02]  /*1120*/  USEL UR35, UR15, URZ, UP2 ;  /* 0x0000003f0f237287 */ /* 0x000fe40009000000 */
[----:B------:R-:W-:Y:S01]  /*1130*/  ULEA.HI UR32, UR19, UR14, URZ, 0x6 ;  /* 0x0000000e13207291 */ /* 0x000fe2000f8f303f */
[----:B-1----:R-:W1:Y:S01]  /*1140*/  MUFU.RCP R2, R2 ;  /* 0x0000000200027308 */ /* 0x002e620000001000 */
[----:B------:R-:W-:-:S02]  /*1150*/  @!UP1 UIMAD UR10, UR56, UR8, URZ ;  /* 0x00000008380a92a4 */ /* 0x000fc4000f8e023f */
[----:B------:R-:W-:Y:S02]  /*1160*/  @UP0 UIMAD.WIDE.U32 UR14, UR17, UR20, URZ ;  /* 0x00000014110e02a5 */ /* 0x000fe4000f8e003f */
[----:B------:R-:W-:Y:S02]  /*1170*/  @UP0 UIMAD UR47, UR17, UR21, URZ ;  /* 0x00000015112f02a4 */ /* 0x000fe4000f8e023f */
[----:B------:R-:W-:Y:S02]  /*1180*/  USHF.L.U32 UR13, UR46, 0x7, URZ ;  /* 0x000000072e0d7899 */ /* 0x000fe4000800063f */
[----:B------:R-:W-:Y:S01]  /*1190*/  UIMAD UR17, UR48, UR46, URZ ;  /* 0x0000002e301172a4 */ /* 0x000fe2000f8e023f */
[----:B------:R-:W-:Y:S01]  /*11a0*/  ULDC UR61, c[0x0][0x2dc] ;  /* 0x0000b700003d7ab9 */ /* 0x000fe20000000800 */
[----:B------:R-:W-:Y:S01]  /*11b0*/  ULDC UR60, c[0x0][0x270] ;  /* 0x00009c00003c7ab9 */ /* 0x000fe20000000800 */
[----:B------:R-:W-:Y:S02]  /*11c0*/  @UP1 UIMAD UR41, UR5, UR11, UR45 ;  /* 0x0000000b052912a4 */ /* 0x000fe4000f8e022d */
[----:B------:R-:W-:Y:S01]  /*11d0*/  @!UP1 UIMAD.WIDE.U32 UR36, UR46, UR8, URZ ;  /* 0x000000082e2492a5 */ /* 0x000fe2000f8e003f */
[----:B-1----:R-:W-:Y:S01]  /*11e0*/  VIADD R2, R2, 0xffffffe ;  /* 0x0ffffffe02027836 */ /* 0x002fe20000000000 */
[----:B------:R-:W-:Y:S01]  /*11f0*/  @!UP1 UIMAD UR43, UR46, UR9, UR10 ;  /* 0x000000092e2b92a4 */ /* 0x000fe2000f8e020a */
[----:B------:R-:W-:-:S02]  /*1200*/  ULDC.64 UR26, c[0x0][0x240] ;  /* 0x00009000001a7ab9 */ /* 0x000fc40000000a00 */
[----:B------:R-:W1:Y:S01]  /*1210*/  F2I.FTZ.U32.TRUNC.NTZ R3, R2 ;  /* 0x0000000200037305 */ /* 0x000e62000021f000 */
[----:B------:R-:W-:Y:S02]  /*1220*/  USEL UR33, UR13, URZ, UP2 ;  /* 0x0000003f0d217287 */ /* 0x000fe40009000000 */
[----:B------:R-:W-:Y:S02]  /*1230*/  UIMAD.WIDE UR8, UR61, UR60, URZ ;  /* 0x0000003c3d0872a5 */ /* 0x000fe4000f8e023f */
[----:B------:R-:W-:Y:S02]  /*1240*/  UIMAD.WIDE.U32 UR10, UR46, UR57, URZ ;  /* 0x000000392e0a72a5 */ /* 0x000fe4000f8e003f */
[----:B------:R-:W-:Y:S02]  /*1250*/  UIMAD UR17, UR56, UR57, UR17 ;  /* 0x00000039381172a4 */ /* 0x000fe4000f8e0211 */
[----:B------:R-:W-:Y:S02]  /*1260*/  UIMAD.WIDE.U32 UR12, UR5, UR26, URZ ;  /* 0x0000001a050c72a5 */ /* 0x000fe4000f8e003f */
[----:B------:R-:W-:-:S02]  /*1270*/  UIMAD UR31, UR5, UR27, URZ ;  /* 0x0000001b051f72a4 */ /* 0x000fc4000f8e023f */
[----:B------:R-:W-:Y:S01]  /*1280*/  UIADD3 UR40, UR29, UR40, URZ ;  /* 0x000000281d287290 */ /* 0x000fe2000fffe03f */
[--C-:B-1----:R-:W-:Y:S01]  /*1290*/  IMAD.MOV R0, RZ, RZ, -R3.reuse ;  /* 0x000000ffff007224 */ /* 0x102fe200078e0a03 */
[----:B------:R-:W-:Y:S01]  /*12a0*/  UIMAD UR19, UR9, UR10, URZ ;  /* 0x0000000a091372a4 */ /* 0x000fe2000f8e023f */
[----:B------:R-:W-:Y:S01]  /*12b0*/  IMAD.MOV.U32 R2, RZ, RZ, RZ ;  /* 0x000000ffff027224 */ /* 0x000fe200078e00ff */
[----:B------:R-:W-:Y:S01]  /*12c0*/  UIADD3 UR17, UR11, UR17, URZ ;  /* 0x000000110b117290 */ /* 0x000fe2000fffe03f */
[----:B------:R-:W-:Y:S01]  /*12d0*/  IMAD R0, R0, R5, RZ ;  /* 0x0000000500007224 */ /* 0x000fe200078e02ff */
[----:B------:R-:W-:Y:S02]  /*12e0*/  USEL UR42, UR28, UR12, !UP1 ;  /* 0x0000000c1c2a7287 */ /* 0x000fe4000c800000 */
[----:B------:R-:W-:Y:S01]  /*12f0*/  @UP1 UIADD3 UR40, UR13, UR31, URZ ;  /* 0x0000001f0d281290 */ /* 0x000fe2000fffe03f */
[----:B------:R-:W-:Y:S01]  /*1300*/  IMAD.HI.U32 R0, R3, R0, R2 ;  /* 0x0000000003007227 */ /* 0x000fe200078e0002 */
[----:B------:R-:W-:Y:S01]  /*1310*/  MOV R2, R4 ;  /* 0x0000000400027202 */ /* 0x000fe20000000f00 */
[----:B------:R-:W-:-:S02]  /*1320*/  UIMAD.WIDE.U32 UR12, UR8, UR10, URZ ;  /* 0x0000000a080c72a5 */ /* 0x000fc4000f8e003f */
[----:B------:R-:W-:Y:S02]  /*1330*/  UIMAD.WIDE.U32 UR10, UR8, UR5, URZ ;  /* 0x00000005080a72a5 */ /* 0x000fe4000f8e003f */
[----:B------:R-:W-:Y:S01]  /*1340*/  IMAD.HI.U32 R0, R0, R2, RZ ;  /* 0x0000000200007227 */ /* 0x000fe200078e00ff */
[----:B------:R-:W-:Y:S02]  /*1350*/  UIMAD UR17, UR8, UR17, UR19 ;  /* 0x00000011081172a4 */ /* 0x000fe4000f8e0213 */
[----:B------:R-:W-:Y:S01]  /*1360*/  ULOP3.LUT UR19, UR32, 0xffffffc0, URZ, 0xc0, !UPT ;  /* 0xffffffc020137892 */ /* 0x000fe2000f8ec03f */
[----:B------:R-:W-:Y:S01]  /*1370*/  IMAD.MOV R3, RZ, RZ, -R0 ;  /* 0x000000ffff037224 */ /* 0x000fe200078e0a00 */
[----:B------:R-:W-:Y:S02]  /*1380*/  USEL UR54, UR12, UR10, !UP1 ;  /* 0x0000000a0c367287 */ /* 0x000fe4000c800000 */
[----:B------:R-:W-:Y:S01]  /*1390*/  UIMAD UR12, UR9, UR5, URZ ;  /* 0x00000005090c72a4 */ /* 0x000fe2000f8e023f */
[----:B------:R-:W-:Y:S01]  /*13a0*/  IMAD R2, R5, R3, R2 ;  /* 0x0000000305027224 */ /* 0x000fe200078e0202 */
[----:B------:R-:W-:-:S02]  /*13b0*/  UIADD3 UR10, UR19, -0x40, URZ ;  /* 0xffffffc0130a7890 */ /* 0x000fc4000fffe03f */
[----:B------:R-:W-:Y:S02]  /*13c0*/  UIADD3 UR48, UR13, UR17, URZ ;  /* 0x000000110d307290 */ /* 0x000fe4000fffe03f */
[----:B------:R-:W-:Y:S01]  /*13d0*/  ISETP.GT.U32.AND P1, PT, R5, R2, PT ;  /* 0x000000020500720c */ /* 0x000fe20003f24070 */
[----:B------:R-:W-:Y:S02]  /*13e0*/  @UP1 UIADD3 UR48, UR11, UR12, URZ ;  /* 0x0000000c0b301290 */ /* 0x000fe4000fffe03f */
[----:B------:R-:W-:Y:S02]  /*13f0*/  USHF.R.S32.HI UR31, URZ, 0x1f, UR10 ;  /* 0x0000001f3f1f7899 */ /* 0x000fe4000801140a */
[----:B------:R-:W-:Y:S02]  /*1400*/  UIADD3 UR11, UP2, UR10, UR33, URZ ;  /* 0x000000210a0b7290 */ /* 0x000fe4000ff5e03f */
[----:B------:R-:W-:Y:S02]  /*1410*/  @UP0 UIADD3 UR23, UR22, UR39, URZ ;  /* 0x0000002716170290 */ /* 0x000fe4000fffe03f */
[----:B------:R-:W-:-:S02]  /*1420*/  UIADD3.X UR17, UR31, UR35, URZ, UP2, !UPT ;  /* 0x000000231f117290 */ /* 0x000fc400097fe43f */
[----:B------:R-:W-:Y:S02]  /*1430*/  UIMAD UR9, UR9, UR11, URZ ;  /* 0x0000000b090972a4 */ /* 0x000fe4000f8e023f */
[----:B------:R-:W-:Y:S01]  /*1440*/  @!P1 IMAD.IADD R2, R2, 0x1, -R5 ;  /* 0x0000000102029824 */ /* 0x000fe200078e0a05 */
[----:B------:R-:W-:Y:S01]  /*1450*/  @!P1 IADD3 R0, R0, 0x1, RZ ;  /* 0x0000000100009810 */ /* 0x000fe20007ffe0ff */
[----:B------:R-:W-:Y:S01]  /*1460*/  ULDC UR33, c[0x0][0x2c4] ;  /* 0x0000b10000217ab9 */ /* 0x000fe20000000800 */
[----:B------:R-:W-:Y:S01]  /*1470*/  PLOP3.LUT P1, PT, PT, PT, UP0, 0x80, 0x0 ;  /* 0x000000000000781c */ /* 0x000fe20003f2f008 */
[----:B------:R-:W-:Y:S01]  /*1480*/  UIMAD UR19, UR8, UR17, UR9 ;  /* 0x00000011081372a4 */ /* 0x000fe2000f8e0209 */
[----:B------:R-:W-:Y:S01]  /*1490*/  ISETP.GE.U32.AND P0, PT, R2, R5, PT ;  /* 0x000000050200720c */ /* 0x000fe20003f06070 */
[----:B------:R-:W-:Y:S01]  /*14a0*/  @UP0 ULDC.64 UR24, c[0x0][0x250] ;  /* 0x0000940000180ab9 */ /* 0x000fe20000000a00 */
[----:B------:R-:W-:Y:S01]  /*14b0*/  LOP3.LUT R2, R6, UR55, RZ, 0x3c, !PT ;  /* 0x0000003706027c12 */ /* 0x000fe2000f8e3cff */
[----:B------:R-:W-:-:S02]  /*14c0*/  @UP3 UIMAD UR17, UR46, UR33, URZ ;  /* 0x000000212e1132a4 */ /* 0x000fc4000f8e023f */
[----:B------:R-:W-:Y:S01]  /*14d0*/  @UP0 UIMAD.WIDE.U32 UR12, UR23, UR24, URZ ;  /* 0x00000018170c02a5 */ /* 0x000fe2000f8e003f */
[----:B------:R-:W-:Y:S01]  /*14e0*/  ISETP.GE.AND P2, PT, R2, RZ, PT ;  /* 0x000000ff0200720c */ /* 0x000fe20003f46270 */
[----:B------:R-:W-:Y:S02]  /*14f0*/  @UP0 UIMAD UR23, UR23, UR25, URZ ;  /* 0x00000019171702a4 */ /* 0x000fe4000f8e023f */
[----:B------:R-:W-:Y:S02]  /*1500*/  UIMAD.WIDE.U32 UR28, UR8, UR11, URZ ;  /* 0x0000000b081c72a5 */ /* 0x000fe4000f8e003f */
[----:B------:R-:W-:Y:S02]  /*1510*/  @UP3 USEL UR11, UR17, UR5, !UP1 ;  /* 0x00000005110b3287 */ /* 0x000fe4000c800000 */
[----:B------:R-:W-:Y:S01]  /*1520*/  @P0 VIADD R0, R0, 0x1 ;  /* 0x0000000100000836 */ /* 0x000fe20000000000 */
[----:B------:R-:W-:Y:S01]  /*1530*/  @!UP3 UIMAD UR9, UR46, UR60, UR55 ;  /* 0x0000003c2e09b2a4 */ /* 0x000fe2000f8e0237 */
[----:B------:R-:W-:Y:S01]  /*1540*/  PLOP3.LUT P0, PT, PT, PT, UP3, 0x80, 0x0 ;  /* 0x000000000000781c */ /* 0x000fe20003f0f038 */
[----:B------:R-:W-:Y:S01]  /*1550*/  UIMAD UR49, UR55, UR61, URZ ;  /* 0x0000003d373172a4 */ /* 0x000fe2000f8e023f */
[----:B------:R-:W-:Y:S01]  /*1560*/  IMAD.MOV.U32 R16, RZ, RZ, R0 ;  /* 0x000000ffff107224 */ /* 0x000fe200078e0000 */
[----:B------:R-:W-:Y:S01]  /*1570*/  @UP3 ULDC UR8, c[0x0][0x2e4] ;  /* 0x0000b90000083ab9 */ /* 0x000fe20000000800 */
[----:B------:R-:W-:-:S02]  /*1580*/  USEL UR53, UR30, URZ, UP4 ;  /* 0x0000003f1e357287 */ /* 0x000fc4000a000000 */
[----:B------:R-:W-:Y:S01]  /*1590*/  @!UP1 UIADD3 UR41, UR37, UR43, URZ ;  /* 0x0000002b25299290 */ /* 0x000fe2000fffe03f */
[----:B------:R-:W-:Y:S01]  /*15a0*/  @!P2 IADD3 R16, -R16, RZ, RZ ;  /* 0x000000ff1010a210 */ /* 0x000fe20007ffe1ff */
[----:B------:R-:W-:Y:S01]  /*15b0*/  @UP3 UIMAD UR30, UR55, UR8, UR11 ;  /* 0x00000008371e32a4 */ /* 0x000fe2000f8e020b */
[----:B------:R-:W-:Y:S01]  /*15c0*/  @!P3 LOP3.LUT R16, RZ, R6, RZ, 0x33, !PT ;  /* 0x00000006ff10b212 */ /* 0x000fe200078e33ff */
[----:B------:R-:W-:Y:S02]  /*15d0*/  USHF.R.S32.HI UR43, URZ, 0x6, UR32 ;  /* 0x000000063f2b7899 */ /* 0x000fe40008011420 */
[----:B------:R-:W-:Y:S02]  /*15e0*/  @UP0 UIADD3 UR35, UR13, UR23, URZ ;  /* 0x000000170d230290 */ /* 0x000fe4000fffe03f */
[----:B------:R-:W-:Y:S02]  /*15f0*/  USEL UR51, UR50, URZ, UP4 ;  /* 0x0000003f32337287 */ /* 0x000fe4000a000000 */
[----:B------:R-:W-:-:S02]  /*1600*/  @!UP3 UIMAD UR30, UR9, UR33, URZ ;  /* 0x00000021091eb2a4 */ /* 0x000fc4000f8e023f */
[----:B------:R-:W-:Y:S02]  /*1610*/  USHF.R.S32.HI UR52, URZ, 0x1f, UR49 ;  /* 0x0000001f3f347899 */ /* 0x000fe40008011431 */
        /* <DEDUP_REMOVED lines=17> */
.L_x_417:
        /* <DEDUP_REMOVED lines=13> */
.L_x_418:
        /* <DEDUP_REMOVED lines=11> */
.L_x_419:
[----:B------:R-:W-:-:S04]  /*18b0*/  UIMAD UR5, UR46, UR60, UR55 ;  /* 0x0000003c2e0572a4 */ /* 0x000fc8000f8e0237 */
[----:B------:R-:W-:-:S12]  /*18c0*/  UIMAD UR5, UR5, UR57, URZ ;  /* 0x00000039050572a4 */ /* 0x000fd8000f8e023f */
.L_x_420:
[----:B------:R-:W2:Y:S01]  /*18d0*/  LDL R4, [R1+0x20] ;  /* 0x0000200001047983 */ /* 0x000ea20000100800 */
[----:B------:R-:W1:Y:S01]  /*18e0*/  LDC.64 R8, c[0x0][0x420] ;  /* 0x00010800ff087b82 */ /* 0x000e620000000a00 */
[----:B------:R-:W-:Y:S01]  /*18f0*/  UIMAD UR9, UR61, UR60, URZ ;  /* 0x0000003c3d0972a4 */ /* 0x000fe2000f8e023f */
[--C-:B------:R-:W-:Y:S01]  /*1900*/  SHF.R.S32.HI R243, RZ, 0x1f, R242.reuse ;  /* 0x0000001ffff37819 */ /* 0x100fe200000114f2 */
[----:B------:R-:W3:Y:S01]  /*1910*/  S2R R26, SR_TID.X ;  /* 0x00000000001a7919 */ /* 0x000ee20000002100 */
[C---:B------:R-:W-:Y:S01]  /*1920*/  IADD3 R2, P0, R242.reuse, UR15, RZ ;  /* 0x0000000ff2027c10 */ /* 0x040fe2000ff1e0ff */
[----:B------:R-:W-:Y:S01]  /*1930*/  UIADD3 UR37, UR10, UR5, URZ ;  /* 0x000000050a257290 */ /* 0x000fe2000fffe03f */
[----:B------:R-:W-:Y:S01]  /*1940*/  BSSY B1, `(.L_x_416) ;  /* 0x000092e000017945 */ /* 0x000fe20003800000 */
[----:B------:R-:W-:Y:S01]  /*1950*/  USHF.L.U32 UR5, UR9, 0x6, URZ ;  /* 0x0000000609057899 */ /* 0x000fe2000800063f */
[----:B------:R-:W-:Y:S01]  /*1960*/  IADD3.X R3, R243, UR41, RZ, P0, !PT ;  /* 0x00000029f3037c10 */ /* 0x000fe200087fe4ff */
[----:B------:R-:W-:Y:S01]  /*1970*/  UIADD3 UR14, -UR16, UR38, UR34 ;  /* 0x00000026100e7290 */ /* 0x000fe2000fffe122 */
[----:B------:R-:W-:Y:S01]  /*1980*/  IADD3 R12, P0, R27, UR10, RZ ;  /* 0x0000000a1b0c7c10 */ /* 0x000fe2000ff1e0ff */
[----:B------:R-:W-:Y:S01]  /*1990*/  ULDC UR44, c[0x0][0x398] ;  /* 0x0000e600002c7ab9 */ /* 0x000fe20000000800 */
[----:B------:R-:W-:Y:S01]  /*19a0*/  UIADD3 UR17, UP2, UP1, UR28, UR5, UR49 ;  /* 0x000000051c117290 */ /* 0x000fe2000f95e031 */
[----:B------:R-:W-:Y:S01]  /*19b0*/  VIADD R250, R242, 0x40 ;  /* 0x00000040f2fa7836 */ /* 0x000fe20000000000 */
[----:B------:R-:W-:Y:S01]  /*19c0*/  USHF.R.S32.HI UR11, URZ, 0x1f, UR5 ;  /* 0x0000001f3f0b7899 */ /* 0x000fe20008011405 */
[----:B------:R-:W-:Y:S01]  /*19d0*/  IADD3.X R13, R24, UR31, RZ, P0, !PT ;  /* 0x0000001f180d7c10 */ /* 0x000fe200087fe4ff */
[----:B------:R-:W-:Y:S01]  /*19e0*/  UIADD3 UR5, UR14, -UR44, URZ ;  /* 0x8000002c0e057290 */ /* 0x000fe2000fffe03f */
[----:B------:R-:W-:Y:S01]  /*19f0*/  IMAD.WIDE.U32 R6, R12, UR26, R242 ;  /* 0x0000001a0c067c25 */ /* 0x000fe2000f8e00f2 */
[----:B------:R-:W-:-:S02]  /*1a00*/  UIADD3 UR36, UR10, UR30, URZ ;  /* 0x0000001e0a247290 */ /* 0x000fc4000fffe03f */
[----:B------:R-:W-:Y:S01]  /*1a10*/  USHF.R.S32.HI UR45, URZ, 0x1f, UR55 ;  /* 0x0000001f3f2d7899 */ /* 0x000fe20008011437 */
[----:B------:R-:W-:Y:S01]  /*1a20*/  IMAD R5, R13, UR26, RZ ;  /* 0x0000001a0d057c24 */ /* 0x000fe2000f8e02ff */
[----:B------:R-:W-:Y:S01]  /*1a30*/  ULDC.64 UR12, c[0x0][0x428] ;  /* 0x00010a00000c7ab9 */ /* 0x000fe20000000a00 */
[----:B------:R-:W-:Y:S01]  /*1a40*/  IADD3 R6, P2, R6, UR42, RZ ;  /* 0x0000002a06067c10 */ /* 0x000fe2000ff5e0ff */
[C---:B-1----:R-:W-:Y:S01]  /*1a50*/  IMAD R0, R8.reuse, UR31, RZ ;  /* 0x0000001f08007c24 */ /* 0x042fe2000f8e02ff */
[----:B------:R-:W-:Y:S01]  /*1a60*/  UIMAD UR19, UR45, UR12, URZ ;  /* 0x0000000c2d1372a4 */ /* 0x000fe2000f8e023f */
[----:B------:R-:W-:Y:S01]  /*1a70*/  IMAD.WIDE.U32 R2, R8, UR10, R2 ;  /* 0x0000000a08027c25 */ /* 0x000fe2000f8e0002 */
[----:B------:R-:W-:Y:S01]  /*1a80*/  ULDC.64 UR28, c[0x0][0x258] ;  /* 0x00009600001c7ab9 */ /* 0x000fe20000000a00 */
[----:B------:R-:W-:Y:S01]  /*1a90*/  ULDC.64 UR60, c[0x0][0x2b0] ;  /* 0x0000ac00003c7ab9 */ /* 0x000fe20000000a00 */
[----:B------:R-:W-:Y:S01]  /*1aa0*/  UIMAD UR19, UR55, UR13, UR19 ;  /* 0x0000000d371372a4 */ /* 0x000fe2000f8e0213 */
[----:B------:R-:W-:Y:S01]  /*1ab0*/  IMAD R0, R9, UR10, R0 ;  /* 0x0000000a09007c24 */ /* 0x000fe2000f8e0200 */
[----:B------:R-:W-:Y:S01]  /*1ac0*/  UIADD3.X UR10, UR50, UR11, UR52, UP2, UP1 ;  /* 0x0000000b320a7290 */ /* 0x000fe200097e2434 */
[----:B------:R-:W-:Y:S01]  /*1ad0*/  IMAD.U32 R15, RZ, RZ, UR12 ;  /* 0x0000000cff0f7e24 */ /* 0x000fe2000f8e00ff */
[----:B------:R-:W-:Y:S01]  /*1ae0*/  UIADD3 UR11, UP2, UP1, UR53, UR17, UR54 ;  /* 0x00000011350b7290 */ /* 0x000fe2000f95e036 */
[----:B------:R-:W-:Y:S01]  /*1af0*/  IMAD.IADD R3, R3, 0x1, R0 ;  /* 0x0000000103037824 */ /* 0x000fe200078e0200 */
[----:B---3--:R-:W-:Y:S01]  /*1b00*/  SHF.R.S32.HI R25, RZ, 0x1f, R26 ;  /* 0x0000001fff197819 */ /* 0x008fe2000001141a */
[----:B------:R-:W-:Y:S01]  /*1b10*/  USHF.R.S32.HI UR17, URZ, 0x1f, UR5 ;  /* 0x0000001f3f117899 */ /* 0x000fe20008011405 */
[----:B------:R-:W-:Y:S01]  /*1b20*/  IMAD R18, R12, UR27, R5 ;  /* 0x0000001b0c127c24 */ /* 0x000fe2000f8e0205 */
[----:B------:R-:W-:Y:S01]  /*1b30*/  ULDC.64 UR12, c[0x0][0x400] ;  /* 0x00010000000c7ab9 */ /* 0x000fe20000000a00 */
[----:B------:R-:W-:Y:S01]  /*1b40*/  LEA.HI R0, R25, R26, RZ, 0x5 ;  /* 0x0000001a19007211 */ /* 0x000fe200078f28ff */
[----:B------:R-:W-:Y:S01]  /*1b50*/  ULEA.HI UR17, UR17, UR5, URZ, 0x6 ;  /* 0x0000000511117291 */ /* 0x000fe2000f8f303f */
[----:B------:R-:W-:Y:S01]  /*1b60*/  IMAD.WIDE.U32 R2, R15, UR55, R2 ;  /* 0x000000370f027c25 */ /* 0x000fe2000f8e0002 */
[----:B------:R-:W-:Y:S01]  /*1b70*/  IADD3.X R7, R7, UR40, R18, P2, !PT ;  /* 0x0000002807077c10 */ /* 0x000fe200097fe412 */
[----:B------:R-:W-:Y:S01]  /*1b80*/  ULDC.64 UR30, c[0x0][0x3e0] ;  /* 0x0000f800001e7ab9 */ /* 0x000fe20000000a00 */
[----:B------:R-:W-:Y:S01]  /*1b90*/  SHF.R.S32.HI R0, RZ, 0x5, R0 ;  /* 0x00000005ff007819 */ /* 0x000fe20000011400 */
[----:B------:R-:W-:Y:S01]  /*1ba0*/  USHF.R.S32.HI UR17, URZ, 0x6, UR17 ;  /* 0x000000063f117899 */ /* 0x000fe20008011411 */
[----:B------:R-:W-:Y:S01]  /*1bb0*/  MOV R17, UR28 ;  /* 0x0000001c00117c02 */ /* 0x000fe20008000f00 */
[----:B------:R-:W-:Y:S01]  /*1bc0*/  VIADD R5, R3, UR19 ;  /* 0x0000001303057c36 */ /* 0x000fe20008000000 */
[----:B------:R-:W-:Y:S01]  /*1bd0*/  UIADD3 UR8, UR43, -0x1, URZ ;  /* 0xffffffff2b087890 */ /* 0x000fe2000fffe03f */
[----:B------:R-:W-:-:S02]  /*1be0*/  VIADD R251, R242, 0x80 ;  /* 0x00000080f2fb7836 */ /* 0x000fc40000000000 */
[----:B------:R-:W-:-:S04]  /*1bf0*/  IMAD.WIDE.U32 R10, R17, UR55, R6 ;  /* 0x00000037110a7c25 */ /* 0x000fc8000f8e0006 */
[----:B--2---:R-:W-:Y:S01]  /*1c00*/  IMAD R0, R0, UR9, R4 ;  /* 0x0000000900007c24 */ /* 0x004fe2000f8e0204 */
[----:B------:R-:W-:Y:S02]  /*1c10*/  UIADD3.X UR9, UR51, UR10, UR48, UP2, UP1 ;  /* 0x0000000a33097290 */ /* 0x000fe400097e2430 */
[----:B------:R-:W-:Y:S02]  /*1c20*/  UISETP.LT.AND UP1, UPT, URZ, UR17, UPT ;  /* 0x000000113f00728c */ /* 0x000fe4000bf21270 */
[C---:B------:R-:W-:Y:S02]  /*1c30*/  IADD3 R4, P0, R0.reuse, UR11, RZ ;  /* 0x0000000b00047c10 */ /* 0x040fe4000ff1e0ff */
[----:B------:R-:W-:Y:S02]  /*1c40*/  USEL UR17, URZ, UR17, !UP1 ;  /* 0x000000113f117287 */ /* 0x000fe4000c800000 */
[----:B------:R-:W-:Y:S01]  /*1c50*/  LEA.HI.X.SX32 R0, R0, UR9, 0x1, P0 ;  /* 0x0000000900007c11 */ /* 0x000fe200080f0eff */
[----:B------:R-:W-:Y:S01]  /*1c60*/  UIMAD UR9, UR45, UR28, URZ ;  /* 0x0000001c2d0972a4 */ /* 0x000fe2000f8e023f */
[----:B------:R-:W-:Y:S01]  /*1c70*/  LEA R232, P0, R4, UR12, 0x2 ;  /* 0x0000000c04e87c11 */ /* 0x000fe2000f8010ff */
[----:B------:R-:W-:Y:S01]  /*1c80*/  UISETP.GT.AND UP1, UPT, UR43, UR17, UPT ;  /* 0x000000112b00728c */ /* 0x000fe2000bf24270 */
[----:B------:R-:W-:-:S02]  /*1c90*/  ULDC.64 UR44, c[0x0][0x478] ;  /* 0x00011e00002c7ab9 */ /* 0x000fc40000000a00 */
[----:B------:R-:W-:Y:S01]  /*1ca0*/  LEA.HI.X R233, R4, UR13, R0, 0x2, P0 ;  /* 0x0000000d04e97c11 */ /* 0x000fe200080f1400 */
[----:B------:R-:W-:Y:S01]  /*1cb0*/  IMAD.MOV.U32 R4, RZ, RZ, R2 ;  /* 0x000000ffff047224 */ /* 0x000fe200078e0002 */
[----:B------:R-:W-:Y:S01]  /*1cc0*/  UIMAD.WIDE UR10, UR37, 0x4, UR44 ;  /* 0x00000004250a78a5 */ /* 0x000fe2000f8e022c */
[----:B------:R-:W-:Y:S01]  /*1cd0*/  PLOP3.LUT P0, PT, PT, PT, UP1, 0x80, 0x0 ;  /* 0x000000000000781c */ /* 0x000fe20003f0f018 */
[-C--:B------:R-:W-:Y:S01]  /*1ce0*/  IMAD R0, R24, R8.reuse, RZ ;  /* 0x0000000818007224 */ /* 0x080fe200078e02ff */
[----:B------:R-:W-:Y:S01]  /*1cf0*/  UIMAD UR9, UR55, UR29, UR9 ;  /* 0x0000001d370972a4 */ /* 0x000fe2000f8e0209 */
[C---:B------:R-:W-:Y:S01]  /*1d00*/  IMAD.WIDE.U32 R4, R27.reuse, R8, R4 ;  /* 0x000000081b047225 */ /* 0x040fe200078e0004 */
[----:B------:R-:W-:Y:S01]  /*1d10*/  UIMAD.WIDE UR36, UR36, 0x4, UR60 ;  /* 0x00000004242478a5 */ /* 0x000fe2000f8e023c */
[----:B------:R-:W-:Y:S02]  /*1d20*/  ULDC.64 UR28, c[0x0][0x210] ;  /* 0x00008400001c7ab9 */ /* 0x000fe40000000a00 */
[----:B------:R-:W-:Y:S01]  /*1d30*/  IMAD R0, R27, R9, R0 ;  /* 0x000000091b007224 */ /* 0x000fe200078e0200 */
[----:B------:R-:W-:Y:S01]  /*1d40*/  LEA R238, P3, R10, UR28, 0x1 ;  /* 0x0000001c0aee7c11 */ /* 0x000fe2000f8608ff */
[----:B------:R-:W-:Y:S01]  /*1d50*/  UMOV UR13, UR11 ;  /* 0x0000000b000d7c82 */ /* 0x000fe20008000000 */
[----:B------:R-:W-:Y:S01]  /*1d60*/  LEA R239, P2, R4, UR30, 0x1 ;  /* 0x0000001e04ef7c11 */ /* 0x000fe2000f8408ff */
[----:B------:R-:W-:Y:S01]  /*1d70*/  IMAD.IADD R14, R5, 0x1, R0 ;  /* 0x00000001050e7824 */ /* 0x000fe200078e0200 */
[----:B------:R-:W-:Y:S01]  /*1d80*/  IADD3 R19, R11, UR9, RZ ;  /* 0x000000090b137c10 */ /* 0x000fe2000fffe0ff */
[----:B------:R-:W-:Y:S01]  /*1d90*/  UMOV UR14, UR10 ;  /* 0x0000000a000e7c82 */ /* 0x000fe20008000000 */
[----:B------:R-:W-:Y:S01]  /*1da0*/  UMOV UR12, UR36 ;  /* 0x00000024000c7c82 */ /* 0x000fe20008000000 */
[----:B------:R-:W-:Y:S01]  /*1db0*/  UMOV UR11, UR37 ;  /* 0x00000025000b7c82 */ /* 0x000fe20008000000 */
[----:B------:R-:W-:-:S02]  /*1dc0*/  LEA.HI.X R240, R10, UR29, R19, 0x1, P3 ;  /* 0x0000001d0af07c11 */ /* 0x000fc400098f0c13 */
        /* <DEDUP_REMOVED lines=21> */
.L_x_422:
        /* <DEDUP_REMOVED lines=20> */
.L_x_423:
        /* <DEDUP_REMOVED lines=8> */
[C---:B------:R-:W-:Y:S02]  /*20e0*/  ISETP.GE.AND P5, PT, R27.reuse, UR16, PT ;  /* 0x000000101b007c0c */ /* 0x040fe4000bfa6270 */
        /* <DEDUP_REMOVED lines=29> */
.L_x_425:
[----:B------:R-:W-:Y:S05]  /*22c0*/  BSYNC B0 ;  /* 0x0000000000007941 */ /* 0x000fea0003800000 */
.L_x_424:
        /* <DEDUP_REMOVED lines=21> */
.L_x_427:
[----:B------:R-:W-:Y:S05]  /*2420*/  BSYNC B0 ;  /* 0x0000000000007941 */ /* 0x000fea0003800000 */
.L_x_426:
        /* <DEDUP_REMOVED lines=34> */
.L_x_429:
[----:B------:R-:W-:Y:S05]  /*2650*/  BSYNC B0 ;  /* 0x0000000000007941 */ /* 0x000fea0003800000 */
.L_x_428:
        /* <DEDUP_REMOVED lines=9> */
[----:B------:R-:W-:-:S03]  /*26f0*/  ISETP.GE.AND P0, PT, R251, UR5, PT ;  /* 0x00000005fb007c0c */ /* 0x000fc6000bf06270 */
[----:B------:R-:W-:-:S04]  /*2700*/  IMAD R2, R2, UR8, RZ ;  /* 0x0000000802027c24 */ /* 0x000fc8000f8e02ff */
[----:B------:R-:W-:Y:S01]  /*2710*/  IMAD R0, R0, UR9, R2 ;  /* 0x0000000900007c24 */ /* 0x000fe2000f8e0202 */
[----:B------:R-:W-:-:S03]  /*2720*/  LEA R2, P3, R4, UR10, 0x1 ;  /* 0x0000000a04027c11 */ /* 0x000fc6000f8608ff */
        /* <DEDUP_REMOVED lines=9> */
.L_x_421:
        /* <DEDUP_REMOVED lines=21> */
[----:B------:R-:W-:Y:S01]  /*2910*/  UMOV UR37, UR41 ;  /* 0x0000002900257c82 */ /* 0x000fe20008000000 */
[----:B------:R-:W-:Y:S01]  /*2920*/  ULDC UR10, c[0x0][0x2d0] ;  /* 0x0000b400000a7ab9 */ /* 0x000fe20000000800 */
[-C--:B------:R-:W-:Y:S01]  /*2930*/  IMAD R0, R9, R12.reuse, R0 ;  /* 0x0000000c09007224 */ /* 0x080fe200078e0200 */
[----:B------:R-:W-:Y:S01]  /*2940*/  ISETP.GE.AND P4, PT, R242, UR10, PT ;  /* 0x0000000af2007c0c */ /* 0x000fe2000bf86270 */
[----:B------:R-:W-:Y:S01]  /*2950*/  IMAD.WIDE.U32 R2, R8, R12, UR36 ;  /* 0x0000002408027e25 */ /* 0x000fe2000f8e000c */
[----:B------:R-:W-:Y:S02]  /*2960*/  ISETP.GE.AND P3, PT, R250, UR10, PT ;  /* 0x0000000afa007c0c */ /* 0x000fe4000bf66270 */
[----:B------:R-:W-:Y:S01]  /*2970*/  ISETP.GE.AND P2, PT, R251, UR10, PT ;  /* 0x0000000afb007c0c */ /* 0x000fe2000bf46270 */
[----:B------:R-:W-:Y:S01]  /*2980*/  IMAD.IADD R3, R3, 0x1, R0 ;  /* 0x0000000103037824 */ /* 0x000fe200078e0200 */
[----:B------:R-:W-:Y:S01]  /*2990*/  ISETP.GE.AND P1, PT, R252, UR10, PT ;  /* 0x0000000afc007c0c */ /* 0x000fe2000bf26270 */
[----:B------:R-:W-:-:S04]  /*29a0*/  IMAD.WIDE.U32 R6, R15, UR55, R2 ;  /* 0x000000370f067c25 */ /* 0x000fc8000f8e0002 */
[----:B------:R-:W-:Y:S02]  /*29b0*/  VIADD R0, R7, UR19 ;  /* 0x0000001307007c36 */ /* 0x000fe40008000000 */
[----:B------:R-:W-:Y:S01]  /*29c0*/  @!P4 MOV R7, R241 ;  /* 0x000000f10007c202 */ /* 0x000fe20000000f00 */
[----:B------:R3:W-:Y:S01]  /*29d0*/  @P4 STS.128 [R236+0x10000], RZ ;  /* 0x010000ffec004388 */ /* 0x0007e20000000c00 */
[----:B--2---:R-:W-:-:S03]  /*29e0*/  IMAD.WIDE R2, R242, 0x2, R28 ;  /* 0x00000002f2027825 */ /* 0x004fc600078e021c */
        /* <DEDUP_REMOVED lines=23> */
.L_x_432:
[----:B------:R-:W-:Y:S05]  /*2b60*/  BSYNC B0 ;  /* 0x0000000000007941 */ /* 0x000fea0003800000 */
.L_x_431:
        /* <DEDUP_REMOVED lines=10> */
[----:B---3--:R-:W-:Y:S01]  /*2c10*/  IMAD.WIDE.U32 R6, R8, 0x20, RZ ;  /* 0x0000002008067825 */ /* 0x008fe200078e00ff */
[----:B------:R-:W-:Y:S02]  /*2c20*/  ISETP.GE.AND P2, PT, R242, UR10, PT ;  /* 0x0000000af2007c0c */ /* 0x000fe4000bf46270 */
[----:B------:R-:W-:Y:S01]  /*2c30*/  ISETP.GE.AND P4, PT, R250, UR10, PT ;  /* 0x0000000afa007c0c */ /* 0x000fe2000bf86270 */
[----:B--2---:R-:W-:Y:S01]  /*2c40*/  IMAD.SHL.U32 R2, R9, 0x20, RZ ;  /* 0x0000002009027824 */ /* 0x004fe200078e00ff */
        /* <DEDUP_REMOVED lines=13> */
[----:B------:R2:W-:Y:S04]  /*2d20*/  @P4 STS.128 [R236+0x13000], RZ ;  /* 0x013000ffec004388 */ /* 0x0005e80000000c00 */
[----:B------:R-:W-:Y:S01]  /*2d30*/  @!PT LDS RZ, [RZ] ;  /* 0x00000000fffff984 */ /* 0x000fe20000000800 */
[----:B------:R-:W-:Y:S01]  /*2d40*/  @!PT LDS RZ, [RZ] ;  /* 0x00000000fffff984 */ /* 0x000fe20000000800 */
[----:B------:R-:W-:Y:S01]  /*2d50*/  @!PT LDS RZ, [RZ] ;  /* 0x00000000fffff984 */ /* 0x000fe20000000800 */
[----:B------:R2:W-:Y:S04]  /*2d60*/  @!P4 LDGSTS.E.BYPASS.LTC128B.128 [R236+0x13000], desc[UR6][R4.64+0x80] ;  /* 0x1300008004eccfae */ /* 0x0005e8000b901d46 */
[----:B------:R2:W-:Y:S01]  /*2d70*/  @P3 STS.128 [R236+0x15000], RZ ;  /* 0x015000ffec003388 */ /* 0x0005e20000000c00 */
[----:B---3--:R-:W-:-:S04]  /*2d80*/  @!P3 LEA R2, P2, R0, UR30, 0x1 ;  /* 0x0000001e0002bc11 */ /* 0x008fc8000f8408ff */
[----:B------:R-:W-:-:S05]  /*2d90*/  @!P3 LEA.HI.X R3, R0, UR31, R6, 0x1, P2 ;  /* 0x0000001f0003bc11 */ /* 0x000fca00090f0c06 */
        /* <DEDUP_REMOVED lines=12> */
.L_x_434:
[----:B------:R-:W-:Y:S05]  /*2e60*/  BSYNC B0 ;  /* 0x0000000000007941 */ /* 0x000fea0003800000 */
.L_x_433:
[----:B------:R-:W-:Y:S01]  /*2e70*/  BSSY B0, `(.L_x_435) ;  /* 0x0000046000007945 */ /* 0x000fe20003800000 */
[----:B------:R-:W-:-:S03]  /*2e80*/  LEA R234, R234, UR4, 0x1 ;  /* 0x00000004eaea7c11 */ /* 0x000fc6000f8e08ff */
        /* <DEDUP_REMOVED lines=18> */
.L_x_436:
[----:B---3--:R-:W3:Y:S01]  /*2fb0*/  LDC.64 R6, c[0x0][0x210] ;  /* 0x00008400ff067b82 */ /* 0x008ee20000000a00 */
[----:B--2---:R-:W-:Y:S01]  /*2fc0*/  IMAD.U32 R2, RZ, RZ, UR42 ;  /* 0x0000002aff027e24 */ /* 0x004fe2000f8e00ff */
        /* <DEDUP_REMOVED lines=8> */
[----:B------:R2:W-:Y:S02]  /*3050*/  @P1 STS [R234], RZ ;  /* 0x000000ffea001388 */ /* 0x0005e40000000800 */
[----:B------:R-:W-:Y:S02]  /*3060*/  VIADD R0, R5, UR9 ;  /* 0x0000000905007c36 */ /* 0x000fe40008000000 */
[----:B------:R2:W-:Y:S01]  /*3070*/  @P1 STS [R234+0x4], RZ ;  /* 0x000004ffea001388 */ /* 0x0005e20000000800 */
[----:B---3--:R-:W-:Y:S01]  /*3080*/  IMAD.WIDE R2, R242, 0x2, R6 ;  /* 0x00000002f2027825 */ /* 0x008fe200078e0206 */
[----:B------:R-:W-:Y:S02]  /*3090*/  @!P1 MOV R6, R238 ;  /* 0x000000ee00069202 */ /* 0x000fe40000000f00 */
[----:B------:R2:W-:Y:S01]  /*30a0*/  @P1 STS [R234+0x8], RZ ;  /* 0x000008ffea001388 */ /* 0x0005e20000000800 */
[----:B------:R-:W-:Y:S01]  /*30b0*/  @!P1 IMAD.MOV.U32 R7, RZ, RZ, R240 ;  /* 0x000000ffff079224 */ /* 0x000fe200078e00f0 */
[----:B------:R-:W-:-:S02]  /*30c0*/  LEA R2, P4, R4, R2, 0x1 ;  /* 0x0000000204027211 */ /* 0x000fc400078808ff */
        /* <DEDUP_REMOVED lines=32> */
.L_x_437:
[----:B------:R-:W-:Y:S05]  /*32d0*/  BSYNC B0 ;  /* 0x0000000000007941 */ /* 0x000fea0003800000 */
.L_x_435:
        /* <DEDUP_REMOVED lines=21> */
.L_x_439:
[----:B------:R-:W-:Y:S01]  /*3430*/  ULDC UR10, c[0x0][0x2d0] ;  /* 0x0000b400000a7ab9 */ /* 0x000fe20000000800 */
[----:B--23--:R-:W-:Y:S01]  /*3440*/  IMAD.U32 R3, RZ, RZ, UR26 ;  /* 0x0000001aff037e24 */ /* 0x00cfe2000f8e00ff */
        /* <DEDUP_REMOVED lines=43> */
[----:B--2---:R-:W-:-:S04]  /*3700*/  LEA R2, P1, R0, UR28, 0x1 ;  /* 0x0000001c00027c11 */ /* 0x004fc8000f8208ff */
[----:B------:R-:W-:-:S05]  /*3710*/  LEA.HI.X R3, R0, UR29, R8, 0x1, P1 ;  /* 0x0000001d00037c11 */ /* 0x000fca00088f0c08 */
[----:B------:R-:W-:Y:S01]  /*3720*/  @!PT LDS RZ, [RZ] ;  /* 0x00000000fffff984 */ /* 0x000fe20000000800 */
[----:B------:R-:W-:Y:S01]  /*3730*/  @!PT LDS RZ, [RZ] ;  /* 0x00000000fffff984 */ /* 0x000fe20000000800 */
[----:B------:R-:W-:Y:S01]  /*3740*/  @!PT LDS RZ, [RZ] ;  /* 0x00000000fffff984 */ /* 0x000fe20000000800 */
[----:B------:R2:W-:Y:S04]  /*3750*/  LDGSTS.E.BYPASS.LTC128B.128 [R234+0x7000], desc[UR6][R2.64+0x180] ;  /* 0x0700018002ea7fae */ /* 0x0005e8000b901d46 */
.L_x_440:
[----:B------:R-:W-:Y:S05]  /*3760*/  BSYNC B0 ;  /* 0x0000000000007941 */ /* 0x000fea0003800000 */
.L_x_438:
[----:B------:R-:W5:Y:S01]  /*3770*/  LDL R84, [R1+0x18] ;  /* 0x0000180001547983 */ /* 0x000f620000100800 */
[----:B------:R-:W-:Y:S01]  /*3780*/  UIADD3 UR10, -UR34, UR16, URZ ;  /* 0x00000010220a7290 */ /* 0x000fe2000fffe13f */
[----:B--23--:R-:W-:Y:S01]  /*3790*/  IMAD.U32 R2, RZ, RZ, UR20 ;  /* 0x00000014ff027e24 */ /* 0x00cfe2000f8e00ff */
[----:B------:R-:W-:Y:S01]  /*37a0*/  USHF.R.S32.HI UR9, URZ, 0x1f, UR34 ;  /* 0x0000001f3f097899 */ /* 0x000fe20008011422 */
[----:B------:R-:W-:Y:S01]  /*37b0*/  BSSY B0, `(.L_x_441) ;  /* 0x0000044000007945 */ /* 0x000fe20003800000 */
[----:B------:R-:W-:Y:S01]  /*37c0*/  ULDC.64 UR26, c[0x0][0x260] ;  /* 0x00009800001a7ab9 */ /* 0x000fe20000000a00 */
[----:B------:R-:W-:Y:S01]  /*37d0*/  IMAD.WIDE.U32 R2, R2, UR34, R242 ;  /* 0x0000002202027c25 */ /* 0x000fe2000f8e00f2 */
[----:B------:R-:W-:Y:S01]  /*37e0*/  ISETP.GE.AND P3, PT, R27, UR10, PT ;  /* 0x0000000a1b007c0c */ /* 0x000fe2000bf66270 */
[----:B------:R-:W-:Y:S01]  /*37f0*/  UIMAD UR15, UR9, UR20, URZ ;  /* 0x00000014090f72a4 */ /* 0x000fe2000f8e023f */
[----:B------:R-:W-:-:S03]  /*3800*/  IADD3 R2, P1, R2, UR23, RZ ;  /* 0x0000001702027c10 */ /* 0x000fc6000ff3e0ff */
[----:B------:R-:W-:-:S06]  /*3810*/  UIMAD UR15, UR34, UR21, UR15 ;  /* 0x00000015220f72a4 */ /* 0x000fcc000f8e020f */
[----:B------:R-:W-:Y:S02]  /*3820*/  IMAD.U32 R0, RZ, RZ, UR15 ;  /* 0x0000000fff007e24 */ /* 0x000fe4000f8e00ff */
[----:B------:R2:W-:Y:S03]  /*3830*/  @P3 STS.128 [R236+0x18000], RZ ;  /* 0x018000ffec003388 */ /* 0x0005e60000000c00 */
[----:B------:R-:W-:Y:S01]  /*3840*/  IADD3.X R3, R3, UR33, R0, P1, !PT ;  /* 0x0000002103037c10 */ /* 0x000fe20008ffe400 */
[----:B------:R2:W-:Y:S01]  /*3850*/  @P3 STS.128 [R236+0x1a000], RZ ;  /* 0x01a000ffec003388 */ /* 0x0005e20000000c00 */
[----:B------:R-:W-:-:S03]  /*3860*/  IMAD R0, R22, UR26, RZ ;  /* 0x0000001a16007c24 */ /* 0x000fc6000f8e02ff */
[----:B------:R2:W-:Y:S01]  /*3870*/  @P3 STS.128 [R236+0x1c000], RZ ;  /* 0x01c000ffec003388 */ /* 0x0005e20000000c00 */
[C---:B------:R-:W-:Y:S02]  /*3880*/  IMAD R12, R16.reuse, UR27, R0 ;  /* 0x0000001b100c7c24 */ /* 0x040fe4000f8e0200 */
[----:B------:R-:W-:Y:S01]  /*3890*/  IMAD.WIDE.U32 R10, R16, UR26, R2 ;  /* 0x0000001a100a7c25 */ /* 0x000fe2000f8e0002 */
[----:B------:R2:W-:Y:S04]  /*38a0*/  @P3 STS.128 [R236+0x1e000], RZ ;  /* 0x01e000ffec003388 */ /* 0x0005e80000000c00 */
[----:B------:R-:W-:Y:S02]  /*38b0*/  IADD3 R13, R11, R12, RZ ;  /* 0x0000000c0b0d7210 */ /* 0x000fe40007ffe0ff */
[----:B-----5:R-:W-:-:S02]  /*38c0*/  IADD3 R4, R84, 0x8, RZ ;  /* 0x0000000854047810 */ /* 0x020fc40007ffe0ff */
[----:B------:R-:W-:Y:S02]  /*38d0*/  ISETP.GE.AND P6, PT, R84, UR5, PT ;  /* 0x0000000554007c0c */ /* 0x000fe4000bfc6270 */
[----:B------:R-:W-:Y:S01]  /*38e0*/  ISETP.GE.AND P5, PT, R4, UR5, PT ;  /* 0x0000000504007c0c */ /* 0x000fe2000bfa6270 */
[----:B--2---:R-:W-:-:S12]  /*38f0*/  @P3 BRA `(.L_x_442) ;  /* 0x0000000000bc3947 */ /* 0x004fd80003800000 */
[----:B------:R-:W-:Y:S01]  /*3900*/  ULDC UR5, c[0x0][0x2d0] ;  /* 0x0000b40000057ab9 */ /* 0x000fe20000000800 */
[----:B------:R-:W2:Y:S01]  /*3910*/  LDC.64 R18, c[0x0][0x218] ;  /* 0x00008600ff127b82 */ /* 0x000ea20000000a00 */
        /* <DEDUP_REMOVED lines=16> */
[----:B------:R-:W-:-:S04]  /*3a20*/  IMAD.WIDE.U32 R4, R16, UR26, R2 ;  /* 0x0000001a10047c25 */ /* 0x000fc8000f8e0002 */
[----:B--2---:R-:W-:Y:S01]  /*3a30*/  IMAD.WIDE R2, R242, 0x2, R18 ;  /* 0x00000002f2027825 */ /* 0x004fe200078e0212 */
[----:B---3--:R-:W-:-:S04]  /*3a40*/  @!P2 LEA R8, P1, R6, R14, 0x1 ;  /* 0x0000000e0608a211 */ /* 0x008fc800078208ff */
        /* <DEDUP_REMOVED lines=26> */
.L_x_442:
[----:B------:R-:W-:Y:S05]  /*3bf0*/  BSYNC B0 ;  /* 0x0000000000007941 */ /* 0x000fea0003800000 */
.L_x_441:
        /* <DEDUP_REMOVED lines=9> */
[----:B------:R-:W-:Y:S01]  /*3c90*/  IADD3 R0, P1, R20, 0x20, RZ ;  /* 0x0000002014007810 */ /* 0x000fe20007f3e0ff */
[----:B------:R-:W5:Y:S01]  /*3ca0*/  LDC.64 R6, c[0x0][0x218] ;  /* 0x00008600ff067b82 */ /* 0x000f620000000a00 */
[----:B------:R-:W-:Y:S01]  /*3cb0*/  ISETP.GE.AND P2, PT, R242, UR5, PT ;  /* 0x00000005f2007c0c */ /* 0x000fe2000bf46270 */
[----:B-12---:R-:W-:Y:S01]  /*3cc0*/  IMAD.U32 R2, RZ, RZ, UR23 ;  /* 0x00000017ff027e24 */ /* 0x006fe2000f8e00ff */
[----:B------:R-:W-:Y:S01]  /*3cd0*/  IADD3.X R4, RZ, R21, RZ, P1, !PT ;  /* 0x00000015ff047210 */ /* 0x000fe20000ffe4ff */
[----:B------:R-:W-:Y:S01]  /*3ce0*/  IMAD.U32 R3, RZ, RZ, UR33 ;  /* 0x00000021ff037e24 */ /* 0x000fe2000f8e00ff */
[----:B------:R-:W-:-:S03]  /*3cf0*/  IADD3 R8, P1, R27, 0x20, RZ ;  /* 0x000000201b087810 */ /* 0x000fc60007f3e0ff */
[----:B------:R-:W-:Y:S02]  /*3d00*/  IMAD R4, R4, UR20, RZ ;  /* 0x0000001404047c24 */ /* 0x000fe4000f8e02ff */
[----:B------:R-:W-:-:S04]  /*3d10*/  IMAD.WIDE.U32 R2, R0, UR20, R2 ;  /* 0x0000001400027c25 */ /* 0x000fc8000f8e0002 */
[----:B------:R-:W1:Y:S01]  /*3d20*/  @!P2 LDC.64 R14, c[0x0][0x218] ;  /* 0x00008600ff0eab82 */ /* 0x000e620000000a00 */
[----:B------:R-:W-:Y:S01]  /*3d30*/  IMAD R0, R0, UR21, R4 ;  /* 0x0000001500007c24 */ /* 0x000fe2000f8e0204 */
[----:B------:R2:W-:Y:S01]  /*3d40*/  @P2 STS.128 [R236+0x19000], RZ ;  /* 0x019000ffec002388 */ /* 0x0005e20000000c00 */
[----:B------:R-:W-:-:S03]  /*3d50*/  IMAD.X R9, RZ, RZ, R24, P1 ;  /* 0x000000ffff097224 */ /* 0x000fc600008e0618 */
[----:B------:R-:W-:Y:S01]  /*3d60*/  IADD3 R3, R3, R0, RZ ;  /* 0x0000000003037210 */ /* 0x000fe20007ffe0ff */
[----:B------:R-:W-:Y:S02]  /*3d70*/  IMAD R9, R9, UR20, RZ ;  /* 0x0000001409097c24 */ /* 0x000fe4000f8e02ff */
[----:B------:R-:W-:-:S04]  /*3d80*/  IMAD.WIDE.U32 R4, R16, UR26, R2 ;  /* 0x0000001a10047c25 */ /* 0x000fc8000f8e0002 */
[----:B-----5:R-:W-:Y:S01]  /*3d90*/  IMAD.WIDE R2, R242, 0x2, R6 ;  /* 0x00000002f2027825 */ /* 0x020fe200078e0206 */
[----:B------:R-:W-:Y:S02]  /*3da0*/  MOV R6, R10 ;  /* 0x0000000a00067202 */ /* 0x000fe40000000f00 */
[----:B------:R-:W-:Y:S01]  /*3db0*/  IADD3 R0, R12, R5, RZ ;  /* 0x000000050c007210 */ /* 0x000fe20007ffe0ff */
[----:B------:R-:W-:Y:S01]  /*3dc0*/  IMAD.MOV.U32 R7, RZ, RZ, R13 ;  /* 0x000000ffff077224 */ /* 0x000fe200078e000d */
[----:B------:R-:W-:Y:S01]  /*3dd0*/  LEA R2, P1, R4, R2, 0x1 ;  /* 0x0000000204027211 */ /* 0x000fe200078208ff */
[----:B------:R-:W-:-:S03]  /*3de0*/  IMAD.WIDE.U32 R6, R8, UR20, R6 ;  /* 0x0000001408067c25 */ /* 0x000fc6000f8e0006 */
[----:B------:R-:W-:Y:S01]  /*3df0*/  LEA.HI.X R3, R4, R3, R0, 0x1, P1 ;  /* 0x0000000304037211 */ /* 0x000fe200008f0c00 */
[----:B------:R-:W-:Y:S01]  /*3e00*/  IMAD R8, R8, UR21, R9 ;  /* 0x0000001508087c24 */ /* 0x000fe2000f8e0209 */
[----:B-1----:R-:W-:-:S03]  /*3e10*/  @!P2 LEA R4, P1, R6, R14, 0x1 ;  /* 0x0000000e0604a211 */ /* 0x002fc600078208ff */
        /* <DEDUP_REMOVED lines=25> */
.L_x_444:
[----:B------:R-:W-:Y:S05]  /*3fb0*/  BSYNC B0 ;  /* 0x0000000000007941 */ /* 0x000fea0003800000 */
.L_x_443:
[----:B------:R-:W-:Y:S01]  /*3fc0*/  UIMAD UR5, UR9, UR24, URZ ;  /* 0x00000018090572a4 */ /* 0x000fe2000f8e023f */
[----:B------:R3:W-:Y:S01]  /*3fd0*/  @P3 STS.128 [R236+0x20000], RZ ;  /* 0x020000ffec003388 */ /* 0x0007e20000000c00 */
[----:B-12---:R-:W-:Y:S01]  /*3fe0*/  IMAD.WIDE.U32 R2, R17, UR34, R242 ;  /* 0x0000002211027c25 */ /* 0x006fe2000f8e00f2 */
[----:B------:R-:W-:Y:S01]  /*3ff0*/  ULDC.64 UR20, c[0x0][0x268] ;  /* 0x00009a0000147ab9 */ /* 0x000fe20000000a00 */
[----:B------:R-:W-:Y:S01]  /*4000*/  UIMAD UR5, UR34, UR25, UR5 ;  /* 0x00000019220572a4 */ /* 0x000fe2000f8e0205 */
[----:B------:R3:W-:Y:S01]  /*4010*/  @P3 STS.128 [R236+0x22000], RZ ;  /* 0x022000ffec003388 */ /* 0x0007e20000000c00 */
[----:B------:R-:W-:Y:S01]  /*4020*/  IMAD R0, R22, UR20, RZ ;  /* 0x0000001416007c24 */ /* 0x000fe2000f8e02ff */
[----:B------:R-:W-:Y:S01]  /*4030*/  IADD3 R2, P1, R2, UR32, RZ ;  /* 0x0000002002027c10 */ /* 0x000fe2000ff3e0ff */
[----:B------:R-:W-:Y:S01]  /*4040*/  BSSY B0, `(.L_x_445) ;  /* 0x0000038000007945 */ /* 0x000fe20003800000 */
[----:B------:R3:W-:Y:S01]  /*4050*/  @P3 STS.128 [R236+0x24000], RZ ;  /* 0x024000ffec003388 */ /* 0x0007e20000000c00 */
[----:B------:R-:W-:Y:S01]  /*4060*/  MOV R4, UR5 ;  /* 0x0000000500047c02 */ /* 0x000fe20008000f00 */
[----:B------:R-:W-:-:S02]  /*4070*/  IMAD R13, R16, UR21, R0 ;  /* 0x00000015100d7c24 */ /* 0x000fc4000f8e0200 */
[----:B------:R3:W-:Y:S01]  /*4080*/  @P3 STS.128 [R236+0x26000], RZ ;  /* 0x026000ffec003388 */ /* 0x0007e20000000c00 */
[----:B------:R-:W-:-:S03]  /*4090*/  IADD3.X R3, R3, UR35, R4, P1, !PT ;  /* 0x0000002303037c10 */ /* 0x000fc60008ffe404 */
[----:B------:R-:W-:-:S05]  /*40a0*/  IMAD.WIDE.U32 R8, R16, UR20, R2 ;  /* 0x0000001410087c25 */ /* 0x000fca000f8e0002 */
[----:B------:R-:W-:Y:S01]  /*40b0*/  IADD3 R12, R9, R13, RZ ;  /* 0x0000000d090c7210 */ /* 0x000fe20007ffe0ff */
        /* <DEDUP_REMOVED lines=10> */
[----:B------:R-:W2:Y:S01]  /*4160*/  @!P2 LDC.64 R14, c[0x0][0x220] ;  /* 0x00008800ff0eab82 */ /* 0x000ea20000000a00 */
        /* <DEDUP_REMOVED lines=9> */
[----:B-1----:R-:W-:Y:S01]  /*4200*/  IMAD.WIDE R2, R242, 0x2, R18 ;  /* 0x00000002f2027825 */ /* 0x002fe200078e0212 */
[----:B--2---:R-:W-:-:S04]  /*4210*/  @!P2 LEA R10, P1, R6, R14, 0x1 ;  /* 0x0000000e060aa211 */ /* 0x004fc800078208ff */
        /* <DEDUP_REMOVED lines=26> */
.L_x_446:
[----:B------:R-:W-:Y:S05]  /*43c0*/  BSYNC B0 ;  /* 0x0000000000007941 */ /* 0x000fea0003800000 */
.L_x_445:
        /* <DEDUP_REMOVED lines=11> */
[----:B------:R-:W-:Y:S01]  /*4480*/  IADD3 R6, P3, R27, 0x20, RZ ;  /* 0x000000201b067810 */ /* 0x000fe20007f7e0ff */
[----:B------:R-:W-:Y:S01]  /*4490*/  IMAD.U32 R3, RZ, RZ, UR35 ;  /* 0x00000023ff037e24 */ /* 0x000fe2000f8e00ff */
[----:B------:R-:W-:Y:S01]  /*44a0*/  IADD3.X R7, RZ, R21, RZ, P2, !PT ;  /* 0x00000015ff077210 */ /* 0x000fe200017fe4ff */
[----:B------:R-:W-:Y:S01]  /*44b0*/  IMAD.MOV.U32 R4, RZ, RZ, R8 ;  /* 0x000000ffff047224 */ /* 0x000fe200078e0008 */
[----:B------:R-:W-:Y:S01]  /*44c0*/  IADD3.X R9, RZ, R24, RZ, P3, !PT ;  /* 0x00000018ff097210 */ /* 0x000fe20001ffe4ff */
[----:B------:R-:W-:Y:S01]  /*44d0*/  IMAD.WIDE.U32 R2, R0, UR24, R2 ;  /* 0x0000001800027c25 */ /* 0x000fe2000f8e0002 */
[----:B------:R-:W-:-:S02]  /*44e0*/  MOV R5, R12 ;  /* 0x0000000c00057202 */ /* 0x000fc40000000f00 */
[----:B------:R-:W-:Y:S01]  /*44f0*/  ISETP.GE.AND P3, PT, R250, UR5, PT ;  /* 0x00000005fa007c0c */ /* 0x000fe2000bf66270 */
[----:B------:R-:W-:Y:S02]  /*4500*/  IMAD R7, R7, UR24, RZ ;  /* 0x0000001807077c24 */ /* 0x000fe4000f8e02ff */
[----:B------:R-:W1:Y:S01]  /*4510*/  @!P1 LDC.64 R10, c[0x0][0x220] ;  /* 0x00008800ff0a9b82 */ /* 0x000e620000000a00 */
[----:B------:R-:W-:Y:S01]  /*4520*/  IMAD R9, R9, UR24, RZ ;  /* 0x0000001809097c24 */ /* 0x000fe2000f8e02ff */
[----:B------:R2:W-:Y:S01]  /*4530*/  @P1 STS.128 [R236+0x21000], RZ ;  /* 0x021000ffec001388 */ /* 0x0005e20000000c00 */
[----:B------:R-:W-:Y:S02]  /*4540*/  IMAD R0, R0, UR25, R7 ;  /* 0x0000001900007c24 */ /* 0x000fe4000f8e0207 */
[----:B------:R-:W-:-:S04]  /*4550*/  IMAD.WIDE.U32 R4, R6, UR24, R4 ;  /* 0x0000001806047c25 */ /* 0x000fc8000f8e0004 */
[----:B------:R-:W-:Y:S02]  /*4560*/  IMAD R7, R6, UR25, R9 ;  /* 0x0000001906077c24 */ /* 0x000fe4000f8e0209 */
[----:B------:R-:W-:-:S03]  /*4570*/  IMAD.IADD R3, R3, 0x1, R0 ;  /* 0x0000000103037824 */ /* 0x000fc600078e0200 */
[----:B------:R-:W-:Y:S02]  /*4580*/  IADD3 R7, R5, R7, RZ ;  /* 0x0000000705077210 */ /* 0x000fe40007ffe0ff */
[----:B-1----:R-:W-:-:S04]  /*4590*/  @!P1 LEA R6, P2, R4, R10, 0x1 ;  /* 0x0000000a04069211 */ /* 0x002fc800078408ff */
[----:B------:R-:W-:Y:S01]  /*45a0*/  @!P1 LEA.HI.X R7, R4, R11, R7, 0x1, P2 ;  /* 0x0000000b04079211 */ /* 0x000fe200010f0c07 */
[----:B------:R-:W-:Y:S01]  /*45b0*/  IMAD.WIDE.U32 R4, R16, UR20, R2 ;  /* 0x0000001410047c25 */ /* 0x000fe2000f8e0002 */
[----:B------:R-:W-:-:S03]  /*45c0*/  ISETP.GE.AND P2, PT, R251, UR5, PT ;  /* 0x00000005fb007c0c */ /* 0x000fc6000bf46270 */
[----:B-----5:R-:W-:Y:S01]  /*45d0*/  IMAD.WIDE R2, R242, 0x2, R14 ;  /* 0x00000002f2027825 */ /* 0x020fe200078e020e */
[----:B------:R-:W-:Y:S01]  /*45e0*/  @!PT LDS RZ, [RZ] ;  /* 0x00000000fffff984 */ /* 0x000fe20000000800 */
[----:B------:R-:W-:Y:S01]  /*45f0*/  @!PT LDS RZ, [RZ] ;  /* 0x00000000fffff984 */ /* 0x000fe20000000800 */
[----:B------:R-:W-:Y:S01]  /*4600*/  @!PT LDS RZ, [RZ] ;  /* 0x00000000fffff984 */ /* 0x000fe20000000800 */
[----:B------:R2:W-:Y:S01]  /*4610*/  @!P1 LDGSTS.E.BYPASS.LTC128B.128 [R236+0x21000], desc[UR6][R6.64] ;  /* 0x2100000006ec9fae */ /* 0x0005e2000b901d46 */
[----:B------:R-:W-:Y:S02]  /*4620*/  ISETP.GE.AND P1, PT, R252, UR5, PT ;  /* 0x00000005fc007c0c */ /* 0x000fe4000bf26270 */
        /* <DEDUP_REMOVED lines=19> */
.L_x_448:
[----:B------:R-:W-:Y:S05]  /*4760*/  BSYNC B0 ;  /* 0x0000000000007941 */ /* 0x000fea0003800000 */
.L_x_447:
[----:B------:R-:W-:Y:S01]  /*4770*/  ULDC.64 UR24, c[0x0][0x3c8] ;  /* 0x0000f20000187ab9 */ /* 0x000fe20000000a00 */
[----:B------:R-:W-:Y:S01]  /*4780*/  USHF.R.S32.HI UR9, URZ, 0x1f, UR55 ;  /* 0x0000001f3f097899 */ /* 0x000fe20008011437 */
[----:B------:R-:W0:Y:S01]  /*4790*/  LDGDEPBAR ;  /* 0x00000000000079af */ /* 0x000e220000000000 */
[----:B------:R-:W-:Y:S01]  /*47a0*/  UISETP.NE.U32.AND UP1, UPT, UR24, URZ, UPT ;  /* 0x0000003f1800728c */ /* 0x000fe2000bf25070 */
[----:B--2---:R-:W-:Y:S01]  /*47b0*/  SHF.R.S32.HI R7, RZ, 0x1f, R84 ;  /* 0x0000001fff077819 */ /* 0x004fe20000011454 */
[----:B------:R-:W-:Y:S01]  /*47c0*/  IMAD.MOV.U32 R248, RZ, RZ, 0x7f800000 ;  /* 0x7f800000fff87424 */ /* 0x000fe200078e00ff */
[----:B------:R-:W-:Y:S01]  /*47d0*/  ULDC UR19, c[0x0][0x2d0] ;  /* 0x0000b40000137ab9 */ /* 0x000fe20000000800 */
[----:B------:R-:W-:Y:S01]  /*47e0*/  UISETP.NE.AND.EX UP1, UPT, UR25, URZ, UPT, UP1 ;  /* 0x0000003f1900728c */ /* 0x000fe2000bf25310 */
[----:B------:R-:W-:Y:S02]  /*47f0*/  IMAD.MOV.U32 R249, RZ, RZ, 0x7f800000 ;  /* 0x7f800000fff97424 */ /* 0x000fe400078e00ff */
[----:B------:R-:W-:-:S02]  /*4800*/  VIADD R4, R84, 0x1 ;  /* 0x0000000154047836 */ /* 0x000fc40000000000 */
[----:B------:R-:W-:Y:S01]  /*4810*/  IMAD.MOV.U32 R225, RZ, RZ, 0x20 ;  /* 0x00000020ffe17424 */ /* 0x000fe200078e00ff */
[----:B------:R-:W-:Y:S01]  /*4820*/  PLOP3.LUT P3, PT, PT, PT, UP1, 0x80, 0x0 ;  /* 0x000000000000781c */ /* 0x000fe20003f6f018 */
[----:B------:R-:W-:Y:S01]  /*4830*/  IMAD.MOV.U32 R224, RZ, RZ, 0x40 ;  /* 0x00000040ffe07424 */ /* 0x000fe200078e00ff */
[----:B------:R-:W-:Y:S01]  /*4840*/  CS2R R190, SRZ ;  /* 0x0000000000be7805 */ /* 0x000fe2000001ff00 */
[----:B------:R-:W-:Y:S01]  /*4850*/  IMAD.MOV.U32 R237, RZ, RZ, R234 ;  /* 0x000000ffffed7224 */ /* 0x000fe200078e00ea */
[----:B------:R-:W-:Y:S01]  /*4860*/  CS2R R188, SRZ ;  /* 0x0000000000bc7805 */ /* 0x000fe2000001ff00 */
[----:B------:R-:W-:Y:S01]  /*4870*/  @UP1 ULDC.64 UR26, c[0x0][0x3d0] ;  /* 0x0000f400001a1ab9 */ /* 0x000fe20000000a00 */
[----:B------:R-:W-:Y:S01]  /*4880*/  @UP1 UMOV UR20, UR55 ;  /* 0x0000003700141c82 */ /* 0x000fe20008000000 */
[----:B------:R-:W-:Y:S01]  /*4890*/  @UP1 UIMAD UR5, UR56, UR26, URZ ;  /* 0x0000001a380512a4 */ /* 0x000fe2000f8e023f */
[----:B------:R-:W-:Y:S01]  /*48a0*/  @UP1 UMOV UR21, UR9 ;  /* 0x0000000900151c82 */ /* 0x000fe20008000000 */
[----:B------:R-:W-:Y:S01]  /*48b0*/  CS2R R194, SRZ ;  /* 0x0000000000c27805 */ /* 0x000fe2000001ff00 */
[----:B------:R-:W-:-:S02]  /*48c0*/  @UP1 UIMAD.WIDE.U32 UR20, UR46, UR26, UR20 ;  /* 0x0000001a2e1412a5 */ /* 0x000fc4000f8e0014 */
[----:B------:R-:W-:Y:S02]  /*48d0*/  @UP1 UIMAD UR5, UR46, UR27, UR5 ;  /* 0x0000001b2e0512a4 */ /* 0x000fe4000f8e0205 */
[----:B------:R-:W-:Y:S02]  /*48e0*/  @UP1 ULEA UR24, UP0, UR20, UR24, 0x2 ;  /* 0x0000001814181291 */ /* 0x000fe4000f80103f */
[----:B------:R-:W-:Y:S01]  /*48f0*/  @UP1 UIADD3 UR5, UR21, UR5, URZ ;  /* 0x0000000515051290 */ /* 0x000fe2000fffe03f */
[----:B------:R-:W-:Y:S02]  /*4900*/  SHF.L.U64.HI R0, R84, 0x2, R7 ;  /* 0x0000000254007819 */ /* 0x000fe40000010207 */
[----:B------:R-:W-:Y:S02]  /*4910*/  CS2R R192, SRZ ;  /* 0x0000000000c07805 */ /* 0x000fe4000001ff00 */
[----:B------:R-:W-:Y:S01]  /*4920*/  CS2R R186, SRZ ;  /* 0x0000000000ba7805 */ /* 0x000fe2000001ff00 */
[----:B------:R-:W-:Y:S01]  /*4930*/  @UP1 ULEA.HI.X UR25, UR20, UR25, UR5, 0x2, UP0 ;  /* 0x0000001914191291 */ /* 0x000fe200080f1405 */
[----:B-1----:R-:W-:Y:S01]  /*4940*/  IMAD.U32 R2, RZ, RZ, UR24 ;  /* 0x00000018ff027e24 */ /* 0x002fe2000f8e00ff */
[----:B------:R-:W-:Y:S01]  /*4950*/  CS2R R184, SRZ ;  /* 0x0000000000b87805 */ /* 0x000fe2000001ff00 */
[----:B------:R-:W-:Y:S01]  /*4960*/  @UP1 ULDC UR5, c[0x0][0x2e8] ;  /* 0x0000ba0000051ab9 */ /* 0x000fe20000000800 */
[----:B------:R-:W-:-:S02]  /*4970*/  CS2R R182, SRZ ;  /* 0x0000000000b67805 */ /* 0x000fc4000001ff00 */
[----:B------:R-:W-:Y:S01]  /*4980*/  CS2R R180, SRZ ;  /* 0x0000000000b47805 */ /* 0x000fe2000001ff00 */
[----:B------:R-:W-:Y:S01]  /*4990*/  IMAD.U32 R3, RZ, RZ, UR25 ;  /* 0x00000019ff037e24 */ /* 0x000fe2000f8e00ff */
[----:B------:R-:W-:Y:S02]  /*49a0*/  CS2R R174, SRZ ;  /* 0x0000000000ae7805 */ /* 0x000fe4000001ff00 */
[----:B------:R-:W-:Y:S02]  /*49b0*/  CS2R R172, SRZ ;  /* 0x0000000000ac7805 */ /* 0x000fe4000001ff00 */
[----:B------:R-:W-:Y:S02]  /*49c0*/  CS2R R178, SRZ ;  /* 0x0000000000b27805 */ /* 0x000fe4000001ff00 */
[----:B------:R-:W-:Y:S01]  /*49d0*/  CS2R R176, SRZ ;  /* 0x0000000000b07805 */ /* 0x000fe2000001ff00 */
[----:B------:R1:W2:Y:S01]  /*49e0*/  @P3 LDG.E R6, desc[UR6][R2.64] ;  /* 0x0000000602063981 */ /* 0x0002a2000c1e1900 */
        /* <DEDUP_REMOVED lines=24> */
[----:B-1----:R-:W-:Y:S01]  /*4b70*/  IMAD.SHL.U32 R2, R84, 0x4, RZ ;  /* 0x0000000454027824 */ /* 0x002fe200078e00ff */
[----:B------:R-:W-:-:S02]  /*4b80*/  CS2R R74, SRZ ;  /* 0x00000000004a7805 */ /* 0x000fc4000001ff00 */
[----:B------:R-:W-:Y:S02]  /*4b90*/  CS2R R72, SRZ ;  /* 0x0000000000487805 */ /* 0x000fe4000001ff00 */
[----:B------:R-:W-:Y:S02]  /*4ba0*/  CS2R R70, SRZ ;  /* 0x0000000000467805 */ /* 0x000fe4000001ff00 */
[----:B------:R-:W-:Y:S02]  /*4bb0*/  CS2R R68, SRZ ;  /* 0x0000000000447805 */ /* 0x000fe4000001ff00 */
[----:B------:R-:W-:Y:S02]  /*4bc0*/  IADD3 R2, P1, R2, UR12, RZ ;  /* 0x0000000c02027c10 */ /* 0x000fe4000ff3e0ff */
[----:B------:R-:W-:Y:S02]  /*4bd0*/  CS2R R62, SRZ ;  /* 0x00000000003e7805 */ /* 0x000fe4000001ff00 */
[----:B------:R-:W-:-:S02]  /*4be0*/  CS2R R60, SRZ ;  /* 0x00000000003c7805 */ /* 0x000fc4000001ff00 */
[----:B------:R-:W-:Y:S02]  /*4bf0*/  CS2R R66, SRZ ;  /* 0x0000000000427805 */ /* 0x000fe4000001ff00 */
[----:B------:R-:W-:Y:S02]  /*4c00*/  IADD3.X R3, R0, UR11, RZ, P1, !PT ;  /* 0x0000000b00037c10 */ /* 0x000fe40008ffe4ff */
[----:B------:R-:W-:Y:S02]  /*4c10*/  CS2R R64, SRZ ;  /* 0x0000000000407805 */ /* 0x000fe4000001ff00 */
[----:B------:R-:W-:Y:S02]  /*4c20*/  LEA.HI R0, R25, R26, RZ, 0x4 ;  /* 0x0000001a19007211 */ /* 0x000fe400078f20ff */
[----:B------:R-:W-:Y:S02]  /*4c30*/  CS2R R58, SRZ ;  /* 0x00000000003a7805 */ /* 0x000fe4000001ff00 */
[----:B------:R-:W-:Y:S01]  /*4c40*/  CS2R R56, SRZ ;  /* 0x0000000000387805 */ /* 0x000fe2000001ff00 */
[----:B------:R-:W5:Y:S01]  /*4c50*/  @!P6 LDG.E R248, desc[UR6][R2.64] ;  /* 0x0000000602f8e981 */ /* 0x000f62000c1e1900 */
[----:B------:R-:W-:-:S02]  /*4c60*/  LOP3.LUT R0, R0, 0xfffffff0, RZ, 0xc0, !PT ;  /* 0xfffffff000007812 */ /* 0x000fc400078ec0ff */
[----:B------:R-:W-:Y:S02]  /*4c70*/  CS2R R54, SRZ ;  /* 0x0000000000367805 */ /* 0x000fe4000001ff00 */
[----:B------:R-:W-:Y:S01]  /*4c80*/  CS2R R52, SRZ ;  /* 0x0000000000347805 */ /* 0x000fe2000001ff00 */
[----:B------:R1:W5:Y:S01]  /*4c90*/  @!P5 LDG.E R249, desc[UR6][R2.64+0x20] ;  /* 0x0000200602f9d981 */ /* 0x000362000c1e1900 */
[----:B------:R-:W2:Y:S01]  /*4ca0*/  @P3 MUFU.RCP R5, UR5 ;  /* 0x0000000500053d08 */ /* 0x000ea20008001000 */
[----:B------:R-:W-:Y:S01]  /*4cb0*/  IMAD.IADD R0, R26, 0x1, -R0 ;  /* 0x000000011a007824 */ /* 0x000fe200078e0a00 */
[----:B------:R-:W-:Y:S01]  /*4cc0*/  UIADD3 UR20, UR38, 0x40, UR34 ;  /* 0x0000004026147890 */ /* 0x000fe2000fffe022 */
        /* <DEDUP_REMOVED lines=15> */
[----:B------:R-:W-:Y:S01]  /*4dc0*/  CS2R R20, SRZ ;  /* 0x0000000000147805 */ /* 0x000fe2000001ff00 */
[----:B------:R-:W-:Y:S01]  /*4dd0*/  UMOV UR5, URZ ;  /* 0x0000003f00057c82 */ /* 0x000fe20008000000 */
[----:B------:R-:W-:Y:S01]  /*4de0*/  UIADD3 UR20, UR20, -UR16, URZ ;  /* 0x8000001014147290 */ /* 0x000fe2000fffe03f */
[----:B------:R-:W-:Y:S01]  /*4df0*/  ULDC UR21, c[0x0][0x2dc] ;  /* 0x0000b70000157ab9 */ /* 0x000fe20000000800 */
[----:B------:R-:W-:Y:S01]  /*4e00*/  ULDC UR15, c[0x0][0x2ec] ;  /* 0x0000bb00000f7ab9 */ /* 0x000fe20000000800 */
[----:B-1----:R-:W-:-:S04]  /*4e10*/  SHF.R.S32.HI R2, RZ, 0x1f, R0 ;  /* 0x0000001fff027819 */ /* 0x002fc80000011400 */
[----:B------:R-:W-:-:S04]  /*4e20*/  LEA.HI R2, R2, R0, RZ, 0x3 ;  /* 0x0000000002027211 */ /* 0x000fc800078f18ff */
[----:B------:R-:W-:-:S05]  /*4e30*/  LOP3.LUT R2, R2, 0xfffffff8, RZ, 0xc0, !PT ;  /* 0xfffffff802027812 */ /* 0x000fca00078ec0ff */
[----:B------:R-:W-:Y:S02]  /*4e40*/  IMAD.IADD R3, R0, 0x1, -R2 ;  /* 0x0000000100037824 */ /* 0x000fe400078e0a02 */
[----:B------:R-:W-:-:S03]  /*4e50*/  IMAD.U32 R2, RZ, RZ, UR38 ;  /* 0x00000026ff027e24 */ /* 0x000fc6000f8e00ff */
[----:B------:R-:W-:Y:S01]  /*4e60*/  R2P PR, R3, 0x6 ;  /* 0x0000000603007804 */ /* 0x000fe20000000000 */
[----:B------:R-:W-:Y:S01]  /*4e70*/  IMAD.SHL.U32 R3, R84, 0x4, RZ ;  /* 0x0000000454037824 */ /* 0x000fe200078e00ff */
[----:B------:R-:W-:-:S03]  /*4e80*/  IADD3 R2, R4, UR16, -R2 ;  /* 0x0000001004027c10 */ /* 0x000fc6000fffe802 */
[----:B------:R-:W-:Y:S02]  /*4e90*/  SEL R225, R225, 0xffffffe0, !P1 ;  /* 0xffffffe0e1e17807 */ /* 0x000fe40004800000 */
[----:B------:R1:W-:Y:S01]  /*4ea0*/  STL [R1+0x10], R2 ;  /* 0x0000100201007387 */ /* 0x0003e20000100800 */
[----:B------:R-:W-:Y:S02]  /*4eb0*/  SEL R224, R224, 0xffffffc0, !P2 ;  /* 0xffffffc0e0e07807 */ /* 0x000fe40005000000 */
[C---:B------:R-:W-:Y:S01]  /*4ec0*/  IMAD.IADD R227, R226.reuse, 0x1, R225 ;  /* 0x00000001e2e37824 */ /* 0x040fe200078e02e1 */
[----:B------:R3:W-:Y:S02]  /*4ed0*/  STL [R1+0x4], R3 ;  /* 0x0000040301007387 */ /* 0x0007e40000100800 */
[----:B------:R-:W-:Y:S02]  /*4ee0*/  IMAD.IADD R228, R226, 0x1, R224 ;  /* 0x00000001e2e47824 */ /* 0x000fe400078e02e0 */
[----:B------:R-:W-:-:S02]  /*4ef0*/  IMAD.IADD R229, R224, 0x1, R227 ;  /* 0x00000001e0e57824 */ /* 0x000fc400078e02e3 */
[----:B-1----:R-:W-:Y:S01]  /*4f00*/  VIADD R2, R230, 0x4000 ;  /* 0x00004000e6027836 */ /* 0x002fe20000000000 */
[----:B---3--:R-:W-:-:S04]  /*4f10*/  SHF.L.U64.HI R3, R84, 0x2, R7 ;  /* 0x0000000254037819 */ /* 0x008fc80000010207 */
[----:B------:R-:W-:Y:S01]  /*4f20*/  SEL R2, R2, R230, !P0 ;  /* 0x000000e602027207 */ /* 0x000fe20004000000 */
[----:B------:R1:W-:Y:S03]  /*4f30*/  STL [R1], R3 ;  /* 0x0000000301007387 */ /* 0x0003e60000100800 */
[----:B------:R-:W-:Y:S01]  /*4f40*/  LEA R221, R2, UR4, 0x1 ;  /* 0x0000000402dd7c11 */ /* 0x000fe2000f8e08ff */
[----:B--2---:R-:W-:-:S05]  /*4f50*/  @P3 FMUL.FTZ R0, R6, R5 ;  /* 0x0000000506003220 */ /* 0x004fca0000410000 */
[----:B------:R-:W-:Y:S01]  /*4f60*/  @P3 R2UR UR9, R0 ;  /* 0x00000000000932ca */ /* 0x000fe200000e0000 */
[----:B------:R-:W-:-:S05]  /*4f70*/  VIADD R0, R231, 0x4000 ;  /* 0x00004000e7007836 */ /* 0x000fca0000000000 */
[----:B------:R-:W-:-:S04]  /*4f80*/  SEL R0, R0, R231, !P0 ;  /* 0x000000e700007207 */ /* 0x000fc80004000000 */
[----:B------:R-:W-:-:S03]  /*4f90*/  LEA R216, R0, UR4, 0x1 ;  /* 0x0000000400d87c11 */ /* 0x000fc6000f8e08ff */
[----:B-1----:R-:W-:-:S05]  /*4fa0*/  @UP1 UMOV UR5, UR9 ;  /* 0x0000000900051c82 */ /* 0x002fca0008000000 */
.L_x_451:
[----:B------:R-:W0:Y:S01]  /*4fb0*/  LDGDEPBAR ;  /* 0x00000000000079af */ /* 0x000e220000000000 */
[C---:B------:R-:W-:Y:S01]  /*4fc0*/  IADD3 R3, R221.reuse, R225, RZ ;  /* 0x000000e1dd037210 */ /* 0x040fe20007ffe0ff */
[----:B------:R-:W-:Y:S01]  /*4fd0*/  IMAD.IADD R2, R221, 0x1, R224 ;  /* 0x00000001dd027824 */ /* 0x000fe200078e02e0 */
[----:B-----5:R-:W-:Y:S01]  /*4fe0*/  FSETP.NEU.FTZ.AND P1, PT, R248, -INF , PT ;  /* 0xff800000f800780b */ /* 0x020fe20003f3d000 */
[----:B------:R-:W2:Y:S01]  /*4ff0*/  LDL R113, [R1+0x14] ;  /* 0x0000140001717983 */ /* 0x000ea20000100800 */
[----:B------:R-:W-:Y:S01]  /*5000*/  IADD3 R0, R3, R224, RZ ;  /* 0x000000e003007210 */ /* 0x000fe20007ffe0ff */
[----:B------:R-:W-:Y:S02]  /*5010*/  USHF.L.U32 UR9, UR8, 0x6, URZ ;  /* 0x0000000608097899 */ /* 0x000fe4000800063f */
[----:B------:R-:W3:Y:S01]  /*5020*/  LDL R112, [R1+0x10] ;  /* 0x0000100001707983 */ /* 0x000ee20000100800 */
[----:B------:R-:W-:Y:S02]  /*5030*/  USHF.L.U32 UR10, UR18, 0x6, URZ ;  /* 0x00000006120a7899 */ /* 0x000fe4000800063f */
[----:B------:R-:W-:Y:S01]  /*5040*/  UISETP.GE.AND UP0, UPT, UR9, UR20, UPT ;  /* 0x000000140900728c */ /* 0x000fe2000bf06270 */
[----:B------:R-:W4:Y:S01]  /*5050*/  LDL R197, [R1+0x4] ;  /* 0x0000040001c57983 */ /* 0x000f220000100800 */
[----:B------:R-:W-:Y:S02]  /*5060*/  UIADD3 UR10, UR10, 0x40, URZ ;  /* 0x000000400a0a7890 */ /* 0x000fe4000fffe03f */
[----:B------:R-:W-:Y:S01]  /*5070*/  UISETP.GT.AND UP3, UPT, UR8, UR17, UPT ;  /* 0x000000110800728c */ /* 0x000fe2000bf64270 */
[----:B------:R-:W4:Y:S01]  /*5080*/  LDL R196, [R1] ;  /* 0x0000000001c47983 */ /* 0x000f220000100800 */
[----:B------:R-:W-:Y:S06]  /*5090*/  UISETP.LT.AND UP0, UPT, UR10, UR16, UP0 ;  /* 0x000000100a00728c */ /* 0x000fec0008701270 */
[----:B------:R-:W-:Y:S01]  /*50a0*/  PLOP3.LUT P0, PT, PT, PT, UP0, 0x80, 0x0 ;  /* 0x000000000000781c */ /* 0x000fe20003f0f008 */
        /* <DEDUP_REMOVED lines=9> */
[----:B------:R-:W1:Y:S04]  /*5140*/  LDSM.16.M88.4 R104, [R220] ;  /* 0x00000000dc68783b */ /* 0x000e680000000200 */
[----:B------:R-:W-:Y:S01]  /*5150*/  LDSM.16.M88.4 R108, [R219] ;  /* 0x00000000db6c783b */ /* 0x000fe20000000200 */
[C---:B-1----:R-:W-:Y:S06]  /*5160*/  HMMA.16816.F32.BF16 R4, R16.reuse, R8, RZ ;  /* 0x000000081004723c */ /* 0x042fec00000418ff */
[C---:B------:R-:W-:Y:S06]  /*5170*/  HMMA.16816.F32.BF16 R8, R16.reuse, R10, RZ ;  /* 0x0000000a1008723c */ /* 0x040fec00000418ff */
[C---:B------:R-:W-:Y:S06]  /*5180*/  HMMA.16816.F32.BF16 R12, R16.reuse, R84, RZ ;  /* 0x00000054100c723c */ /* 0x040fec00000418ff */
[----:B------:R-:W-:Y:S01]  /*5190*/  HMMA.16816.F32.BF16 R16, R16, R86, RZ ;  /* 0x000000561010723c */ /* 0x000fe200000418ff */
[----:B------:R-:W1:Y:S05]  /*51a0*/  LDSM.16.M88.4 R84, [R220+0x800] ;  /* 0x00080000dc54783b */ /* 0x000e6a0000000200 */
[C---:B------:R-:W-:Y:S06]  /*51b0*/  HMMA.16816.F32.BF16 R4, R88.reuse, R92, R4 ;  /* 0x0000005c5804723c */ /* 0x040fec0000041804 */
[C---:B------:R-:W-:Y:S01]  /*51c0*/  HMMA.16816.F32.BF16 R8, R88.reuse, R94, R8 ;  /* 0x0000005e5808723c */ /* 0x040fe20000041808 */
[----:B------:R-:W1:Y:S05]  /*51d0*/  LDSM.16.M88.4 R92, [R0] ;  /* 0x00000000005c783b */ /* 0x000e6a0000000200 */
[C---:B------:R-:W-:Y:S06]  /*51e0*/  HMMA.16816.F32.BF16 R12, R88.reuse, R96, R12 ;  /* 0x00000060580c723c */ /* 0x040fec000004180c */
[----:B------:R-:W-:Y:S01]  /*51f0*/  HMMA.16816.F32.BF16 R16, R88, R98, R16 ;  /* 0x000000625810723c */ /* 0x000fe20000041810 */
[----:B------:R-:W1:Y:S04]  /*5200*/  LDSM.16.M88.4 R88, [R219+0x800] ;  /* 0x00080000db58783b */ /* 0x000e680000000200 */
[----:B------:R-:W-:Y:S01]  /*5210*/  LDSM.16.M88.4 R96, [R221+0x2000] ;  /* 0x00200000dd60783b */ /* 0x000fe20000000200 */
[C---:B------:R-:W-:Y:S06]  /*5220*/  HMMA.16816.F32.BF16 R4, R100.reuse, R104, R4 ;  /* 0x000000686404723c */ /* 0x040fec0000041804 */
[C---:B------:R-:W-:Y:S01]  /*5230*/  HMMA.16816.F32.BF16 R8, R100.reuse, R106, R8 ;  /* 0x0000006a6408723c */ /* 0x040fe20000041808 */
[----:B------:R-:W1:Y:S05]  /*5240*/  LDSM.16.M88.4 R104, [R218+UR4+0x1a000] ;  /* 0x01a00004da68783b */ /* 0x000e6a0008000200 */
[C---:B-1----:R-:W-:Y:S06]  /*5250*/  HMMA.16816.F32.BF16 R12, R100.reuse, R84, R12 ;  /* 0x00000054640c723c */ /* 0x042fec000004180c */
[----:B------:R-:W-:Y:S01]  /*5260*/  HMMA.16816.F32.BF16 R16, R100, R86, R16 ;  /* 0x000000566410723c */ /* 0x000fe20000041810 */
[----:B------:R-:W1:Y:S04]  /*5270*/  LDSM.16.M88.4 R84, [R218+UR4+0x1a800] ;  /* 0x01a80004da54783b */ /* 0x000e680008000200 */
[----:B------:R-:W-:Y:S01]  /*5280*/  LDSM.16.M88.4 R100, [R3+0x2000] ;  /* 0x002000000364783b */ /* 0x000fe20000000200 */
[C---:B------:R-:W-:Y:S06]  /*5290*/  HMMA.16816.F32.BF16 R4, R92.reuse, R108, R4 ;  /* 0x0000006c5c04723c */ /* 0x040fec0000041804 */
[C---:B------:R-:W-:Y:S01]  /*52a0*/  HMMA.16816.F32.BF16 R8, R92.reuse, R110, R8 ;  /* 0x0000006e5c08723c */ /* 0x040fe20000041808 */
[----:B------:R-:W1:Y:S05]  /*52b0*/  LDSM.16.M88.4 R108, [R217+0x2000] ;  /* 0x00200000d96c783b */ /* 0x000e6a0000000200 */
[C---:B------:R-:W-:Y:S06]  /*52c0*/  HMMA.16816.F32.BF16 R12, R92.reuse, R88, R12 ;  /* 0x000000585c0c723c */ /* 0x040fec000004180c */
[----:B------:R-:W-:Y:S01]  /*52d0*/  HMMA.16816.F32.BF16 R16, R92, R90, R16 ;  /* 0x0000005a5c10723c */ /* 0x000fe20000041810 */
[----:B------:R-:W1:Y:S04]  /*52e0*/  LDSM.16.M88.4 R88, [R217+0x2800] ;  /* 0x00280000d958783b */ /* 0x000e680000000200 */
[----:B------:R-:W-:Y:S01]  /*52f0*/  LDSM.16.M88.4 R92, [R2+0x2000] ;  /* 0x00200000025c783b */ /* 0x000fe20000000200 */
[C---:B------:R-:W-:Y:S06]  /*5300*/  HMMA.16816.F32.BF16 R4, R96.reuse, R104, R4 ;  /* 0x000000686004723c */ /* 0x040fec0000041804 */
[C---:B------:R-:W-:Y:S01]  /*5310*/  HMMA.16816.F32.BF16 R8, R96.reuse, R106, R8 ;  /* 0x0000006a6008723c */ /* 0x040fe20000041808 */
[----:B------:R-:W1:Y:S05]  /*5320*/  LDSM.16.M88.4 R104, [R220+0x2000] ;  /* 0x00200000dc68783b */ /* 0x000e6a0000000200 */
[C---:B-1----:R-:W-:Y:S06]  /*5330*/  HMMA.16816.F32.BF16 R12, R96.reuse, R84, R12 ;  /* 0x00000054600c723c */ /* 0x042fec000004180c */
[----:B------:R-:W-:Y:S01]  /*5340*/  HMMA.16816.F32.BF16 R16, R96, R86, R16 ;  /* 0x000000566010723c */ /* 0x000fe20000041810 */
[----:B------:R-:W1:Y:S04]  /*5350*/  LDSM.16.M88.4 R84, [R220+0x2800] ;  /* 0x00280000dc54783b */ /* 0x000e680000000200 */
        /* <DEDUP_REMOVED lines=25> */
[C---:B-1----:R-:W-:Y:S06]  /*54f0*/  HMMA.16816.F32.BF16 R12, R100.reuse, R84, R12 ;  /* 0x00000054640c723c */ /* 0x042fec000004180c */
[----:B------:R-:W-:Y:S01]  /*5500*/  HMMA.16816.F32.BF16 R16, R100, R86, R16 ;  /* 0x000000566410723c */ /* 0x000fe20000041810 */
[----:B------:R-:W1:Y:S04]  /*5510*/  LDSM.16.M88.4 R84, [R220+0x4800] ;  /* 0x00480000dc54783b */ /* 0x000e680000000200 */
[----:B------:R-:W-:Y:S01]  /*5520*/  LDSM.16.M88.4 R100, [R0+0x4000] ;  /* 0x004000000064783b */ /* 0x000fe20000000200 */
[C---:B------:R-:W-:Y:S06]  /*5530*/  HMMA.16816.F32.BF16 R4, R92.reuse, R108, R4 ;  /* 0x0000006c5c04723c */ /* 0x040fec0000041804 */
[C---:B------:R-:W-:Y:S01]  /*5540*/  HMMA.16816.F32.BF16 R8, R92.reuse, R110, R8 ;  /* 0x0000006e5c08723c */ /* 0x040fe20000041808 */
[----:B------:R-:W4:Y:S05]  /*5550*/  LDSM.16.M88.4 R108, [R219+0x4000] ;  /* 0x00400000db6c783b */ /* 0x000f2a0000000200 */
[C---:B---3--:R-:W-:Y:S06]  /*5560*/  HMMA.16816.F32.BF16 R12, R92.reuse, R88, R12 ;  /* 0x000000585c0c723c */ /* 0x048fec000004180c */
[----:B------:R-:W-:Y:S01]  /*5570*/  HMMA.16816.F32.BF16 R16, R92, R90, R16 ;  /* 0x0000005a5c10723c */ /* 0x000fe20000041810 */
[----:B------:R-:W3:Y:S04]  /*5580*/  LDSM.16.M88.4 R88, [R219+0x4800] ;  /* 0x00480000db58783b */ /* 0x000ee80000000200 */
[----:B------:R-:W-:Y:S01]  /*5590*/  LDSM.16.M88.4 R92, [R221+0x6000] ;  /* 0x00600000dd5c783b */ /* 0x000fe20000000200 */
[C---:B--2---:R-:W-:Y:S06]  /*55a0*/  HMMA.16816.F32.BF16 R4, R96.reuse, R104, R4 ;  /* 0x000000686004723c */ /* 0x044fec0000041804 */
[C---:B------:R-:W-:Y:S01]  /*55b0*/  HMMA.16816.F32.BF16 R8, R96.reuse, R106, R8 ;  /* 0x0000006a6008723c */ /* 0x040fe20000041808 */
[----:B------:R-:W2:Y:S05]  /*55c0*/  LDSM.16.M88.4 R104, [R218+UR4+0x1e000] ;  /* 0x01e00004da68783b */ /* 0x000eaa0008000200 */
[C---:B-1----:R-:W-:Y:S06]  /*55d0*/  HMMA.16816.F32.BF16 R12, R96.reuse, R84, R12 ;  /* 0x00000054600c723c */ /* 0x042fec000004180c */
[----:B------:R-:W-:Y:S01]  /*55e0*/  HMMA.16816.F32.BF16 R16, R96, R86, R16 ;  /* 0x000000566010723c */ /* 0x000fe20000041810 */
[----:B------:R-:W1:Y:S04]  /*55f0*/  LDSM.16.M88.4 R84, [R218+UR4+0x1e800] ;  /* 0x01e80004da54783b */ /* 0x000e680008000200 */
[----:B------:R-:W-:Y:S01]  /*5600*/  LDSM.16.M88.4 R96, [R3+0x6000] ;  /* 0x006000000360783b */ /* 0x000fe20000000200 */
[C---:B----4-:R-:W-:Y:S06]  /*5610*/  HMMA.16816.F32.BF16 R4, R100.reuse, R108, R4 ;  /* 0x0000006c6404723c */ /* 0x050fec0000041804 */
        /* <DEDUP_REMOVED lines=12> */
[----:B------:R2:W-:Y:S01]  /*56e0*/  LDSM.16.M88.4 R92, [R0+0x6000] ;  /* 0x00600000005c783b */ /* 0x0005e20000000200 */
[C---:B----4-:R-:W-:Y:S06]  /*56f0*/  HMMA.16816.F32.BF16 R4, R96.reuse, R108, R4 ;  /* 0x0000006c6004723c */ /* 0x050fec0000041804 */
[C---:B------:R-:W-:Y:S01]  /*5700*/  HMMA.16816.F32.BF16 R8, R96.reuse, R110, R8 ;  /* 0x0000006e6008723c */ /* 0x040fe20000041808 */
[----:B------:R-:W4:Y:S05]  /*5710*/  LDSM.16.M88.4 R108, [R219+0x6000] ;  /* 0x00600000db6c783b */ /* 0x000f2a0000000200 */
[C---:B---3--:R-:W-:Y:S06]  /*5720*/  HMMA.16816.F32.BF16 R12, R96.reuse, R88, R12 ;  /* 0x00000058600c723c */ /* 0x048fec000004180c */
[----:B------:R-:W-:Y:S01]  /*5730*/  HMMA.16816.F32.BF16 R16, R96, R90, R16 ;  /* 0x0000005a6010723c */ /* 0x000fe20000041810 */
[----:B--2---:R-:W-:Y:S05]  /*5740*/  IMAD.U32 R0, RZ, RZ, UR18 ;  /* 0x00000012ff007e24 */ /* 0x004fea000f8e00ff */
[C---:B------:R-:W-:Y:S05]  /*5750*/  HMMA.16816.F32.BF16 R4, R100.reuse, R104, R4 ;  /* 0x000000686404723c */ /* 0x040fea0000041804 */
[----:B------:R-:W-:Y:S01]  /*5760*/  LEA R0, R0, R113, 0x6 ;  /* 0x0000007100007211 */ /* 0x000fe200078e30ff */
[C---:B------:R-:W-:Y:S05]  /*5770*/  HMMA.16816.F32.BF16 R8, R100.reuse, R106, R8 ;  /* 0x0000006a6408723c */ /* 0x040fea0000041808 */
[----:B------:R-:W-:Y:S01]  /*5780*/  IADD3 R2, R0, 0x1, RZ ;  /* 0x0000000100027810 */ /* 0x000fe20007ffe0ff */
[C---:B-1----:R-:W-:Y:S05]  /*5790*/  HMMA.16816.F32.BF16 R12, R100.reuse, R84, R12 ;  /* 0x00000054640c723c */ /* 0x042fea000004180c */
[----:B------:R-:W-:Y:S01]  /*57a0*/  I2FP.F32.S32 R91, R2 ;  /* 0x00000002005b7245 */ /* 0x000fe20000201400 */
[----:B------:R-:W-:Y:S01]  /*57b0*/  HMMA.16816.F32.BF16 R16, R100, R86, R16 ;  /* 0x000000566410723c */ /* 0x000fe20000041810 */
[----:B------:R-:W1:Y:S04]  /*57c0*/  LDSM.16.M88.4 R84, [R219+0x6800] ;  /* 0x00680000db54783b */ /* 0x000e680000000200 */
[----:B------:R-:W-:Y:S01]  /*57d0*/  @!P0 VIADD R90, R112, UR9 ;  /* 0x00000009705a8c36 */ /* 0x000fe20008000000 */
[C---:B----4-:R-:W-:Y:S01]  /*57e0*/  HMMA.16816.F32.BF16 R4, R92.reuse, R108, R4 ;  /* 0x0000006c5c04723c */ /* 0x050fe20000041804 */
[----:B------:R-:W-:Y:S04]  /*57f0*/  IMAD.MOV.U32 R112, RZ, RZ, 0x8 ;  /* 0x00000008ff707424 */ /* 0x000fe800078e00ff */
[----:B------:R-:W-:Y:S01]  /*5800*/  I2FP.F32.S32 R3, R0 ;  /* 0x0000000000037245 */ /* 0x000fe20000201400 */
[C---:B------:R-:W-:Y:S05]  /*5810*/  HMMA.16816.F32.BF16 R8, R92.reuse, R110, R8 ;  /* 0x0000006e5c08723c */ /* 0x040fea0000041808 */
[----:B------:R-:W-:Y:S01]  /*5820*/  @!P0 VIMNMX R89, R90, UR16, PT ;  /* 0x000000105a598c48 */ /* 0x000fe2000bfe0100 */
[----:B------:R-:W-:Y:S03]  /*5830*/  FMUL.FTZ R88, R248, 1.4426950216293334961 ;  /* 0x3fb8aa3bf8587820 */ /* 0x000fe60000410000 */
[-C--:B------:R-:W-:Y:S02]  /*5840*/  @!P0 ISETP.GE.AND P2, PT, R0, R89.reuse, PT ;  /* 0x000000590000820c */ /* 0x080fe40003f46270 */
[----:B------:R-:W-:Y:S02]  /*5850*/  FSEL R88, R88, RZ, P1 ;  /* 0x000000ff58587208 */ /* 0x000fe40000800000 */
[----:B------:R-:W-:Y:S05]  /*5860*/  @!P0 ISETP.GE.AND P1, PT, R2, R89, PT ;  /* 0x000000590200820c */ /* 0x000fea0003f26270 */
[----:B------:R-:W-:Y:S01]  /*5870*/  FFMA.FTZ R4, R3, UR5, R4 ;  /* 0x0000000503047c23 */ /* 0x000fe20008010004 */
[----:B------:R-:W-:Y:S01]  /*5880*/  FFMA.FTZ R5, R91, UR5, R5 ;  /* 0x000000055b057c23 */ /* 0x000fe20008010005 */
[----:B------:R-:W-:Y:S01]  /*5890*/  FFMA.FTZ R6, R3, UR5, R6 ;  /* 0x0000000503067c23 */ /* 0x000fe20008010006 */
[----:B------:R-:W-:Y:S01]  /*58a0*/  @!P0 VIADDMNMX R3, R90, R112, UR16, PT ;  /* 0x000000105a038e46 */ /* 0x000fe2000b800170 */
[----:B------:R-:W-:Y:S01]  /*58b0*/  FFMA.FTZ R7, R91, UR5, R7 ;  /* 0x000000055b077c23 */ /* 0x000fe20008010007 */
[----:B------:R-:W-:Y:S02]  /*58c0*/  @!P0 FSEL R4, R4, -INF , !P2 ;  /* 0xff80000004048808 */ /* 0x000fe40005000000 */
[----:B------:R-:W-:Y:S02]  /*58d0*/  @!P0 FSEL R5, R5, -INF , !P1 ;  /* 0xff80000005058808 */ /* 0x000fe40004800000 */
[----:B------:R-:W-:Y:S01]  /*58e0*/  FSETP.NEU.FTZ.AND P1, PT, R249, -INF , PT ;  /* 0xff800000f900780b */ /* 0x000fe20003f3d000 */
[--C-:B------:R-:W-:Y:S01]  /*58f0*/  FFMA.FTZ R4, R4, UR15, -R88.reuse ;  /* 0x0000000f04047c23 */ /* 0x100fe20008010858 */
[C---:B-1----:R-:W-:Y:S03]  /*5900*/  HMMA.16816.F32.BF16 R12, R92.reuse, R84, R12 ;  /* 0x000000545c0c723c */ /* 0x042fe6000004180c */
[----:B------:R1:W-:Y:S01]  /*5910*/  MUFU.EX2 R129, R4 ;  /* 0x0000000400817308 */ /* 0x0003e20000000800 */
[-C--:B------:R-:W-:Y:S01]  /*5920*/  @!P0 ISETP.GE.AND P3, PT, R0, R3.reuse, PT ;  /* 0x000000030000820c */ /* 0x080fe20003f66270 */
[----:B------:R-:W-:Y:S01]  /*5930*/  FFMA.FTZ R5, R5, UR15, -R88 ;  /* 0x0000000f05057c23 */ /* 0x000fe20008010858 */
[----:B------:R-:W-:Y:S03]  /*5940*/  HMMA.16816.F32.BF16 R16, R92, R86, R16 ;  /* 0x000000565c10723c */ /* 0x000fe60000041810 */
[----:B------:R-:W-:Y:S02]  /*5950*/  @!P0 ISETP.GE.AND P2, PT, R2, R3, PT ;  /* 0x000000030200820c */ /* 0x000fe40003f46270 */
[----:B------:R-:W-:Y:S02]  /*5960*/  @!P0 FSEL R6, R6, -INF , !P3 ;  /* 0xff80000006068808 */ /* 0x000fe40005800000 */
[----:B------:R2:W3:Y:S01]  /*5970*/  MUFU.EX2 R128, R5 ;  /* 0x0000000500807308 */ /* 0x0004e20000000800 */
[----:B------:R-:W-:Y:S03]  /*5980*/  @!P0 FSEL R7, R7, -INF , !P2 ;  /* 0xff80000007078808 */ /* 0x000fe60005000000 */
[----:B-1----:R-:W-:Y:S05]  /*5990*/  FMUL.FTZ R4, R249, 1.4426950216293334961 ;  /* 0x3fb8aa3bf9047820 */ /* 0x002fea0000410000 */
[----:B------:R-:W-:Y:S01]  /*59a0*/  FSEL R2, R4, RZ, P1 ;  /* 0x000000ff04027208 */ /* 0x000fe20000800000 */
[C---:B------:R-:W-:Y:S01]  /*59b0*/  VIADD R4, R0.reuse, 0x9 ;  /* 0x0000000900047836 */ /* 0x040fe20000000000 */
[----:B--2---:R-:W-:Y:S03]  /*59c0*/  IADD3 R5, R0, 0x8, RZ ;  /* 0x0000000800057810 */ /* 0x004fe60007ffe0ff */
[--C-:B------:R-:W-:Y:S01]  /*59d0*/  FFMA.FTZ R90, R6, UR15, -R2.reuse ;  /* 0x0000000f065a7c23 */ /* 0x100fe20008010802 */
[----:B------:R-:W-:Y:S01]  /*59e0*/  FFMA.FTZ R7, R7, UR15, -R2 ;  /* 0x0000000f07077c23 */ /* 0x000fe20008010802 */
[----:B------:R-:W-:Y:S02]  /*59f0*/  I2FP.F32.S32 R6, R5 ;  /* 0x0000000500067245 */ /* 0x000fe40000201400 */
[----:B------:R1:W-:Y:S01]  /*5a00*/  MUFU.EX2 R131, R90 ;  /* 0x0000005a00837308 */ /* 0x0003e20000000800 */
[C---:B------:R-:W-:Y:S02]  /*5a10*/  @!P0 ISETP.GE.AND P1, PT, R5.reuse, R89, PT ;  /* 0x000000590500820c */ /* 0x040fe40003f26270 */
[----:B------:R-:W-:Y:S01]  /*5a20*/  @!P0 ISETP.GE.AND P2, PT, R5, R3, PT ;  /* 0x000000030500820c */ /* 0x000fe20003f46270 */
[C---:B------:R-:W-:Y:S01]  /*5a30*/  FFMA.FTZ R8, R6.reuse, UR5, R8 ;  /* 0x0000000506087c23 */ /* 0x040fe20008010008 */
[----:B------:R-:W-:Y:S01]  /*5a40*/  FFMA.FTZ R10, R6, UR5, R10 ;  /* 0x00000005060a7c23 */ /* 0x000fe2000801000a */
[----:B------:R-:W-:Y:S04]  /*5a50*/  VIADD R5, R0, 0x11 ;  /* 0x0000001100057836 */ /* 0x000fe80000000000 */
[----:B------:R2:W4:Y:S01]  /*5a60*/  MUFU.EX2 R130, R7 ;  /* 0x0000000700827308 */ /* 0x0005220000000800 */
[----:B------:R-:W-:Y:S02]  /*5a70*/  @!P0 FSEL R8, R8, -INF , !P1 ;  /* 0xff80000008088808 */ /* 0x000fe40004800000 */
[----:B------:R-:W-:Y:S02]  /*5a80*/  @!P0 ISETP.GE.AND P1, PT, R4, R89, PT ;  /* 0x000000590400820c */ /* 0x000fe40003f26270 */
[----:B------:R-:W-:Y:S01]  /*5a90*/  @!P0 FSEL R10, R10, -INF , !P2 ;  /* 0xff8000000a0a8808 */ /* 0x000fe20005000000 */
[----:B------:R-:W-:Y:S01]  /*5aa0*/  FFMA.FTZ R8, R8, UR15, -R88 ;  /* 0x0000000f08087c23 */ /* 0x000fe20008010858 */
[----:B-1----:R-:W-:Y:S03]  /*5ab0*/  I2FP.F32.S32 R90, R4 ;  /* 0x00000004005a7245 */ /* 0x002fe60000201400 */
[----:B------:R-:W-:Y:S01]  /*5ac0*/  FFMA.FTZ R10, R10, UR15, -R2 ;  /* 0x0000000f0a0a7c23 */ /* 0x000fe20008010802 */
[----:B------:R-:W-:Y:S01]  /*5ad0*/  MUFU.EX2 R126, R8 ;  /* 0x00000008007e7308 */ /* 0x000fe20000000800 */
[C---:B------:R-:W-:Y:S01]  /*5ae0*/  FFMA.FTZ R9, R90.reuse, UR5, R9 ;  /* 0x000000055a097c23 */ /* 0x040fe20008010009 */
[----:B------:R-:W-:Y:S01]  /*5af0*/  FFMA.FTZ R11, R90, UR5, R11 ;  /* 0x000000055a0b7c23 */ /* 0x000fe2000801000b */
[----:B--2---:R-:W-:Y:S03]  /*5b00*/  I2FP.F32.S32 R7, R5 ;  /* 0x0000000500077245 */ /* 0x004fe60000201400 */
[----:B------:R-:W-:Y:S04]  /*5b10*/  @!P0 FSEL R9, R9, -INF , !P1 ;  /* 0xff80000009098808 */ /* 0x000fe80004800000 */
[----:B------:R-:W-:Y:S01]  /*5b20*/  MUFU.EX2 R127, R10 ;  /* 0x0000000a007f7308 */ /* 0x000fe20000000800 */
[----:B------:R-:W-:Y:S01]  /*5b30*/  @!P0 ISETP.GE.AND P1, PT, R4, R3, PT ;  /* 0x000000030400820c */ /* 0x000fe20003f26270 */
[C---:B------:R-:W-:Y:S01]  /*5b40*/  FFMA.FTZ R13, R7.reuse, UR5, R13 ;  /* 0x00000005070d7c23 */ /* 0x040fe2000801000d */
[----:B------:R-:W-:Y:S01]  /*5b50*/  IADD3 R4, R0, 0x10, RZ ;  /* 0x0000001000047810 */ /* 0x000fe20007ffe0ff */
[----:B------:R-:W-:Y:S01]  /*5b60*/  FFMA.FTZ R15, R7, UR5, R15 ;  /* 0x00000005070f7c23 */ /* 0x000fe2000801000f */
[----:B------:R-:W-:Y:S01]  /*5b70*/  @!P0 FSEL R11, R11, -INF , !P1 ;  /* 0xff8000000b0b8808 */ /* 0x000fe20004800000 */
[----:B------:R-:W-:Y:S01]  /*5b80*/  FFMA.FTZ R9, R9, UR15, -R88 ;  /* 0x0000000f09097c23 */ /* 0x000fe20008010858 */
[----:B------:R-:W-:Y:S02]  /*5b90*/  I2FP.F32.S32 R6, R4 ;  /* 0x0000000400067245 */ /* 0x000fe40000201400 */
[-C--:B------:R-:W-:Y:S01]  /*5ba0*/  @!P0 ISETP.GE.AND P1, PT, R4, R89.reuse, PT ;  /* 0x000000590400820c */ /* 0x080fe20003f26270 */
[----:B------:R-:W-:Y:S01]  /*5bb0*/  FFMA.FTZ R11, R11, UR15, -R2 ;  /* 0x0000000f0b0b7c23 */ /* 0x000fe20008010802 */
[----:B------:R-:W-:Y:S01]  /*5bc0*/  MUFU.EX2 R124, R9 ;  /* 0x00000009007c7308 */ /* 0x000fe20000000800 */
[C---:B------:R-:W-:Y:S01]  /*5bd0*/  FFMA.FTZ R12, R6.reuse, UR5, R12 ;  /* 0x00000005060c7c23 */ /* 0x040fe2000801000c */
[----:B------:R-:W-:Y:S04]  /*5be0*/  FFMA.FTZ R14, R6, UR5, R14 ;  /* 0x00000005060e7c23 */ /* 0x000fe8000801000e */
[----:B------:R-:W-:Y:S02]  /*5bf0*/  @!P0 FSEL R12, R12, -INF , !P1 ;  /* 0xff8000000c0c8808 */ /* 0x000fe40004800000 */
[----:B------:R-:W-:Y:S02]  /*5c00*/  @!P0 ISETP.GE.AND P1, PT, R5, R89, PT ;  /* 0x000000590500820c */ /* 0x000fe40003f26270 */
[----:B------:R-:W1:Y:S01]  /*5c10*/  MUFU.EX2 R125, R11 ;  /* 0x0000000b007d7308 */ /* 0x000e620000000800 */
[--C-:B------:R-:W-:Y:S01]  /*5c20*/  FFMA.FTZ R12, R12, UR15, -R88.reuse ;  /* 0x0000000f0c0c7c23 */ /* 0x100fe20008010858 */
[----:B------:R-:W-:Y:S02]  /*5c30*/  @!P0 FSEL R13, R13, -INF , !P1 ;  /* 0xff8000000d0d8808 */ /* 0x000fe40004800000 */
[-C--:B------:R-:W-:Y:S02]  /*5c40*/  @!P0 ISETP.GE.AND P1, PT, R4, R3.reuse, PT ;  /* 0x000000030400820c */ /* 0x080fe40003f26270 */
[----:B------:R-:W-:Y:S01]  /*5c50*/  IADD3 R4, R0, 0x18, RZ ;  /* 0x0000001800047810 */ /* 0x000fe20007ffe0ff */
[----:B------:R-:W-:Y:S01]  /*5c60*/  FFMA.FTZ R13, R13, UR15, -R88 ;  /* 0x0000000f0d0d7c23 */ /* 0x000fe20008010858 */
[----:B------:R-:W-:Y:S02]  /*5c70*/  @!P0 FSEL R14, R14, -INF , !P1 ;  /* 0xff8000000e0e8808 */ /* 0x000fe40004800000 */
[----:B------:R-:W-:Y:S01]  /*5c80*/  MUFU.EX2 R121, R12 ;  /* 0x0000000c00797308 */ /* 0x000fe20000000800 */
[----:B------:R-:W-:Y:S02]  /*5c90*/  I2FP.F32.S32 R6, R4 ;  /* 0x0000000400067245 */ /* 0x000fe40000201400 */
[----:B------:R-:W-:Y:S01]  /*5ca0*/  @!P0 ISETP.GE.AND P1, PT, R5, R3, PT ;  /* 0x000000030500820c */ /* 0x000fe20003f26270 */
[----:B------:R-:W-:Y:S01]  /*5cb0*/  FFMA.FTZ R14, R14, UR15, -R2 ;  /* 0x0000000f0e0e7c23 */ /* 0x000fe20008010802 */
[----:B------:R-:W-:Y:S01]  /*5cc0*/  IADD3 R0, R0, 0x19, RZ ;  /* 0x0000001900007810 */ /* 0x000fe20007ffe0ff */
[C---:B------:R-:W-:Y:S01]  /*5cd0*/  FFMA.FTZ R16, R6.reuse, UR5, R16 ;  /* 0x0000000506107c23 */ /* 0x040fe20008010010 */
[----:B------:R-:W-:Y:S01]  /*5ce0*/  @!P0 FSEL R15, R15, -INF , !P1 ;  /* 0xff8000000f0f8808 */ /* 0x000fe20004800000 */
[----:B------:R-:W-:Y:S01]  /*5cf0*/  FFMA.FTZ R18, R6, UR5, R18 ;  /* 0x0000000506127c23 */ /* 0x000fe20008010012 */
[----:B------:R-:W-:Y:S01]  /*5d00*/  I2FP.F32.S32 R5, R0 ;  /* 0x0000000000057245 */ /* 0x000fe20000201400 */
[----:B------:R-:W2:Y:S01]  /*5d10*/  MUFU.EX2 R120, R13 ;  /* 0x0000000d00787308 */ /* 0x000ea20000000800 */
[C---:B------:R-:W-:Y:S01]  /*5d20*/  @!P0 ISETP.GE.AND P1, PT, R4.reuse, R89, PT ;  /* 0x000000590400820c */ /* 0x040fe20003f26270 */
[----:B------:R-:W-:Y:S01]  /*5d30*/  FFMA.FTZ R15, R15, UR15, -R2 ;  /* 0x0000000f0f0f7c23 */ /* 0x000fe20008010802 */
[----:B------:R-:W-:Y:S01]  /*5d40*/  @!P0 ISETP.GE.AND P2, PT, R4, R3, PT ;  /* 0x000000030400820c */ /* 0x000fe20003f46270 */
[C---:B------:R-:W-:Y:S01]  /*5d50*/  FFMA.FTZ R17, R5.reuse, UR5, R17 ;  /* 0x0000000505117c23 */ /* 0x040fe20008010011 */
[----:B------:R-:W-:Y:S01]  /*5d60*/  @!P0 FSEL R16, R16, -INF , !P1 ;  /* 0xff80000010108808 */ /* 0x000fe20004800000 */
[----:B------:R-:W-:Y:S01]  /*5d70*/  FFMA.FTZ R19, R5, UR5, R19 ;  /* 0x0000000505137c23 */ /* 0x000fe20008010013 */
[----:B------:R-:W-:Y:S03]  /*5d80*/  @!P0 ISETP.GE.AND P1, PT, R0, R89, PT ;  /* 0x000000590000820c */ /* 0x000fe60003f26270 */
[----:B------:R-:W-:Y:S01]  /*5d90*/  MUFU.EX2 R123, R14 ;  /* 0x0000000e007b7308 */ /* 0x000fe20000000800 */
[----:B------:R-:W-:Y:S01]  /*5da0*/  @!P0 FSEL R18, R18, -INF , !P2 ;  /* 0xff80000012128808 */ /* 0x000fe20005000000 */
[----:B------:R-:W-:Y:S01]  /*5db0*/  FFMA.FTZ R16, R16, UR15, -R88 ;  /* 0x0000000f10107c23 */ /* 0x000fe20008010858 */
[----:B------:R-:W-:Y:S02]  /*5dc0*/  @!P0 FSEL R17, R17, -INF , !P1 ;  /* 0xff80000011118808 */ /* 0x000fe40004800000 */
[----:B------:R-:W-:Y:S01]  /*5dd0*/  @!P0 ISETP.GE.AND P1, PT, R0, R3, PT ;  /* 0x000000030000820c */ /* 0x000fe20003f26270 */
[----:B------:R-:W-:Y:S01]  /*5de0*/  FFMA.FTZ R18, R18, UR15, -R2 ;  /* 0x0000000f12127c23 */ /* 0x000fe20008010802 */
[----:B---3--:R-:W-:Y:S03]  /*5df0*/  F2FP.BF16.F32.PACK_AB R4, R128, R129 ;  /* 0x000000818004723e */ /* 0x008fe600000010ff */
[----:B------:R-:W3:Y:S01]  /*5e00*/  MUFU.EX2 R122, R15 ;  /* 0x0000000f007a7308 */ /* 0x000ee20000000800 */
[----:B------:R-:W-:Y:S01]  /*5e10*/  @!P0 FSEL R19, R19, -INF , !P1 ;  /* 0xff80000013138808 */ /* 0x000fe20004800000 */
[----:B------:R-:W-:Y:S01]  /*5e20*/  FFMA.FTZ R88, R17, UR15, -R88 ;  /* 0x0000000f11587c23 */ /* 0x000fe20008010858 */
[----:B----4-:R-:W-:Y:S01]  /*5e30*/  F2FP.BF16.F32.PACK_AB R3, R130, R131 ;  /* 0x000000838203723e */ /* 0x010fe200000010ff */
[----:B------:R3:W-:Y:S01]  /*5e40*/  STS [R244+0x2a000], R4 ;  /* 0x02a00004f4007388 */ /* 0x0007e20000000800 */
[----:B-1----:R-:W-:Y:S01]  /*5e50*/  F2FP.BF16.F32.PACK_AB R0, R125, R127 ;  /* 0x0000007f7d00723e */ /* 0x002fe200000010ff */
[----:B------:R-:W-:Y:S01]  /*5e60*/  FFMA.FTZ R2, R19, UR15, -R2 ;  /* 0x0000000f13027c23 */ /* 0x000fe20008010802 */
[----:B--2---:R-:W-:Y:S01]  /*5e70*/  F2FP.BF16.F32.PACK_AB R5, R120, R121 ;  /* 0x000000797805723e */ /* 0x004fe200000010ff */
[----:B------:R-:W-:Y:S02]  /*5e80*/  STS [R244+0x2a400], R3 ;  /* 0x02a40003f4007388 */ /* 0x000fe40000000800 */
[----:B------:R-:W-:Y:S01]  /*5e90*/  MUFU.EX2 R119, R18 ;  /* 0x0000001200777308 */ /* 0x000fe20000000800 */
[----:B------:R-:W-:Y:S01]  /*5ea0*/  IADD3 R114, P0, R197, UR14, RZ ;  /* 0x0000000ec5727c10 */ /* 0x000fe2000ff1e0ff */
[----:B------:R1:W-:Y:S03]  /*5eb0*/  STS [R247+0x2a400], R0 ;  /* 0x02a40000f7007388 */ /* 0x0003e60000000800 */
[----:B------:R-:W-:Y:S02]  /*5ec0*/  IADD3.X R115, R196, UR13, RZ, P0, !PT ;  /* 0x0000000dc4737c10 */ /* 0x000fe400087fe4ff */
[----:B------:R-:W-:Y:S03]  /*5ed0*/  PLOP3.LUT P0, PT, PT, PT, UP3, 0x80, 0x0 ;  /* 0x000000000000781c */ /* 0x000fe60003f0f038 */
[----:B------:R2:W-:Y:S01]  /*5ee0*/  MUFU.EX2 R118, R2 ;  /* 0x0000000200767308 */ /* 0x0005e20000000800 */
[----:B------:R-:W4:Y:S09]  /*5ef0*/  LDG.E R113, desc[UR6][R114.64] ;  /* 0x0000000672717981 */ /* 0x000f32000c1e1900 */
[----:B------:R-:W-:Y:S01]  /*5f00*/  MUFU.EX2 R117, R16 ;  /* 0x0000001000757308 */ /* 0x000fe20000000800 */
[----:B---3--:R-:W-:Y:S09]  /*5f10*/  F2FP.BF16.F32.PACK_AB R4, R122, R123 ;  /* 0x0000007b7a04723e */ /* 0x008ff200000010ff */
[----:B------:R-:W3:Y:S01]  /*5f20*/  MUFU.EX2 R116, R88 ;  /* 0x0000005800747308 */ /* 0x000ee20000000800 */
[----:B--2---:R-:W-:Y:S02]  /*5f30*/  F2FP.BF16.F32.PACK_AB R2, R124, R126 ;  /* 0x0000007e7c02723e */ /* 0x004fe400000010ff */
[----:B-1----:R-:W-:Y:S03]  /*5f40*/  LEA R0, R230, UR4, 0x1 ;  /* 0x00000004e6007c11 */ /* 0x002fe6000f8e08ff */
[----:B------:R1:W-:Y:S04]  /*5f50*/  STS [R247+0x2a000], R2 ;  /* 0x02a00002f7007388 */ /* 0x0003e80000000800 */
[----:B------:R-:W-:Y:S04]  /*5f60*/  STS [R245+0x2a000], R5 ;  /* 0x02a00005f5007388 */ /* 0x000fe80000000800 */
[----:B------:R-:W-:Y:S01]  /*5f70*/  STS [R245+0x2a400], R4 ;  /* 0x02a40004f5007388 */ /* 0x000fe20000000800 */
[----:B---3--:R-:W-:Y:S03]  /*5f80*/  F2FP.BF16.F32.PACK_AB R3, R116, R117 ;  /* 0x000000757403723e */ /* 0x008fe600000010ff */
[----:B------:R-:W2:Y:S04]  /*5f90*/  LDG.E R114, desc[UR6][R114.64+0x20] ;  /* 0x0000200672727981 */ /* 0x000ea8000c1e1900 */
[----:B------:R3:W-:Y:S01]  /*5fa0*/  STS [R246+0x2a000], R3 ;  /* 0x02a00003f6007388 */ /* 0x0007e20000000800 */
[----:B-1----:R-:W-:Y:S05]  /*5fb0*/  F2FP.BF16.F32.PACK_AB R2, R118, R119 ;  /* 0x000000777602723e */ /* 0x002fea00000010ff */
[----:B------:R1:W-:Y:S04]  /*5fc0*/  STS [R246+0x2a400], R2 ;  /* 0x02a40002f6007388 */ /* 0x0003e80000000800 */
[----:B------:R-:W-:Y:S04]  /*5fd0*/  LDSM.16.M88.4 R16, [R0+0x10000] ;  /* 0x010000000010783b */ /* 0x000fe80000000200 */
[----:B------:R-:W1:Y:S01]  /*5fe0*/  LDSM.16.M88.4 R8, [R218+UR4+0x20000] ;  /* 0x02000004da08783b */ /* 0x000e620008000200 */
[C---:B---3--:R-:W-:Y:S03]  /*5ff0*/  IADD3 R3, R224.reuse, R0, RZ ;  /* 0x00000000e0037210 */ /* 0x048fe60007ffe0ff */
[----:B------:R-:W3:Y:S04]  /*6000*/  LDSM.16.M88.4 R84, [R218+UR4+0x20800] ;  /* 0x02080004da54783b */ /* 0x000ee80008000200 */
[----:B------:R-:W-:Y:S04]  /*6010*/  LDSM.16.M88.4 R92, [R217+0x8000] ;  /* 0x00800000d95c783b */ /* 0x000fe80000000200 */
[----:B------:R-:W-:Y:S04]  /*6020*/  LDSM.16.M88.4 R96, [R217+0x8800] ;  /* 0x00880000d960783b */ /* 0x000fe80000000200 */
[----:B------:R-:W-:Y:S01]  /*6030*/  LDSM.16.M88.4 R100, [R3+0x10000] ;  /* 0x010000000364783b */ /* 0x000fe20000000200 */
[----:B-1----:R-:W-:Y:S03]  /*6040*/  IMAD.IADD R2, R225, 0x1, R0 ;  /* 0x00000001e1027824 */ /* 0x002fe600078e0200 */
[----:B------:R-:W-:Y:S02]  /*6050*/  LDSM.16.M88.4 R104, [R220+0x8000] ;  /* 0x00800000dc68783b */ /* 0x000fe40000000200 */
[----:B------:R-:W-:Y:S02]  /*6060*/  IADD3 R112, R224, R2, RZ ;  /* 0x00000002e0707210 */ /* 0x000fe40007ffe0ff */
[----:B------:R-:W1:Y:S04]  /*6070*/  LDSM.16.M88.4 R88, [R2+0x10000] ;  /* 0x010000000258783b */ /* 0x000e680000000200 */
[----:B------:R-:W-:Y:S01]  /*6080*/  LDSM.16.M88.4 R108, [R219+0x8000] ;  /* 0x00800000db6c783b */ /* 0x000fe20000000200 */
[C---:B------:R-:W-:Y:S06]  /*6090*/  HMMA.16816.F32.BF16 R4, R16.reuse, R8, RZ ;  /* 0x000000081004723c */ /* 0x040fec00000418ff */
[C---:B------:R-:W-:Y:S06]  /*60a0*/  HMMA.16816.F32.BF16 R8, R16.reuse, R10, RZ ;  /* 0x0000000a1008723c */ /* 0x040fec00000418ff */
[C---:B---3--:R-:W-:Y:S06]  /*60b0*/  HMMA.16816.F32.BF16 R12, R16.reuse, R84, RZ ;  /* 0x00000054100c723c */ /* 0x048fec00000418ff */
[----:B------:R-:W-:Y:S01]  /*60c0*/  HMMA.16816.F32.BF16 R16, R16, R86, RZ ;  /* 0x000000561010723c */ /* 0x000fe200000418ff */
[----:B------:R-:W3:Y:S05]  /*60d0*/  LDSM.16.M88.4 R84, [R220+0x8800] ;  /* 0x00880000dc54783b */ /* 0x000eea0000000200 */
[C---:B-1----:R-:W-:Y:S06]  /*60e0*/  HMMA.16816.F32.BF16 R4, R88.reuse, R92, R4 ;  /* 0x0000005c5804723c */ /* 0x042fec0000041804 */
        /* <DEDUP_REMOVED lines=8> */
[----:B------:R-:W1:Y:S05]  /*6170*/  LDSM.16.M88.4 R104, [R218+UR4+0x22000] ;  /* 0x02200004da68783b */ /* 0x000e6a0008000200 */
[C---:B---3--:R-:W-:Y:S06]  /*6180*/  HMMA.16816.F32.BF16 R12, R100.reuse, R84, R12 ;  /* 0x00000054640c723c */ /* 0x048fec000004180c */
[----:B------:R-:W-:Y:S01]  /*6190*/  HMMA.16816.F32.BF16 R16, R100, R86, R16 ;  /* 0x000000566410723c */ /* 0x000fe20000041810 */
[----:B------:R-:W3:Y:S04]  /*61a0*/  LDSM.16.M88.4 R84, [R218+UR4+0x22800] ;  /* 0x02280004da54783b */ /* 0x000ee80008000200 */
        /* <DEDUP_REMOVED lines=11> */
[C---:B---3--:R-:W-:Y:S06]  /*6260*/  HMMA.16816.F32.BF16 R12, R96.reuse, R84, R12 ;  /* 0x00000054600c723c */ /* 0x048fec000004180c */
[----:B------:R-:W-:Y:S01]  /*6270*/  HMMA.16816.F32.BF16 R16, R96, R86, R16 ;  /* 0x000000566010723c */ /* 0x000fe20000041810 */
[----:B------:R-:W3:Y:S04]  /*6280*/  LDSM.16.M88.4 R84, [R220+0xa800] ;  /* 0x00a80000dc54783b */ /* 0x000ee80000000200 */
        /* <DEDUP_REMOVED lines=10> */
[----:B------:R-:W4:Y:S05]  /*6330*/  LDSM.16.M88.4 R104, [R218+UR4+0x24000] ;  /* 0x02400004da68783b */ /* 0x000f2a0008000200 */
        /* <DEDUP_REMOVED lines=18> */
[C---:B-1----:R-:W-:Y:S06]  /*6460*/  HMMA.16816.F32.BF16 R4, R92.reuse, R108, R4 ;  /* 0x0000006c5c04723c */ /* 0x042fec0000041804 */
[C---:B------:R-:W-:Y:S01]  /*6470*/  HMMA.16816.F32.BF16 R8, R92.reuse, R110, R8 ;  /* 0x0000006e5c08723c */ /* 0x040fe20000041808 */
[----:B------:R-:W1:Y:S05]  /*6480*/  LDSM.16.M88.4 R108, [R219+0xc000] ;  /* 0x00c00000db6c783b */ /* 0x000e6a0000000200 */
[C---:B--2---:R-:W-:Y:S06]  /*6490*/  HMMA.16816.F32.BF16 R12, R92.reuse, R88, R12 ;  /* 0x000000585c0c723c */ /* 0x044fec000004180c */
[----:B------:R-:W-:Y:S01]  /*64a0*/  HMMA.16816.F32.BF16 R16, R92, R90, R16 ;  /* 0x0000005a5c10723c */ /* 0x000fe20000041810 */
[----:B------:R-:W2:Y:S04]  /*64b0*/  LDSM.16.M88.4 R88, [R219+0xc800] ;  /* 0x00c80000db58783b */ /* 0x000ea80000000200 */
[----:B------:R-:W-:Y:S01]  /*64c0*/  LDSM.16.M88.4 R92, [R0+0x16000] ;  /* 0x01600000005c783b */ /* 0x000fe20000000200 */
[C---:B----4-:R-:W-:Y:S06]  /*64d0*/  HMMA.16816.F32.BF16 R4, R96.reuse, R104, R4 ;  /* 0x000000686004723c */ /* 0x050fec0000041804 */
        /* <DEDUP_REMOVED lines=25> */
[----:B------:R-:W2:Y:S05]  /*6670*/  LDSM.16.M88.4 R88, [R219+0xe800] ;  /* 0x00e80000db58783b */ /* 0x000eaa0000000200 */
[C---:B----4-:R-:W-:Y:S06]  /*6680*/  HMMA.16816.F32.BF16 R4, R100.reuse, R104, R4 ;  /* 0x000000686404723c */ /* 0x050fec0000041804 */
[C---:B------:R-:W-:Y:S06]  /*6690*/  HMMA.16816.F32.BF16 R8, R100.reuse, R106, R8 ;  /* 0x0000006a6408723c */ /* 0x040fec0000041808 */
[C---:B---3--:R-:W-:Y:S06]  /*66a0*/  HMMA.16816.F32.BF16 R12, R100.reuse, R84, R12 ;  /* 0x00000054640c723c */ /* 0x048fec000004180c */
[----:B------:R-:W-:Y:S06]  /*66b0*/  HMMA.16816.F32.BF16 R16, R100, R86, R16 ;  /* 0x000000566410723c */ /* 0x000fec0000041810 */
[C---:B-1----:R-:W-:Y:S06]  /*66c0*/  HMMA.16816.F32.BF16 R4, R92.reuse, R108, R4 ;  /* 0x0000006c5c04723c */ /* 0x042fec0000041804 */
[C---:B------:R-:W-:Y:S06]  /*66d0*/  HMMA.16816.F32.BF16 R8, R92.reuse, R110, R8 ;  /* 0x0000006e5c08723c */ /* 0x040fec0000041808 */
[C---:B--2---:R-:W-:Y:S06]  /*66e0*/  HMMA.16816.F32.BF16 R12, R92.reuse, R88, R12 ;  /* 0x000000585c0c723c */ /* 0x044fec000004180c */
[----:B------:R-:W-:Y:S06]  /*66f0*/  HMMA.16816.F32.BF16 R16, R92, R90, R16 ;  /* 0x0000005a5c10723c */ /* 0x000fec0000041810 */
[C---:B------:R-:W-:Y:S01]  /*6700*/  FADD.FTZ R0, -R113.reuse, R4 ;  /* 0x0000000471007221 */ /* 0x040fe20000010100 */
[----:B------:R-:W-:Y:S01]  /*6710*/  FADD.FTZ R5, -R113, R5 ;  /* 0x0000000571057221 */ /* 0x000fe20000010100 */
[----:B------:R-:W-:Y:S03]  /*6720*/  FADD.FTZ R7, -R114, R7 ;  /* 0x0000000772077221 */ /* 0x000fe60000010100 */
[----:B------:R-:W-:Y:S01]  /*6730*/  FMUL.FTZ R0, R129, R0 ;  /* 0x0000000081007220 */ /* 0x000fe20000410000 */
[----:B------:R-:W-:Y:S01]  /*6740*/  FMUL.FTZ R85, R128, R5 ;  /* 0x0000000580557220 */ /* 0x000fe20000410000 */
[C---:B------:R-:W-:Y:S01]  /*6750*/  FADD.FTZ R3, -R113.reuse, R8 ;  /* 0x0000000871037221 */ /* 0x040fe20000010100 */
[----:B------:R-:W-:Y:S01]  /*6760*/  FADD.FTZ R9, -R113, R9 ;  /* 0x0000000971097221 */ /* 0x000fe20000010100 */
[C---:B------:R-:W-:Y:S01]  /*6770*/  FADD.FTZ R10, -R114.reuse, R10 ;  /* 0x0000000a720a7221 */ /* 0x040fe20000010100 */
[----:B------:R-:W-:Y:S01]  /*6780*/  FADD.FTZ R11, -R114, R11 ;  /* 0x0000000b720b7221 */ /* 0x000fe20000010100 */
[----:B------:R-:W-:Y:S01]  /*6790*/  F2FP.BF16.F32.PACK_AB R85, R85, R0 ;  /* 0x000000005555723e */ /* 0x000fe200000010ff */
[----:B------:R-:W-:Y:S01]  /*67a0*/  FMUL.FTZ R3, R126, R3 ;  /* 0x000000037e037220 */ /* 0x000fe20000410000 */
[----:B------:R-:W-:Y:S01]  /*67b0*/  FMUL.FTZ R84, R124, R9 ;  /* 0x000000097c547220 */ /* 0x000fe20000410000 */
[C---:B------:R-:W-:Y:S01]  /*67c0*/  FADD.FTZ R2, -R113.reuse, R12 ;  /* 0x0000000c71027221 */ /* 0x040fe20000010100 */
[----:B------:R-:W-:Y:S01]  /*67d0*/  FADD.FTZ R5, -R113, R13 ;  /* 0x0000000d71057221 */ /* 0x000fe20000010100 */
[----:B------:R-:W-:Y:S01]  /*67e0*/  FMUL.FTZ R87, R127, R10 ;  /* 0x0000000a7f577220 */ /* 0x000fe20000410000 */
[----:B------:R-:W-:Y:S01]  /*67f0*/  FMUL.FTZ R86, R125, R11 ;  /* 0x0000000b7d567220 */ /* 0x000fe20000410000 */
[C---:B------:R-:W-:Y:S01]  /*6800*/  FADD.FTZ R0, -R113.reuse, R16 ;  /* 0x0000001071007221 */ /* 0x040fe20000010100 */
[----:B------:R-:W-:Y:S01]  /*6810*/  FADD.FTZ R17, -R113, R17 ;  /* 0x0000001171117221 */ /* 0x000fe20000010100 */
[----:B------:R-:W-:Y:S01]  /*6820*/  FMUL.FTZ R2, R121, R2 ;  /* 0x0000000279027220 */ /* 0x000fe20000410000 */
[----:B------:R-:W-:Y:S01]  /*6830*/  FMUL.FTZ R5, R120, R5 ;  /* 0x0000000578057220 */ /* 0x000fe20000410000 */
[----:B------:R-:W-:Y:S01]  /*6840*/  FMUL.FTZ R0, R117, R0 ;  /* 0x0000000075007220 */ /* 0x000fe20000410000 */
[----:B------:R-:W-:Y:S01]  /*6850*/  FMUL.FTZ R17, R116, R17 ;  /* 0x0000001174117220 */ /* 0x000fe20000410000 */
[----:B------:R-:W-:Y:S01]  /*6860*/  F2FP.BF16.F32.PACK_AB R84, R84, R3 ;  /* 0x000000035454723e */ /* 0x000fe200000010ff */
[----:B------:R-:W-:Y:S01]  /*6870*/  FADD.FTZ R3, -R114, R6 ;  /* 0x0000000672037221 */ /* 0x000fe20000010100 */
[----:B------:R-:W-:Y:S01]  /*6880*/  F2FP.BF16.F32.PACK_AB R5, R5, R2 ;  /* 0x000000020505723e */ /* 0x000fe200000010ff */
[----:B------:R-:W-:Y:S01]  /*6890*/  FMUL.FTZ R16, R130, R7 ;  /* 0x0000000782107220 */ /* 0x000fe20000410000 */
[----:B------:R-:W-:Y:S01]  /*68a0*/  F2FP.BF16.F32.PACK_AB R17, R17, R0 ;  /* 0x000000001111723e */ /* 0x000fe200000010ff */
[----:B------:R-:W-:Y:S01]  /*68b0*/  FMUL.FTZ R3, R131, R3 ;  /* 0x0000000383037220 */ /* 0x000fe20000410000 */
        /* <DEDUP_REMOVED lines=10> */
[----:B------:R-:W1:Y:S01]  /*6960*/  LDC R6, c[0x0][0x240] ;  /* 0x00009000ff067b82 */ /* 0x000e620000000800 */
[----:B------:R-:W-:Y:S01]  /*6970*/  ISETP.GE.AND P6, PT, R242, UR19, PT ;  /* 0x00000013f2007c0c */ /* 0x000fe2000bfc6270 */
[----:B------:R-:W-:Y:S01]  /*6980*/  IMAD.MOV.U32 R2, RZ, RZ, R238 ;  /* 0x000000ffff027224 */ /* 0x000fe200078e00ee */
[----:B------:R-:W-:Y:S01]  /*6990*/  ISETP.GE.AND P5, PT, R250, UR19, PT ;  /* 0x00000013fa007c0c */ /* 0x000fe2000bfa6270 */
[----:B------:R-:W-:Y:S01]  /*69a0*/  IMAD.MOV.U32 R3, RZ, RZ, R240 ;  /* 0x000000ffff037224 */ /* 0x000fe200078e00f0 */
[----:B------:R-:W-:Y:S01]  /*69b0*/  ISETP.GE.AND P4, PT, R251, UR19, PT ;  /* 0x00000013fb007c0c */ /* 0x000fe2000bf86270 */
[----:B------:R-:W-:Y:S01]  /*69c0*/  ULOP3.LUT UR9, UR8, 0x1, URZ, 0xc0, !UPT ;  /* 0x0000000108097892 */ /* 0x000fe2000f8ec03f */
[----:B------:R-:W-:Y:S01]  /*69d0*/  ISETP.GE.AND P3, PT, R252, UR19, PT ;  /* 0x00000013fc007c0c */ /* 0x000fe2000bf66270 */
[----:B------:R-:W2:Y:S02]  /*69e0*/  LDC R7, c[0x0][0x244] ;  /* 0x00009100ff077b82 */ /* 0x000ea40000000800 */
[----:B------:R-:W-:Y:S04]  /*69f0*/  UISETP.NE.U32.AND UP0, UPT, UR9, 0x1, UPT ;  /* 0x000000010900788c */ /* 0x000fe8000bf05070 */
[----:B------:R-:W-:Y:S06]  /*6a00*/  USEL UR9, UR59, 0x8000, !UP0 ;  /* 0x000080003b097887 */ /* 0x000fec000c000000 */
[----:B------:R-:W-:Y:S02]  /*6a10*/  VIADD R234, R234, UR9 ;  /* 0x00000009eaea7c36 */ /* 0x000fe40008000000 */
[----:B------:R-:W-:Y:S02]  /*6a20*/  VIADD R237, R237, UR9 ;  /* 0x00000009eded7c36 */ /* 0x000fe40008000000 */
[----:B------:R-:W-:Y:S01]  /*6a30*/  VIADD R221, R221, UR9 ;  /* 0x00000009dddd7c36 */ /* 0x000fe20008000000 */
[----:B------:R3:W-:Y:S04]  /*6a40*/  @P6 STS [R234], RZ ;  /* 0x000000ffea006388 */ /* 0x0007e80000000800 */
[----:B------:R3:W-:Y:S04]  /*6a50*/  @P6 STS [R234+0x4], RZ ;  /* 0x000004ffea006388 */ /* 0x0007e80000000800 */
[----:B------:R3:W-:Y:S01]  /*6a60*/  @P6 STS [R234+0x8], RZ ;  /* 0x000008ffea006388 */ /* 0x0007e20000000800 */
[----:B-1----:R-:W-:Y:S03]  /*6a70*/  IMAD.U32 R0, R6, -0x40, RZ ;  /* 0xffffffc006007824 */ /* 0x002fe600078e00ff */
[----:B------:R3:W-:Y:S02]  /*6a80*/  @P6 STS [R234+0xc], RZ ;  /* 0x00000cffea006388 */ /* 0x0007e40000000800 */
        /* <DEDUP_REMOVED lines=9> */
[--C-:B--2---:R-:W-:Y:S02]  /*6b20*/  @!P6 LEA.HI.X R13, R6, R3, R7.reuse, 0x6, P1 ;  /* 0x00000003060de211 */ /* 0x104fe400008f3407 */
[----:B------:R-:W-:Y:S01]  /*6b30*/  @!P5 LEA R10, P1, R0, R238, 0x1 ;  /* 0x000000ee000ad211 */ /* 0x000fe200078208ff */
[----:B------:R3:W-:Y:S01]  /*6b40*/  @P5 STS [R234+0x2000], RZ ;  /* 0x002000ffea005388 */ /* 0x0007e20000000800 */
[----:B------:R-:W-:Y:S02]  /*6b50*/  LEA.HI.X R4, R6, R4, R7, 0x5, P2 ;  /* 0x0000000406047211 */ /* 0x000fe400010f2c07 */
[C---:B------:R-:W-:Y:S01]  /*6b60*/  @!P4 LEA R8, P2, R0.reuse, R238, 0x1 ;  /* 0x000000ee0008c211 */ /* 0x040fe200078408ff */
[----:B------:R3:W-:Y:S01]  /*6b70*/  @P5 STS [R234+0x2004], RZ ;  /* 0x002004ffea005388 */ /* 0x0007e20000000800 */
[CCC-:B------:R-:W-:Y:S02]  /*6b80*/  @!P5 LEA.HI.X R11, R0.reuse, R240.reuse, R4.reuse, 0x1, P1 ;  /* 0x000000f0000bd211 */ /* 0x1c0fe400008f0c04 */
[C---:B------:R-:W-:Y:S01]  /*6b90*/  @!P4 LEA.HI.X R9, R0.reuse, R240, R4, 0x1, P2 ;  /* 0x000000f00009c211 */ /* 0x040fe200010f0c04 */
[----:B------:R3:W-:Y:S01]  /*6ba0*/  @P5 STS [R234+0x2008], RZ ;  /* 0x002008ffea005388 */ /* 0x0007e20000000800 */
[C---:B------:R-:W-:Y:S01]  /*6bb0*/  @!P3 LEA R6, P1, R0.reuse, R238, 0x1 ;  /* 0x000000ee0006b211 */ /* 0x040fe200078208ff */
[----:B------:R-:W-:Y:S02]  /*6bc0*/  IMAD.MOV.U32 R238, RZ, RZ, R2 ;  /* 0x000000ffffee7224 */ /* 0x000fe400078e0002 */
[----:B------:R3:W-:Y:S01]  /*6bd0*/  @P5 STS [R234+0x200c], RZ ;  /* 0x00200cffea005388 */ /* 0x0007e20000000800 */
[----:B------:R-:W-:Y:S01]  /*6be0*/  @!P3 LEA.HI.X R7, R0, R240, R4, 0x1, P1 ;  /* 0x000000f00007b211 */ /* 0x000fe200008f0c04 */
[----:B------:R-:W-:Y:S02]  /*6bf0*/  IMAD.MOV.U32 R240, RZ, RZ, R3 ;  /* 0x000000fffff07224 */ /* 0x000fe400078e0003 */
        /* <DEDUP_REMOVED lines=52> */
[----:B------:R-:W0:Y:S02]  /*6f40*/  LDGDEPBAR ;  /* 0x00000000000079af */ /* 0x000e240000000000 */
.L_x_449:
[----:B---3--:R-:W-:Y:S01]  /*6f50*/  F2FP.BF16.F32.PACK_AB R2, R86, R87 ;  /* 0x000000575602723e */ /* 0x008fe200000010ff */
[----:B------:R-:W-:Y:S01]  /*6f60*/  STS [R244+0x28000], R85 ;  /* 0x02800055f4007388 */ /* 0x000fe20000000800 */
[----:B------:R-:W-:Y:S01]  /*6f70*/  F2FP.BF16.F32.PACK_AB R0, R14, R15 ;  /* 0x0000000f0e00723e */ /* 0x000fe200000010ff */
[----:B------:R-:W1:Y:S01]  /*6f80*/  LDC R116, c[0x0][0x270] ;  /* 0x00009c00ff747b82 */ /* 0x000e620000000800 */
[----:B------:R-:W-:Y:S02]  /*6f90*/  F2FP.BF16.F32.PACK_AB R3, R18, R19 ;  /* 0x000000131203723e */ /* 0x000fe400000010ff */
[----:B------:R-:W-:Y:S05]  /*6fa0*/  STS [R244+0x28400], R16 ;  /* 0x02840010f4007388 */ /* 0x000fea0000000800 */
[----:B------:R-:W-:Y:S05]  /*6fb0*/  STS [R247+0x28000], R84 ;  /* 0x02800054f7007388 */ /* 0x000fea0000000800 */
[----:B------:R2:W-:Y:S05]  /*6fc0*/  STS [R247+0x28400], R2 ;  /* 0x02840002f7007388 */ /* 0x0005ea0000000800 */
[----:B------:R-:W-:Y:S05]  /*6fd0*/  STS [R245+0x28000], R5 ;  /* 0x02800005f5007388 */ /* 0x000fea0000000800 */
[----:B------:R3:W-:Y:S05]  /*6fe0*/  STS [R245+0x28400], R0 ;  /* 0x02840000f5007388 */ /* 0x0007ea0000000800 */
[----:B------:R-:W-:Y:S01]  /*6ff0*/  STS [R246+0x28000], R17 ;  /* 0x02800011f6007388 */ /* 0x000fe20000000800 */
[----:B-1----:R-:W-:Y:S04]  /*7000*/  IMAD R235, R116, UR21, RZ ;  /* 0x0000001574eb7c24 */ /* 0x002fe8000f8e02ff */
[----:B------:R-:W-:Y:S01]  /*7010*/  STS [R246+0x28400], R3 ;  /* 0x02840003f6007388 */ /* 0x000fe20000000800 */
[----:B------:R-:W-:Y:S01]  /*7020*/  BAR.SYNC.DEFER_BLOCKING 0x0 ;  /* 0x0000000000007b1d */ /* 0x000fe20000010000 */
[----:B--2---:R-:W-:Y:S05]  /*7030*/  IMAD.U32 R2, R235, -0x40, RZ ;  /* 0xffffffc0eb027824 */ /* 0x004fea00078e00ff */
[C---:B------:R-:W-:Y:S02]  /*7040*/  LEA R232, P1, R2.reuse, R232, 0x2 ;  /* 0x000000e802e87211 */ /* 0x040fe400078210ff */
[----:B---3--:R-:W-:Y:S02]  /*7050*/  LEA R0, R231, UR4, 0x1 ;  /* 0x00000004e7007c11 */ /* 0x008fe4000f8e08ff */
[----:B------:R-:W-:Y:S01]  /*7060*/  LEA.HI.X.SX32 R233, R2, R233, 0x2, P1 ;  /* 0x000000e902e97211 */ /* 0x000fe200008f16ff */
        /* <DEDUP_REMOVED lines=157> */
.L_x_450:
[----:B------:R-:W-:Y:S01]  /*7a40*/  LDSM.16.M88.4 R128, [R226] ;  /* 0x00000000e280783b */ /* 0x000fe20000000200 */
[----:B---3--:R-:W-:Y:S01]  /*7a50*/  IMAD.MOV.U32 R2, RZ, RZ, R197 ;  /* 0x000000ffff027224 */ /* 0x008fe200078e00c5 */
[----:B------:R-:W-:Y:S01]  /*7a60*/  ULOP3.LUT UR9, UR8, 0x1, URZ, 0xc0, !UPT ;  /* 0x0000000108097892 */ /* 0x000fe2000f8ec03f */
[----:B------:R-:W-:Y:S01]  /*7a70*/  IMAD.MOV.U32 R3, RZ, RZ, R196 ;  /* 0x000000ffff037224 */ /* 0x000fe200078e00c4 */
[----:B------:R-:W1:Y:S01]  /*7a80*/  LDSM.16.MT88.4 R16, [R0+0x18000] ;  /* 0x018000000010783b */ /* 0x000e620000004200 */
[----:B------:R-:W-:Y:S01]  /*7a90*/  UISETP.GT.AND UP2, UPT, UR8, UR17, UPT ;  /* 0x000000110800728c */ /* 0x000fe2000bf44270 */
[----:B------:R-:W-:Y:S01]  /*7aa0*/  @P0 IADD3 R2, P1, R2, UR12, RZ ;  /* 0x0000000c02020c10 */ /* 0x000fe2000ff3e0ff */
[----:B------:R-:W-:Y:S01]  /*7ab0*/  UISETP.NE.U32.AND UP0, UPT, UR9, 0x1, UPT ;  /* 0x000000010900788c */ /* 0x000fe2000bf05070 */
[----:B------:R-:W2:Y:S01]  /*7ac0*/  LDSM.16.M88.4 R124, [R226+0x1000] ;  /* 0x00100000e27c783b */ /* 0x000ea20000000200 */
[----:B------:R-:W-:Y:S02]  /*7ad0*/  @UP3 UIADD3 UR10, UP1, UR12, -0x100, URZ ;  /* 0xffffff000c0a3890 */ /* 0x000fe4000ff3e03f */
[----:B------:R-:W-:Y:S01]  /*7ae0*/  UIADD3 UR8, UR8, -0x1, URZ ;  /* 0xffffffff08087890 */ /* 0x000fe2000fffe03f */
[----:B------:R-:W3:Y:S01]  /*7af0*/  LDSM.16.MT88.4 R96, [R0+0x1a000] ;  /* 0x01a000000060783b */ /* 0x000ee20000004200 */
[----:B------:R-:W-:Y:S03]  /*7b00*/  @UP3 UIADD3.X UR9, UR11, -0x1, URZ, UP1, !UPT ;  /* 0xffffffff0b093890 */ /* 0x000fe60008ffe43f */
[----:B------:R-:W4:Y:S01]  /*7b10*/  LDSM.16.MT88.4 R112, [R0+0x1c000] ;  /* 0x01c000000070783b */ /* 0x000f220000004200 */
[----:B------:R-:W-:Y:S03]  /*7b20*/  @UP3 UMOV UR12, UR10 ;  /* 0x0000000a000c3c82 */ /* 0x000fe60008000000 */
[----:B------:R-:W4:Y:S04]  /*7b30*/  LDSM.16.MT88.4 R196, [R0+0x1e000] ;  /* 0x01e0000000c4783b */ /* 0x000f280000004200 */
[----:B------:R-:W-:Y:S04]  /*7b40*/  LDSM.16.M88.4 R200, [R227] ;  /* 0x00000000e3c8783b */ /* 0x000fe80000000200 */
[----:B------:R-:W4:Y:S04]  /*7b50*/  LDSM.16.MT88.4 R204, [R0+0x18800] ;  /* 0x0188000000cc783b */ /* 0x000f280000004200 */
[----:B------:R-:W4:Y:S04]  /*7b60*/  LDSM.16.M88.4 R208, [R227+0x1000] ;  /* 0x00100000e3d0783b */ /* 0x000f280000000200 */
[----:B------:R-:W4:Y:S01]  /*7b70*/  LDSM.16.MT88.4 R212, [R0+0x1a800] ;  /* 0x01a8000000d4783b */ /* 0x000f220000004200 */
        /* <DEDUP_REMOVED lines=26> */
[----:B------:R-:W-:Y:S05]  /*7d20*/  LDSM.16.M88.4 R212, [R228+0x1000] ;  /* 0x00100000e4d4783b */ /* 0x000fea0000000200 */
[-C--:B-1----:R-:W-:Y:S06]  /*7d30*/  HMMA.16816.F32.BF16 R100, R200, R196.reuse, R100 ;  /* 0x000000c4c864723c */ /* 0x082fec0000041864 */
[C---:B------:R-:W-:Y:S06]  /*7d40*/  HMMA.16816.F32.BF16 R104, R208.reuse, R196, R104 ;  /* 0x000000c4d068723c */ /* 0x040fec0000041868 */
[-C--:B------:R-:W-:Y:S06]  /*7d50*/  HMMA.16816.F32.BF16 R108, R208, R198.reuse, R108 ;  /* 0x000000c6d06c723c */ /* 0x080fec000004186c */
[C---:B------:R-:W-:Y:S01]  /*7d60*/  HMMA.16816.F32.BF16 R112, R200.reuse, R198, R112 ;  /* 0x000000c6c870723c */ /* 0x040fe20000041870 */
[----:B------:R-:W-:Y:S05]  /*7d70*/  LDSM.16.M88.4 R196, [R228] ;  /* 0x00000000e4c4783b */ /* 0x000fea0000000200 */
[-C--:B--2---:R-:W-:Y:S06]  /*7d80*/  HMMA.16816.F32.BF16 R116, R200, R204.reuse, R116 ;  /* 0x000000ccc874723c */ /* 0x084fec0000041874 */
[C---:B------:R-:W-:Y:S06]  /*7d90*/  HMMA.16816.F32.BF16 R120, R208.reuse, R204, R120 ;  /* 0x000000ccd078723c */ /* 0x040fec0000041878 */
[-C--:B------:R-:W-:Y:S01]  /*7da0*/  HMMA.16816.F32.BF16 R124, R208, R206.reuse, R124 ;  /* 0x000000ced07c723c */ /* 0x080fe2000004187c */
[----:B------:R-:W1:Y:S05]  /*7db0*/  LDSM.16.MT88.4 R208, [R0+0x19000] ;  /* 0x0190000000d0783b */ /* 0x000e6a0000004200 */
[----:B------:R-:W-:Y:S01]  /*7dc0*/  HMMA.16816.F32.BF16 R128, R200, R206, R128 ;  /* 0x000000cec880723c */ /* 0x000fe20000041880 */
[----:B------:R-:W2:Y:S04]  /*7dd0*/  LDSM.16.MT88.4 R200, [R0+0x1b000] ;  /* 0x01b0000000c8783b */ /* 0x000ea80000004200 */
[----:B------:R-:W3:Y:S01]  /*7de0*/  LDSM.16.MT88.4 R204, [R0+0x1d000] ;  /* 0x01d0000000cc783b */ /* 0x000ee20000004200 */
        /* <DEDUP_REMOVED lines=10> */
[-C--:B---3--:R-:W-:Y:S06]  /*7e90*/  HMMA.16816.F32.BF16 R100, R196, R204.reuse, R100 ;  /* 0x000000ccc464723c */ /* 0x088fec0000041864 */
        /* <DEDUP_REMOVED lines=15> */
[----:B------:R1:W2:Y:S05]  /*7f90*/  LDSM.16.MT88.4 R204, [R0+0x1f800] ;  /* 0x01f8000000cc783b */ /* 0x0002aa0000004200 */
[-C--:B---3--:R-:W-:Y:S06]  /*7fa0*/  HMMA.16816.F32.BF16 R84, R200, R196.reuse, R84 ;  /* 0x000000c4c854723c */ /* 0x088fec0000041854 */
[C---:B------:R-:W-:Y:S06]  /*7fb0*/  HMMA.16816.F32.BF16 R88, R212.reuse, R196, R88 ;  /* 0x000000c4d458723c */ /* 0x040fec0000041858 */
[-C--:B------:R-:W-:Y:S05]  /*7fc0*/  HMMA.16816.F32.BF16 R92, R212, R198.reuse, R92 ;  /* 0x000000c6d45c723c */ /* 0x080fea000004185c */
[C---:B------:R-:W-:Y:S01]  /*7fd0*/  IMAD.SHL.U32 R197, R235.reuse, 0x20, RZ ;  /* 0x00000020ebc57824 */ /* 0x040fe200078e00ff */
[C---:B------:R-:W-:Y:S05]  /*7fe0*/  HMMA.16816.F32.BF16 R96, R200.reuse, R198, R96 ;  /* 0x000000c6c860723c */ /* 0x040fea0000041860 */
[----:B-1----:R-:W-:Y:S01]  /*7ff0*/  IMAD.MOV.U32 R0, RZ, RZ, R3 ;  /* 0x000000ffff007224 */ /* 0x002fe200078e0003 */
[-C--:B----4-:R-:W-:Y:S05]  /*8000*/  HMMA.16816.F32.BF16 R100, R200, R208.reuse, R100 ;  /* 0x000000d0c864723c */ /* 0x090fea0000041864 */
[----:B------:R-:W-:Y:S01]  /*8010*/  @P0 IADD3.X R3, R0, UR11, RZ, P1, !PT ;  /* 0x0000000b00030c10 */ /* 0x000fe20008ffe4ff */
[C---:B------:R-:W-:Y:S01]  /*8020*/  HMMA.16816.F32.BF16 R104, R212.reuse, R208, R104 ;  /* 0x000000d0d468723c */ /* 0x040fe20000041868 */
[----:B------:R-:W-:Y:S03]  /*8030*/  @UP3 UMOV UR11, UR9 ;  /* 0x00000009000b3c82 */ /* 0x000fe60008000000 */
[----:B------:R-:W5:Y:S01]  /*8040*/  @P0 LDG.E R248, desc[UR6][R2.64+-0x100] ;  /* 0xffff000602f80981 */ /* 0x000f62000c1e1900 */
[C---:B------:R-:W-:Y:S01]  /*8050*/  IMAD R0, R235.reuse, 0x18, RZ ;  /* 0x00000018eb007824 */ /* 0x040fe200078e02ff */
[-C--:B------:R-:W-:Y:S02]  /*8060*/  HMMA.16816.F32.BF16 R108, R212, R210.reuse, R108 ;  /* 0x000000d2d46c723c */ /* 0x080fe4000004186c */
[----:B------:R1:W5:Y:S04]  /*8070*/  @P0 LDG.E R249, desc[UR6][R2.64+-0xe0] ;  /* 0xffff200602f90981 */ /* 0x000368000c1e1900 */
[C---:B------:R-:W-:Y:S01]  /*8080*/  HMMA.16816.F32.BF16 R112, R200.reuse, R210, R112 ;  /* 0x000000d2c870723c */ /* 0x040fe20000041870 */
[----:B------:R3:W-:Y:S05]  /*8090*/  REDG.E.ADD.F32.FTZ.RN.STRONG.GPU desc[UR6][R232.64], R4 ;  /* 0x00000004e80079a6 */ /* 0x0007ea000c10f386 */
[-C--:B--2---:R-:W-:Y:S06]  /*80a0*/  HMMA.16816.F32.BF16 R116, R200, R204.reuse, R116 ;  /* 0x000000ccc874723c */ /* 0x084fec0000041874 */
[C---:B------:R-:W-:Y:S06]  /*80b0*/  HMMA.16816.F32.BF16 R120, R212.reuse, R204, R120 ;  /* 0x000000ccd478723c */ /* 0x040fec0000041878 */
[-C--:B------:R-:W-:Y:S05]  /*80c0*/  HMMA.16816.F32.BF16 R124, R212, R206.reuse, R124 ;  /* 0x000000ced47c723c */ /* 0x080fea000004187c */
[----:B------:R-:W-:Y:S01]  /*80d0*/  IMAD.SHL.U32 R205, R235, 0x8, RZ ;  /* 0x00000008ebcd7824 */ /* 0x000fe200078e00ff */
[----:B------:R-:W-:Y:S05]  /*80e0*/  HMMA.16816.F32.BF16 R128, R200, R206, R128 ;  /* 0x000000cec880723c */ /* 0x000fea0000041880 */
[-C--:B-1----:R-:W-:Y:S01]  /*80f0*/  LEA R2, P0, R205, R232.reuse, 0x2 ;  /* 0x000000e8cd027211 */ /* 0x082fe200078010ff */
[C---:B------:R-:W-:Y:S02]  /*8100*/  IMAD.SHL.U32 R204, R235.reuse, 0x10, RZ ;  /* 0x00000010ebcc7824 */ /* 0x040fe400078e00ff */
[----:B------:R-:W-:Y:S03]  /*8110*/  IMAD R200, R235, 0x28, RZ ;  /* 0x00000028ebc87824 */ /* 0x000fe600078e02ff */
[-C--:B------:R-:W-:Y:S02]  /*8120*/  LEA.HI.X.SX32 R3, R205, R233.reuse, 0x2, P0 ;  /* 0x000000e9cd037211 */ /* 0x080fe400000f16ff */
[-C--:B------:R-:W-:Y:S02]  /*8130*/  LEA R198, P1, R204, R232.reuse, 0x2 ;  /* 0x000000e8ccc67211 */ /* 0x080fe400078210ff */
[-C--:B---3--:R-:W-:Y:S01]  /*8140*/  LEA R4, P0, R0, R232.reuse, 0x2 ;  /* 0x000000e800047211 */ /* 0x088fe200078010ff */
        /* <DEDUP_REMOVED lines=12> */
[CC--:B------:R-:W-:Y:S02]  /*8210*/  LEA R4, P1, R0.reuse, R232.reuse, 0x2 ;  /* 0x000000e800047211 */ /* 0x0c0fe400078210ff */
[CC--:B--2---:R-:W-:Y:S01]  /*8220*/  LEA R8, P0, R235.reuse, R232.reuse, 0x2 ;  /* 0x000000e8eb087211 */ /* 0x0c4fe200078010ff */
[----:B------:R1:W-:Y:S01]  /*8230*/  REDG.E.ADD.F32.FTZ.RN.STRONG.GPU desc[UR6][R6.64], R9 ;  /* 0x00000009060079a6 */ /* 0x0003e2000c10f386 */
[-C--:B------:R-:W-:Y:S05]  /*8240*/  LEA.HI.X.SX32 R5, R0, R233.reuse, 0x2, P1 ;  /* 0x000000e900057211 */ /* 0x080fea00008f16ff */
[----:B------:R2:W-:Y:S01]  /*8250*/  REDG.E.ADD.F32.FTZ.RN.STRONG.GPU desc[UR6][R4.64], R10 ;  /* 0x0000000a040079a6 */ /* 0x0005e2000c10f386 */
[-C--:B-1----:R-:W-:Y:S01]  /*8260*/  LEA.HI.X.SX32 R9, R235, R233.reuse, 0x2, P0 ;  /* 0x000000e9eb097211 */ /* 0x082fe200000f16ff */
[----:B------:R-:W-:Y:S04]  /*8270*/  VIADD R7, R204, 0x20 ;  /* 0x00000020cc077836 */ /* 0x000fe80000000000 */
[----:B------:R1:W-:Y:S01]  /*8280*/  REDG.E.ADD.F32.FTZ.RN.STRONG.GPU desc[UR6][R8.64], R11 ;  /* 0x0000000b080079a6 */ /* 0x0003e2000c10f386 */
[-C--:B------:R-:W-:Y:S01]  /*8290*/  LEA R6, P0, R7, R232.reuse, 0x2 ;  /* 0x000000e807067211 */ /* 0x080fe200078010ff */
[----:B------:R-:W-:Y:S02]  /*82a0*/  IMAD.IADD R0, R205, 0x1, R7 ;  /* 0x00000001cd007824 */ /* 0x000fe400078e0207 */
[----:B------:R-:W-:Y:S01]  /*82b0*/  REDG.E.ADD.F32.FTZ.RN.STRONG.GPU desc[UR6][R232.64+0x80], R16 ;  /* 0x00008010e80079a6 */ /* 0x000fe2000c10f386 */
[-C--:B------:R-:W-:Y:S01]  /*82c0*/  LEA.HI.X.SX32 R7, R7, R233.reuse, 0x2, P0 ;  /* 0x000000e907077211 */ /* 0x080fe200000f16ff */
[C---:B--2---:R-:W-:Y:S01]  /*82d0*/  IMAD.IADD R5, R205.reuse, 0x1, R0 ;  /* 0x00000001cd057824 */ /* 0x044fe200078e0200 */
[CC--:B------:R-:W-:Y:S01]  /*82e0*/  LEA R196, P0, R0.reuse, R232.reuse, 0x2 ;  /* 0x000000e800c47211 */ /* 0x0c0fe200078010ff */
[----:B------:R-:W-:Y:S02]  /*82f0*/  REDG.E.ADD.F32.FTZ.RN.STRONG.GPU desc[UR6][R2.64+0x80], R17 ;  /* 0x00008011020079a6 */ /* 0x000fe4000c10f386 */
[C---:B------:R-:W-:Y:S01]  /*8300*/  IMAD.IADD R4, R205.reuse, 0x1, R5 ;  /* 0x00000001cd047824 */ /* 0x040fe200078e0205 */
        /* <DEDUP_REMOVED lines=21> */
[C---:B------:R-:W-:Y:S01]  /*8460*/  IMAD.IADD R0, R205.reuse, 0x1, R8 ;  /* 0x00000001cd007824 */ /* 0x040fe200078e0208 */
[CC--:B--2---:R-:W-:Y:S04]  /*8470*/  LEA R6, P0, R8.reuse, R232.reuse, 0x2 ;  /* 0x000000e808067211 */ /* 0x0c4fe800078010ff */
[-C--:B------:R-:W-:Y:S01]  /*8480*/  LEA.HI.X.SX32 R7, R8, R233.reuse, 0x2, P0 ;  /* 0x000000e908077211 */ /* 0x080fe200000f16ff */
[C---:B---3--:R-:W-:Y:S01]  /*8490*/  IMAD.IADD R5, R205.reuse, 0x1, R0 ;  /* 0x00000001cd057824 */ /* 0x048fe200078e0200 */
[CC--:B------:R-:W-:Y:S03]  /*84a0*/  LEA R12, P0, R0.reuse, R232.reuse, 0x2 ;  /* 0x000000e8000c7211 */ /* 0x0c0fe600078010ff */
[----:B------:R1:W-:Y:S01]  /*84b0*/  REDG.E.ADD.F32.FTZ.RN.STRONG.GPU desc[UR6][R6.64], R86 ;  /* 0x00000056060079a6 */ /* 0x0003e2000c10f386 */
[----:B------:R-:W-:Y:S01]  /*84c0*/  IMAD.IADD R4, R205, 0x1, R5 ;  /* 0x00000001cd047824 */ /* 0x000fe200078e0205 */
[-C--:B------:R-:W-:Y:S02]  /*84d0*/  LEA.HI.X.SX32 R13, R0, R233.reuse, 0x2, P0 ;  /* 0x000000e9000d7211 */ /* 0x080fe400000f16ff */
[-C--:B------:R-:W-:Y:S01]  /*84e0*/  LEA R8, P1, R5, R232.reuse, 0x2 ;  /* 0x000000e805087211 */ /* 0x080fe200078210ff */
[----:B------:R-:W-:Y:S01]  /*84f0*/  IMAD.IADD R0, R205, 0x1, R4 ;  /* 0x00000001cd007824 */ /* 0x000fe200078e0204 */
[CC--:B------:R-:W-:Y:S01]  /*8500*/  LEA R10, P0, R4.reuse, R232.reuse, 0x2 ;  /* 0x000000e8040a7211 */ /* 0x0c0fe200078010ff */
        /* <DEDUP_REMOVED lines=15> */
[C---:B------:R-:W-:Y:S03]  /*8600*/  IMAD.IADD R0, R205.reuse, 0x1, R8 ;  /* 0x00000001cd007824 */ /* 0x040fe600078e0208 */
[----:B------:R-:W-:Y:S04]  /*8610*/  REDG.E.ADD.F32.FTZ.RN.STRONG.GPU desc[UR6][R2.64+0x180], R97 ;  /* 0x00018061020079a6 */ /* 0x000fe8000c10f386 */
[----:B------:R-:W-:Y:S01]  /*8620*/  LDSM.16.MT88.4 R88, [R216+0x6000] ;  /* 0x00600000d858783b */ /* 0x000fe20000004200 */
[CC--:B-1----:R-:W-:Y:S04]  /*8630*/  LEA R6, P0, R8.reuse, R232.reuse, 0x2 ;  /* 0x000000e808067211 */ /* 0x0c2fe800078010ff */
        /* <DEDUP_REMOVED lines=105> */
[C---:B--2---:R-:W-:Y:S04]  /*8cd0*/  IMAD.IADD R8, R205.reuse, 0x1, R0 ;  /* 0x00000001cd087824 */ /* 0x044fe800078e0200 */
[----:B------:R2:W-:Y:S04]  /*8ce0*/  REDG.E.ADD.F32.FTZ.RN.STRONG.GPU desc[UR6][R4.64], R123 ;  /* 0x0000007b040079a6 */ /* 0x0005e8000c10f386 */
[----:B------:R-:W-:Y:S04]  /*8cf0*/  REDG.E.ADD.F32.FTZ.RN.STRONG.GPU desc[UR6][R232.64+0x380], R128 ;  /* 0x00038080e80079a6 */ /* 0x000fe8000c10f386 */
[----:B------:R3:W-:Y:S01]  /*8d00*/  REDG.E.ADD.F32.FTZ.RN.STRONG.GPU desc[UR6][R2.64+0x380], R129 ;  /* 0x00038081020079a6 */ /* 0x0007e2000c10f386 */
[CC--:B-1----:R-:W-:Y:S04]  /*8d10*/  LEA R6, P0, R0.reuse, R232.reuse, 0x2 ;  /* 0x000000e800067211 */ /* 0x0c2fe800078010ff */
[-C--:B------:R-:W-:Y:S01]  /*8d20*/  LEA.HI.X.SX32 R7, R0, R233.reuse, 0x2, P0 ;  /* 0x000000e900077211 */ /* 0x080fe200000f16ff */
[C---:B--2---:R-:W-:Y:S01]  /*8d30*/  IMAD.IADD R5, R205.reuse, 0x1, R8 ;  /* 0x00000001cd057824 */ /* 0x044fe200078e0208 */
        /* <DEDUP_REMOVED lines=111> */
[----:B------:R-:W-:Y:S01]  /*9430*/  F2FP.BF16.F32.PACK_AB R84, R33, R32 ;  /* 0x000000202154723e */ /* 0x000fe200000010ff */
[----:B------:R-:W-:Y:S01]  /*9440*/  FMUL.FTZ R132, R132, UR5 ;  /* 0x0000000584847c20 */ /* 0x000fe20008410000 */
        /* <DEDUP_REMOVED lines=99> */
[----:B------:R-:W-:-:S02]  /*9a80*/  F2FP.BF16.F32.PACK_AB R3, R3, R194 ;  /* 0x000000c20303723e */ /* 0x000fc400000010ff */
[----:B------:R-:W-:Y:S02]  /*9a90*/  F2FP.BF16.F32.PACK_AB R6, R6, R184 ;  /* 0x000000b80606723e */ /* 0x000fe400000010ff */
        /* <DEDUP_REMOVED lines=112> */
.L_x_452:
[----:B-1----:R-:W2:Y:S01]  /*a1a0*/  LDL R0, [R1+0x1c] ;  /* 0x00001c0001007983 */ /* 0x002ea20000100800 */
[----:B------:R-:W-:Y:S01]  /*a1b0*/  @UP0 UIADD3 UR14, UR22, UR39, URZ ;  /* 0x00000027160e0290 */ /* 0x000fe2000fffe03f */
[----:B------:R-:W-:Y:S01]  /*a1c0*/  @UP0 ULDC.64 UR10, c[0x0][0x458] ;  /* 0x00011600000a0ab9 */ /* 0x000fe20000000a00 */
[----:B------:R-:W-:Y:S02]  /*a1d0*/  USHF.L.U32 UR5, UR18, 0x6, URZ ;  /* 0x0000000612057899 */ /* 0x000fe4000800063f */
[----:B------:R-:W-:Y:S02]  /*a1e0*/  @UP0 UIMAD.WIDE.U32 UR12, UR14, UR10, URZ ;  /* 0x0000000a0e0c02a5 */ /* 0x000fe4000f8e003f */
[----:B------:R-:W-:-:S04]  /*a1f0*/  @UP0 UIMAD UR14, UR14, UR11, URZ ;  /* 0x0000000b0e0e02a4 */ /* 0x000fc8000f8e023f */
[----:B------:R-:W-:-:S03]  /*a200*/  @UP0 UIADD3 UR19, UR13, UR14, URZ ;  /* 0x0000000e0d130290 */ /* 0x000fc6000fffe03f */
[----:B------:R-:W-:Y:S01]  /*a210*/  @UP0 UMOV UR13, UR12 ;  /* 0x0000000c000d0c82 */ /* 0x000fe20008000000 */
[----:B--2---:R-:W-:Y:S01]  /*a220*/  LEA R0, R0, UR4, 0x1 ;  /* 0x0000000400007c11 */ /* 0x004fe2000f8e08ff */
[----:B------:R-:W-:Y:S07]  /*a230*/  @P0 BRA `(.L_x_453) ;  /* 0x0000000000340947 */ /* 0x000fee0003800000 */
        /* <DEDUP_REMOVED lines=11> */
[----:B------:R-:W-:-:S03]  /*a2f0*/  UIADD3 UR19, UR13, UR15, URZ ;  /* 0x0000000f0d137290 */ /* 0x000fc6000fffe03f */
[----:B------:R-:W-:-:S09]  /*a300*/  UMOV UR13, UR12 ;  /* 0x0000000c000d7c82 */ /* 0x000fd20008000000 */
.L_x_453:
[----:B------:R-:W-:Y:S01]  /*a310*/  BAR.SYNC.DEFER_BLOCKING 0x0 ;  /* 0x0000000000007b1d */ /* 0x000fe20000010000 */
[----:B------:R-:W-:Y:S01]  /*a320*/  USHF.R.S32.HI UR12, URZ, 0x1f, UR5 ;  /* 0x0000001f3f0c7899 */ /* 0x000fe20008011405 */
[--C-:B------:R-:W-:Y:S01]  /*a330*/  SHF.R.S32.HI R5, RZ, 0x1f, R242.reuse ;  /* 0x0000001fff057819 */ /* 0x100fe200000114f2 */
[----:B------:R-:W-:Y:S01]  /*a340*/  IMAD.U32 R2, RZ, RZ, UR8 ;  /* 0x00000008ff027e24 */ /* 0x000fe2000f8e00ff */
[----:B------:R-:W-:Y:S01]  /*a350*/  UIMAD UR16, UR18, -0x40, UR16 ;  /* 0xffffffc0121078a4 */ /* 0x000fe2000f8e0210 */
[----:B------:R-:W-:Y:S01]  /*a360*/  IMAD.MOV.U32 R4, RZ, RZ, R242 ;  /* 0x000000ffff047224 */ /* 0x000fe200078e00f2 */
[----:B------:R-:W-:Y:S01]  /*a370*/  UIMAD UR14, UR12, UR8, URZ ;  /* 0x000000080c0e72a4 */ /* 0x000fe2000f8e023f */
[----:B------:R-:W-:Y:S01]  /*a380*/  BSSY B0, `(.L_x_454) ;  /* 0x0000037000007945 */ /* 0x000fe20003800000 */
[----:B------:R-:W1:Y:S01]  /*a390*/  S2R R31, SR_TID.X ;  /* 0x00000000001f7919 */ /* 0x000e620000002100 */
[----:B------:R-:W-:Y:S01]  /*a3a0*/  IMAD.WIDE.U32 R2, R2, UR5, R4 ;  /* 0x0000000502027c25 */ /* 0x000fe2000f8e0004 */
[----:B------:R-:W-:Y:S01]  /*a3b0*/  UIMAD UR14, UR5, UR9, UR14 ;  /* 0x00000009050e72a4 */ /* 0x000fe2000f8e020e */
[----:B------:R-:W2:Y:S01]  /*a3c0*/  S2R R64, SR_TID.X ;  /* 0x0000000000407919 */ /* 0x000ea20000002100 */
[----:B------:R-:W-:Y:S01]  /*a3d0*/  USHF.R.S32.HI UR17, URZ, 0x1f, UR55 ;  /* 0x0000001f3f117899 */ /* 0x000fe20008011437 */
[----:B------:R-:W-:Y:S01]  /*a3e0*/  IADD3 R2, P0, R2, UR20, RZ ;  /* 0x0000001402027c10 */ /* 0x000fe2000ff1e0ff */
[----:B------:R-:W-:-:S02]  /*a3f0*/  VIADD R28, R242, 0x40 ;  /* 0x00000040f21c7836 */ /* 0x000fc40000000000 */
[----:B------:R-:W-:Y:S01]  /*a400*/  IMAD.U32 R6, RZ, RZ, UR14 ;  /* 0x0000000eff067e24 */ /* 0x000fe2000f8e00ff */
[----:B------:R-:W-:Y:S01]  /*a410*/  ULDC.64 UR14, c[0x0][0x468] ;  /* 0x00011a00000e7ab9 */ /* 0x000fe20000000a00 */
[----:B------:R-:W-:Y:S01]  /*a420*/  VIADD R11, R242, 0x80 ;  /* 0x00000080f20b7836 */ /* 0x000fe20000000000 */
[----:B------:R-:W-:Y:S02]  /*a430*/  UIMAD UR17, UR17, UR14, URZ ;  /* 0x0000000e111172a4 */ /* 0x000fe4000f8e023f */
[----:B------:R-:W-:Y:S01]  /*a440*/  IADD3.X R3, R3, UR21, R6, P0, !PT ;  /* 0x0000001503037c10 */ /* 0x000fe200087fe406 */
[----:B------:R3:W4:Y:S01]  /*a450*/  LDS.128 R44, [R0+0x19000] ;  /* 0x01900000002c7984 */ /* 0x0007220000000c00 */
[----:B------:R-:W-:Y:S01]  /*a460*/  MOV R6, UR14 ;  /* 0x0000000e00067c02 */ /* 0x000fe20008000f00 */
[----:B------:R-:W-:Y:S02]  /*a470*/  UIMAD UR15, UR55, UR15, UR17 ;  /* 0x0000000f370f72a4 */ /* 0x000fe4000f8e0211 */
[----:B------:R3:W3:Y:S04]  /*a480*/  LDS.128 R40, [R0+0x1b000] ;  /* 0x01b0000000287984 */ /* 0x0006e80000000c00 */
[----:B------:R3:W3:Y:S04]  /*a490*/  LDS.128 R36, [R0+0x1d000] ;  /* 0x01d0000000247984 */ /* 0x0006e80000000c00 */
[----:B------:R3:W3:Y:S04]  /*a4a0*/  LDS.128 R32, [R0+0x1f000] ;  /* 0x01f0000000207984 */ /* 0x0006e80000000c00 */
[----:B------:R3:W3:Y:S01]  /*a4b0*/  LDS.128 R60, [R0+0x21000] ;  /* 0x02100000003c7984 */ /* 0x0006e20000000c00 */
[----:B-1----:R-:W-:-:S03]  /*a4c0*/  SHF.R.S32.HI R31, RZ, 0x1f, R31 ;  /* 0x0000001fff1f7819 */ /* 0x002fc6000001141f */
[----:B------:R1:W1:Y:S01]  /*a4d0*/  LDS.128 R56, [R0+0x23000] ;  /* 0x0230000000387984 */ /* 0x0002620000000c00 */
[----:B--2---:R-:W-:-:S03]  /*a4e0*/  LEA.HI R31, R31, R64, RZ, 0x3 ;  /* 0x000000401f1f7211 */ /* 0x004fc600078f18ff */
[----:B------:R2:W1:Y:S01]  /*a4f0*/  LDS.128 R52, [R0+0x25000] ;  /* 0x0250000000347984 */ /* 0x0004620000000c00 */
[----:B------:R-:W-:-:S03]  /*a500*/  SHF.R.S32.HI R31, RZ, 0x3, R31 ;  /* 0x00000003ff1f7819 */ /* 0x000fc6000001141f */
[----:B------:R2:W1:Y:S01]  /*a510*/  LDS.128 R48, [R0+0x27000] ;  /* 0x0270000000307984 */ /* 0x0004620000000c00 */
[C---:B------:R-:W-:Y:S01]  /*a520*/  ISETP.GE.AND P5, PT, R31.reuse, UR16, PT ;  /* 0x000000101f007c0c */ /* 0x040fe2000bfa6270 */
[----:B------:R-:W-:Y:S01]  /*a530*/  VIADD R7, R31, 0x20 ;  /* 0x000000201f077836 */ /* 0x000fe20000000000 */
[----:B------:R-:W-:-:S04]  /*a540*/  SHF.R.S32.HI R30, RZ, 0x1f, R31 ;  /* 0x0000001fff1e7819 */ /* 0x000fc8000001141f */
[----:B------:R-:W-:Y:S01]  /*a550*/  ISETP.GE.AND P4, PT, R7, UR16, PT ;  /* 0x0000001007007c0c */ /* 0x000fe2000bf86270 */
[----:B------:R-:W-:-:S05]  /*a560*/  IMAD.WIDE.U32 R6, R6, UR55, R2 ;  /* 0x0000003706067c25 */ /* 0x000fca000f8e0002 */
[----:B------:R-:W-:Y:S01]  /*a570*/  IADD3 R10, R7, UR15, RZ ;  /* 0x0000000f070a7c10 */ /* 0x000fe2000fffe0ff */
[----:B----4-:R-:W-:Y:S06]  /*a580*/  @P5 BRA `(.L_x_455) ;  /* 0x0000000000585947 */ /* 0x010fec0003800000 */
[----:B------:R-:W-:Y:S01]  /*a590*/  ULDC UR17, c[0x0][0x2d0] ;  /* 0x0000b40000117ab9 */ /* 0x000fe20000000800 */
[----:B------:R-:W4:Y:S01]  /*a5a0*/  LDS.128 R24, [R0+0x1a000] ;  /* 0x01a0000000187984 */ /* 0x000f220000000c00 */
[----:B------:R-:W-:Y:S01]  /*a5b0*/  ISETP.GE.AND P3, PT, R242, UR17, PT ;  /* 0x00000011f2007c0c */ /* 0x000fe2000bf66270 */
[----:B------:R-:W-:Y:S01]  /*a5c0*/  IMAD.MOV.U32 R2, RZ, RZ, R6 ;  /* 0x000000ffff027224 */ /* 0x000fe200078e0006 */
[----:B------:R-:W-:Y:S01]  /*a5d0*/  ISETP.GE.AND P2, PT, R28, UR17, PT ;  /* 0x000000111c007c0c */ /* 0x000fe2000bf46270 */
[----:B------:R-:W2:Y:S01]  /*a5e0*/  LDS.128 R20, [R0+0x1c000] ;  /* 0x01c0000000147984 */ /* 0x000ea20000000c00 */
[----:B------:R-:W-:Y:S01]  /*a5f0*/  IMAD.MOV.U32 R3, RZ, RZ, R10 ;  /* 0x000000ffff037224 */ /* 0x000fe200078e000a */
[----:B------:R-:W-:Y:S01]  /*a600*/  ISETP.GE.AND P1, PT, R11, UR17, PT ;  /* 0x000000110b007c0c */ /* 0x000fe2000bf26270 */
[----:B------:R-:W-:Y:S01]  /*a610*/  IMAD R29, R30, UR8, RZ ;  /* 0x000000081e1d7c24 */ /* 0x000fe2000f8e02ff */
[----:B------:R-:W3:Y:S01]  /*a620*/  LDS.128 R16, [R0+0x1e000] ;  /* 0x01e0000000107984 */ /* 0x000ee20000000c00 */
[----:B------:R-:W-:Y:S01]  /*a630*/  IMAD.WIDE.U32 R8, R31, UR8, R2 ;  /* 0x000000081f087c25 */ /* 0x000fe2000f8e0002 */
[----:B------:R-:W-:Y:S01]  /*a640*/  ISETP.GE.AND P0, PT, R252, UR17, PT ;  /* 0x00000011fc007c0c */ /* 0x000fe2000bf06270 */
[----:B------:R-:W-:-:S02]  /*a650*/  ULDC.64 UR14, c[0x0][0x3f0] ;  /* 0x0000fc00000e7ab9 */ /* 0x000fc40000000a00 */
[----:B------:R-:W-:Y:S01]  /*a660*/  IMAD R2, R31, UR9, R29 ;  /* 0x000000091f027c24 */ /* 0x000fe2000f8e021d */
[----:B------:R-:W1:Y:S03]  /*a670*/  @!P3 LDS.128 R12, [R0+0x18000] ;  /* 0x01800000000cb984 */ /* 0x000e660000000c00 */
[----:B------:R-:W-:Y:S01]  /*a680*/  IMAD.IADD R3, R2, 0x1, R9 ;  /* 0x0000000102037824 */ /* 0x000fe200078e0209 */
[----:B------:R-:W-:-:S04]  /*a690*/  LEA R2, P6, R8, UR14, 0x1 ;  /* 0x0000000e08027c11 */ /* 0x000fc8000f8c08ff */
[----:B------:R-:W-:-:S05]  /*a6a0*/  LEA.HI.X R3, R8, UR15, R3, 0x1, P6 ;  /* 0x0000000f08037c11 */ /* 0x000fca000b0f0c03 */
[----:B----4-:R4:W-:Y:S04]  /*a6b0*/  @!P2 STG.E.128 desc[UR6][R2.64+0x80], R24 ;  /* 0x000080180200a986 */ /* 0x0109e8000c101d06 */
[----:B--2---:R4:W-:Y:S04]  /*a6c0*/  @!P1 STG.E.128 desc[UR6][R2.64+0x100], R20 ;  /* 0x0001001402009986 */ /* 0x0049e8000c101d06 */
[----:B---3--:R4:W-:Y:S04]  /*a6d0*/  @!P0 STG.E.128 desc[UR6][R2.64+0x180], R16 ;  /* 0x0001801002008986 */ /* 0x0089e8000c101d06 */
[----:B-1----:R4:W-:Y:S02]  /*a6e0*/  @!P3 STG.E.128 desc[UR6][R2.64], R12 ;  /* 0x0000000c0200b986 */ /* 0x0029e4000c101d06 */
.L_x_455:
[----:B------:R-:W-:Y:S05]  /*a6f0*/  BSYNC B0 ;  /* 0x0000000000007941 */ /* 0x000fea0003800000 */
.L_x_454:
[----:B------:R-:W-:Y:S04]  /*a700*/  BSSY B0, `(.L_x_456) ;  /* 0x0000015000007945 */ /* 0x000fe80003800000 */
[----:B------:R-:W-:Y:S05]  /*a710*/  @P4 BRA `(.L_x_457) ;  /* 0x00000000004c4947 */ /* 0x000fea0003800000 */
[----:B----4-:R-:W-:Y:S01]  /*a720*/  IADD3 R2, P0, R31, 0x20, RZ ;  /* 0x000000201f027810 */ /* 0x010fe20007f1e0ff */
        /* <DEDUP_REMOVED lines=14> */
[----:B------:R4:W-:Y:S04]  /*a810*/  @!P3 STG.E.128 desc[UR6][R2.64], R44 ;  /* 0x0000002c0200b986 */ /* 0x0009e8000c101d06 */
[----:B---3--:R4:W-:Y:S04]  /*a820*/  @!P2 STG.E.128 desc[UR6][R2.64+0x80], R40 ;  /* 0x000080280200a986 */ /* 0x0089e8000c101d06 */
[----:B------:R4:W-:Y:S04]  /*a830*/  @!P1 STG.E.128 desc[UR6][R2.64+0x100], R36 ;  /* 0x0001002402009986 */ /* 0x0009e8000c101d06 */
[----:B------:R4:W-:Y:S02]  /*a840*/  @!P0 STG.E.128 desc[UR6][R2.64+0x180], R32 ;  /* 0x0001802002008986 */ /* 0x0009e4000c101d06 */
.L_x_457:
[----:B------:R-:W-:Y:S05]  /*a850*/  BSYNC B0 ;  /* 0x0000000000007941 */ /* 0x000fea0003800000 */
.L_x_456:
[----:B----4-:R-:W-:Y:S01]  /*a860*/  IMAD.U32 R2, RZ, RZ, UR10 ;  /* 0x0000000aff027e24 */ /* 0x010fe2000f8e00ff */
[----:B------:R-:W-:Y:S01]  /*a870*/  UIMAD UR12, UR12, UR10, URZ ;  /* 0x0000000a0c0c72a4 */ /* 0x000fe2000f8e023f */
[----:B------:R-:W4:Y:S01]  /*a880*/  LDS.128 R24, [R0+0x20000] ;  /* 0x0200000000187984 */ /* 0x000f220000000c00 */
[----:B------:R-:W-:Y:S01]  /*a890*/  USHF.R.S32.HI UR14, URZ, 0x1f, UR55 ;  /* 0x0000001f3f0e7899 */ /* 0x000fe20008011437 */
[----:B------:R-:W-:Y:S01]  /*a8a0*/  IMAD.WIDE.U32 R2, R2, UR5, R4 ;  /* 0x0000000502027c25 */ /* 0x000fe2000f8e0004 */
[----:B------:R-:W-:Y:S01]  /*a8b0*/  UIMAD UR5, UR5, UR11, UR12 ;  /* 0x0000000b050572a4 */ /* 0x000fe2000f8e020c */
[----:B------:R-:W4:Y:S01]  /*a8c0*/  LDS.128 R20, [R0+0x22000] ;  /* 0x0220000000147984 */ /* 0x000f220000000c00 */
[----:B------:R-:W-:Y:S01]  /*a8d0*/  ULDC.64 UR8, c[0x0][0x470] ;  /* 0x00011c0000087ab9 */ /* 0x000fe20000000a00 */
[----:B------:R-:W-:Y:S01]  /*a8e0*/  BSSY B0, `(.L_x_458) ;  /* 0x000001e000007945 */ /* 0x000fe20003800000 */
[----:B------:R-:W-:Y:S01]  /*a8f0*/  IADD3 R2, P0, R2, UR13, RZ ;  /* 0x0000000d02027c10 */ /* 0x000fe2000ff1e0ff */
[----:B------:R-:W4:Y:S04]  /*a900*/  LDS.128 R16, [R0+0x24000] ;  /* 0x0240000000107984 */ /* 0x000f280000000c00 */
[----:B------:R1:W4:Y:S02]  /*a910*/  LDS.128 R12, [R0+0x26000] ;  /* 0x02600000000c7984 */ /* 0x0003240000000c00 */
[----:B-123--:R-:W-:Y:S01]  /*a920*/  IMAD.U32 R0, RZ, RZ, UR5 ;  /* 0x00000005ff007e24 */ /* 0x00efe2000f8e00ff */
[----:B------:R-:W-:-:S04]  /*a930*/  UIMAD UR5, UR14, UR8, URZ ;  /* 0x000000080e0572a4 */ /* 0x000fc8000f8e023f */
[----:B------:R-:W-:Y:S01]  /*a940*/  IADD3.X R3, R3, UR19, R0, P0, !PT ;  /* 0x0000001303037c10 */ /* 0x000fe200087fe400 */
[----:B------:R-:W-:Y:S01]  /*a950*/  UIMAD UR9, UR55, UR9, UR5 ;  /* 0x00000009370972a4 */ /* 0x000fe2000f8e0205 */
[----:B------:R-:W-:-:S05]  /*a960*/  MOV R0, UR8 ;  /* 0x0000000800007c02 */ /* 0x000fca0008000f00 */
[----:B------:R-:W-:-:S05]  /*a970*/  IMAD.WIDE.U32 R4, R0, UR55, R2 ;  /* 0x0000003700047c25 */ /* 0x000fca000f8e0002 */
[----:B------:R-:W-:Y:S01]  /*a980*/  IADD3 R8, R5, UR9, RZ ;  /* 0x0000000905087c10 */ /* 0x000fe2000fffe0ff */
[----:B----4-:R-:W-:Y:S06]  /*a990*/  @P5 BRA `(.L_x_459) ;  /* 0x0000000000485947 */ /* 0x010fec0003800000 */
        /* <DEDUP_REMOVED lines=14> */
[----:B------:R1:W-:Y:S04]  /*aa80*/  @!P3 STG.E.128 desc[UR6][R2.64], R24 ;  /* 0x000000180200b986 */ /* 0x0003e8000c101d06 */
[----:B------:R1:W-:Y:S04]  /*aa90*/  @!P2 STG.E.128 desc[UR6][R2.64+0x80], R20 ;  /* 0x000080140200a986 */ /* 0x0003e8000c101d06 */
[----:B------:R1:W-:Y:S04]  /*aaa0*/  @!P1 STG.E.128 desc[UR6][R2.64+0x100], R16 ;  /* 0x0001001002009986 */ /* 0x0003e8000c101d06 */
[----:B------:R1:W-:Y:S02]  /*aab0*/  @!P0 STG.E.128 desc[UR6][R2.64+0x180], R12 ;  /* 0x0001800c02008986 */ /* 0x0003e4000c101d06 */
.L_x_459:
[----:B------:R-:W-:Y:S05]  /*aac0*/  BSYNC B0 ;  /* 0x0000000000007941 */ /* 0x000fea0003800000 */
.L_x_458:
        /* <DEDUP_REMOVED lines=21> */
.L_x_430:
[----:B------:R-:W-:Y:S05]  /*ac20*/  BSYNC B1 ;  /* 0x0000000000017941 */ /* 0x000fea0003800000 */
.L_x_416:
[----:B------:R-:W3:Y:S01]  /*ac30*/  LDL R0, [R1+0x24] ;  /* 0x0000240001007983 */ /* 0x000ee20000100800 */
[----:B------:R-:W-:Y:S01]  /*ac40*/  ULDC UR5, c[0x0][0xc] ;  /* 0x0000030000057ab9 */ /* 0x000fe20000000800 */
[----:B------:R-:W-:Y:S02]  /*ac50*/  UIADD3 UR58, UR58, 0x1, URZ ;  /* 0x000000013a3a7890 */ /* 0x000fe4000fffe03f */
[----:B------:R-:W-:Y:S01]  /*ac60*/  UIADD3 UR18, UR5, UR18, URZ ;  /* 0x0000001205127290 */ /* 0x000fe2000fffe03f */
[----:B---3--:R-:W-:-:S13]  /*ac70*/  R2UR UR8, R0 ;  /* 0x00000000000872ca */ /* 0x008fda00000e0000 */
[----:B------:R-:W-:-:S06]  /*ac80*/  UISETP.GE.AND UP0, UPT, UR18, UR8, UPT ;  /* 0x000000081200728c */ /* 0x000fcc000bf06270 */
[----:B------:R-:W-:-:S13]  /*ac90*/  PLOP3.LUT P0, PT, PT, PT, UP0, 0x80, 0x0 ;  /* 0x000000000000781c */ /* 0x000fda0003f0f008 */
[----:B------:R-:W-:Y:S05]  /*aca0*/  @P0 BRA `(.L_x_460) ;  /* 0x0000000000040947 */ /* 0x000fea0003800000 */
[----:B------:R-:W-:Y:S05]  /*acb0*/  BRA `(.L_x_461) ;  /* 0xffffff5c004c7947 */ /* 0x000fea000383ffff */
.L_x_460:
[----:B------:R-:W-:Y:S05]  /*acc0*/  EXIT ;  /* 0x000000000000794d */ /* 0x000fea0003800000 */
.L_x_462:
        /* <DEDUP_REMOVED lines=11> */
.L_x_1043:


//--------------------- .text._ZN5flash27flash_bwd_convert_dq_kernelI23Flash_bwd_kernel_traitsILi256ELi64ELi64ELi8ELi4ELi2ELi2ELb0ELb1EN7cutlass10bfloat16_tE19Flash_kernel_traitsILi256ELi64ELi64ELi8ES3_EEEEvNS_16Flash_bwd_paramsEi --------------------------
	.section	.text._ZN5flash27flash_bwd_convert_dq_kernelI23Flash_bwd_kernel_traitsILi256ELi64ELi64ELi8ELi4ELi2ELi2ELb0ELb1EN7cutlass10bfloat16_tE19Flash_kernel_traitsILi256ELi64ELi64ELi8ES3_EEEEvNS_16Flash_bwd_paramsEi,"ax",@progbits
	.align	128
        .global         _ZN5flash27flash_bwd_convert_dq_kernelI23Flash_bwd_kernel_traitsILi256ELi64ELi64ELi8ELi4ELi2ELi2ELb0ELb1EN7cutlass10bfloat16_tE19Flash_kernel_traitsILi256ELi64ELi64ELi8ES3_EEEEvNS_16Flash_bwd_paramsEi
        .type           _ZN5flash27flash_bwd_convert_dq_kernelI23Flash_bwd_kernel_traitsILi256ELi64ELi64ELi8ELi4ELi2ELi2ELb0ELb1EN7cutlass10bfloat16_tE19Flash_kernel_traitsILi256ELi64ELi64ELi8ES3_EEEEvNS_16Flash_bwd_paramsEi,@function
        .size           _ZN5flash27flash_bwd_convert_dq_kernelI23Flash_bwd_kernel_traitsILi256ELi64ELi64ELi8ELi4ELi2ELi2ELb0ELb1EN7cutlass10bfloat16_tE19Flash_kernel_traitsILi256ELi64ELi64ELi8ES3_EEEEvNS_16Flash_bwd_paramsEi,(.L_x_1044 - _ZN5flash27flash_bwd_convert_dq_kernelI23Flash_bwd_kernel_traitsILi256ELi64ELi64ELi8ELi4ELi2ELi2ELb0ELb1EN7cutlass10bfloat16_tE19Flash_kernel_traitsILi256ELi64ELi64ELi8ES3_EEEEvNS_16Flash_bwd_paramsEi)
        .other          _ZN5flash27flash_bwd_convert_dq_kernelI23Flash_bwd_kernel_traitsILi256ELi64ELi64ELi8ELi4ELi2ELi2ELb0ELb1EN7cutlass10bfloat16_tE19Flash_kernel_traitsILi256ELi64ELi64ELi8ES3_EEEEvNS_16Flash_bwd_paramsEi,@"STO_CUDA_ENTRY STV_DEFAULT"
_ZN5flash27flash_bwd_convert_dq_kernelI23Flash_bwd_kernel_traitsILi256ELi64ELi64ELi8ELi4ELi2ELi2ELb0ELb1EN7cutlass10bfloat16_tE19Flash_kernel_traitsILi256ELi64ELi64ELi8ES3_EEEEvNS_16Flash_bwd_paramsEi:
.text._ZN5flash27flash_bwd_convert_dq_kernelI23Flash_bwd_kernel_traitsILi256ELi64ELi64ELi8ELi4ELi2ELi2ELb0ELb1EN7cutlass10bfloat16_tE19Flash_kernel_traitsILi256ELi64ELi64ELi8ES3_EEEEvNS_16Flash_bwd_paramsEi:
        /* <DEDUP_REMOVED lines=40> */
.L_x_463:
        /* <DEDUP_REMOVED lines=106> */
.L_x_465:
        /* <DEDUP_REMOVED lines=172> */
.L_x_464:
        /* <DEDUP_REMOVED lines=207> */
.L_x_467:
[----:B------:R-:W-:Y:S05]  /*20d0*/  BSYNC B0 ;  /* 0x0000000000007941 */ /* 0x000fea0003800000 */
.L_x_466:
        /* <DEDUP_REMOVED lines=24> */
.L_x_468:
        /* <DEDUP_REMOVED lines=10> */
.L_x_1044:


//--------------------- .text._ZN5flash44flash_bwd_dq_dk_dv_loop_seqk_parallel_kernelI23Flash_bwd_kernel_traitsILi256ELi64ELi64ELi8ELi4ELi2ELi2ELb0ELb1EN7cutlass10bfloat16_tE19Flash_kernel_traitsILi256ELi64ELi64ELi8ES3_EELb1ELb1ELb0ELb0ELb0ELb0ELb0EEEvNS_16Flash_bwd_paramsE --------------------------
	.section	.text._ZN5flash44flash_bwd_dq_dk_dv_loop_seqk_parallel_kernelI23Flash_bwd_kernel_traitsILi256ELi64ELi64ELi8ELi4ELi2ELi2ELb0ELb1EN7cutlass10bfloat16_tE19Flash_kernel_traitsILi256ELi64ELi64ELi8ES3_EELb1ELb1ELb0ELb0ELb0ELb0ELb0EEEvNS_16Flash_bwd_paramsE,"ax",@progbits
	.align	128
        .global         _ZN5flash44flash_bwd_dq_dk_dv_loop_seqk_parallel_kernelI23Flash_bwd_kernel_traitsILi256ELi64ELi64ELi8ELi4ELi2ELi2ELb0ELb1EN7cutlass10bfloat16_tE19Flash_kernel_traitsILi256ELi64ELi64ELi8ES3_EELb1ELb1ELb0ELb0ELb0ELb0ELb0EEEvNS_16Flash_bwd_paramsE
        .type           _ZN5flash44flash_bwd_dq_dk_dv_loop_seqk_parallel_kernelI23Flash_bwd_kernel_traitsILi256ELi64ELi64ELi8ELi4ELi2ELi2ELb0ELb1EN7cutlass10bfloat16_tE19Flash_kernel_traitsILi256ELi64ELi64ELi8ES3_EELb1ELb1ELb0ELb0ELb0ELb0ELb0EEEvNS_16Flash_bwd_paramsE,@function
        .size           _ZN5flash44flash_bwd_dq_dk_dv_loop_seqk_parallel_kernelI23Flash_bwd_kernel_traitsILi256ELi64ELi64ELi8ELi4ELi2ELi2ELb0ELb1EN7cutlass10bfloat16_tE19Flash_kernel_traitsILi256ELi64ELi64ELi8ES3_EELb1ELb1ELb0ELb0ELb0ELb0ELb0EEEvNS_16Flash_bwd_paramsE,(.L_x_1045 - _ZN5flash44flash_bwd_dq_dk_dv_loop_seqk_parallel_kernelI23Flash_bwd_kernel_traitsILi256ELi64ELi64ELi8ELi4ELi2ELi2ELb0ELb1EN7cutlass10bfloat16_tE19Flash_kernel_traitsILi256ELi64ELi64ELi8ES3_EELb1ELb1ELb0ELb0ELb0ELb0ELb0EEEvNS_16Flash_bwd_paramsE)
        .other          _ZN5flash44flash_bwd_dq_dk_dv_loop_seqk_parallel_kernelI23Flash_bwd_kernel_traitsILi256ELi64ELi64ELi8ELi4ELi2ELi2ELb0ELb1EN7cutlass10bfloat16_tE19Flash_kernel_traitsILi256ELi64ELi64ELi8ES3_EELb1ELb1ELb0ELb0ELb0ELb0ELb0EEEvNS_16Flash_bwd_paramsE,@"STO_CUDA_ENTRY STV_DEFAULT"
_ZN5flash44flash_bwd_dq_dk_dv_loop_seqk_parallel_kernelI23Flash_bwd_kernel_traitsILi256ELi64ELi64ELi8ELi4ELi2ELi2ELb0ELb1EN7cutlass10bfloat16_tE19Flash_kernel_traitsILi256ELi64ELi64ELi8ES3_EELb1ELb1ELb0ELb0ELb0ELb0ELb0EEEvNS_16Flash_bwd_paramsE:
.text._ZN5flash44flash_bwd_dq_dk_dv_loop_seqk_parallel_kernelI23Flash_bwd_kernel_traitsILi256ELi64ELi64ELi8ELi4ELi2ELi2ELb0ELb1EN7cutlass10bfloat16_tE19Flash_kernel_traitsILi256ELi64ELi64ELi8ES3_EELb1ELb1ELb0ELb0ELb0ELb0ELb0EEEvNS_16Flash_bwd_paramsE:
        /* <DEDUP_REMOVED lines=15> */
[----:B------:R-:W-:Y:S01]  /*00f0*/  UMOV UR60, URZ ;  /* 0x0000003f003c7c82 */ /* 0x000fe20008000000 */
[----:B------:R-:W-:Y:S02]  /*0100*/  IMAD.MOV.U32 R214, RZ, RZ, 0x40 ;  /* 0x00000040ffd67424 */ /* 0x000fe400078e00ff */
[----:B------:R-:W-:Y:S02]  /*0110*/  IMAD.MOV.U32 R236, RZ, RZ, -0x10 ;  /* 0xfffffff0ffec7424 */ /* 0x000fe400078e00ff */
[----:B------:R-:W3:Y:S08]  /*0120*/  S2UR UR50, SR_CTAID.Y ;  /* 0x00000000003279c3 */ /* 0x000ef00000002600 */
[----:B------:R-:W4:Y:S01]  /*0130*/  S2UR UR57, SR_CTAID.Z ;  /* 0x00000000003979c3 */ /* 0x000f220000002700 */
[----:B--2---:R-:W-:Y:S01]  /*0140*/  ULEA UR4, UR5, UR4, 0x18 ;  /* 0x0000000405047291 */ /* 0x004fe2000f8ec03f */
[----:B-1----:R-:W-:Y:S01]  /*0150*/  SHF.R.S32.HI R2, RZ, 0x1f, R8 ;  /* 0x0000001fff027819 */ /* 0x002fe20000011408 */
[----:B---3--:R-:W-:-:S02]  /*0160*/  USHF.L.U32 UR5, UR50, 0x7, URZ ;  /* 0x0000000732057899 */ /* 0x008fc4000800063f */
[----:B------:R-:W-:Y:S01]  /*0170*/  USHF.R.S32.HI UR6, URZ, 0x1f, UR50 ;  /* 0x0000001f3f067899 */ /* 0x000fe20008011432 */
[CC--:B------:R-:W-:Y:S02]  /*0180*/  LEA.HI R0, R2.reuse, R8.reuse, RZ, 0x5 ;  /* 0x0000000802007211 */ /* 0x0c0fe400078f28ff */
[CC--:B------:R-:W-:Y:S02]  /*0190*/  LEA.HI R11, R2.reuse, R8.reuse, RZ, 0x3 ;  /* 0x00000008020b7211 */ /* 0x0c0fe400078f18ff */
[CC--:B------:R-:W-:Y:S02]  /*01a0*/  LEA.HI R3, R2.reuse, R8.reuse, RZ, 0x4 ;  /* 0x0000000802037211 */ /* 0x0c0fe400078f20ff */
[CC--:B------:R-:W-:Y:S02]  /*01b0*/  LEA.HI R248, R2.reuse, R8.reuse, RZ, 0x7 ;  /* 0x0000000802f87211 */ /* 0x0c0fe400078f38ff */
[CC--:B------:R-:W-:Y:S02]  /*01c0*/  LEA.HI R15, R2.reuse, R8.reuse, RZ, 0x6 ;  /* 0x00000008020f7211 */ /* 0x0c0fe400078f30ff */
[----:B------:R-:W-:-:S02]  /*01d0*/  LEA.HI R2, R2, R8, RZ, 0x2 ;  /* 0x0000000802027211 */ /* 0x000fc400078f10ff */
[----:B------:R-:W-:Y:S02]  /*01e0*/  LOP3.LUT R4, R0, 0xffffffe0, RZ, 0xc0, !PT ;  /* 0xffffffe000047812 */ /* 0x000fe400078ec0ff */
[----:B------:R-:W-:Y:S02]  /*01f0*/  LOP3.LUT R5, R11, 0xfffffff8, RZ, 0xc0, !PT ;  /* 0xfffffff80b057812 */ /* 0x000fe400078ec0ff */
[----:B------:R-:W-:Y:S01]  /*0200*/  LOP3.LUT R6, R3, 0xfffffff0, RZ, 0xc0, !PT ;  /* 0xfffffff003067812 */ /* 0x000fe200078ec0ff */
[----:B------:R-:W-:Y:S01]  /*0210*/  IMAD.IADD R9, R8, 0x1, -R4 ;  /* 0x0000000108097824 */ /* 0x000fe200078e0a04 */
[----:B------:R-:W-:Y:S01]  /*0220*/  LOP3.LUT R7, R2, 0x7ffffffc, RZ, 0xc0, !PT ;  /* 0x7ffffffc02077812 */ /* 0x000fe200078ec0ff */
[C---:B------:R-:W-:Y:S01]  /*0230*/  IMAD.IADD R5, R8.reuse, 0x1, -R5 ;  /* 0x0000000108057824 */ /* 0x040fe200078e0a05 */
[----:B------:R-:W-:Y:S01]  /*0240*/  SHF.R.S32.HI R4, RZ, 0x5, R0 ;  /* 0x00000005ff047819 */ /* 0x000fe20000011400 */
[C---:B------:R-:W-:Y:S01]  /*0250*/  IMAD.IADD R10, R8.reuse, 0x1, -R6 ;  /* 0x00000001080a7824 */ /* 0x040fe200078e0a06 */
[----:B------:R-:W-:Y:S01]  /*0260*/  SHF.R.S32.HI R12, RZ, 0x3, R11 ;  /* 0x00000003ff0c7819 */ /* 0x000fe2000001140b */
[----:B------:R-:W-:Y:S01]  /*0270*/  IMAD.IADD R14, R8, 0x1, -R7 ;  /* 0x00000001080e7824 */ /* 0x000fe200078e0a07 */
[----:B------:R-:W-:Y:S01]  /*0280*/  SHF.R.S32.HI R8, RZ, 0x1f, R0 ;  /* 0x0000001fff087819 */ /* 0x000fe20000011400 */
[----:B------:R-:W-:Y:S01]  /*0290*/  IMAD.SHL.U32 R228, R5, 0x8, RZ ;  /* 0x0000000805e47824 */ /* 0x000fe200078e00ff */
[--C-:B------:R-:W-:Y:S01]  /*02a0*/  SHF.R.S32.HI R7, RZ, 0x2, R2.reuse ;  /* 0x00000002ff077819 */ /* 0x100fe20000011402 */
[----:B------:R-:W-:Y:S01]  /*02b0*/  IMAD.SHL.U32 R12, R12, 0x40, RZ ;  /* 0x000000400c0c7824 */ /* 0x000fe200078e00ff */
[----:B------:R-:W-:-:S02]  /*02c0*/  SHF.R.S32.HI R2, RZ, 0x1f, R2 ;  /* 0x0000001fff027819 */ /* 0x000fc40000011402 */
[----:B------:R-:W-:Y:S02]  /*02d0*/  SHF.R.S32.HI R6, RZ, 0x4, R3 ;  /* 0x00000004ff067819 */ /* 0x000fe40000011403 */
[-C--:B------:R-:W-:Y:S02]  /*02e0*/  LEA.HI R0, R0, R4.reuse, RZ, 0x1 ;  /* 0x0000000400007211 */ /* 0x080fe400078f08ff */
[----:B------:R-:W-:Y:S02]  /*02f0*/  LEA.HI R8, R8, R4, RZ, 0x2 ;  /* 0x0000000408087211 */ /* 0x000fe400078f10ff */
[----:B------:R-:W-:Y:S02]  /*0300*/  LEA.HI R3, R3, R6, RZ, 0x1 ;  /* 0x0000000603037211 */ /* 0x000fe400078f08ff */
[----:B------:R-:W-:Y:S02]  /*0310*/  LEA.HI R2, R2, R7, RZ, 0x3 ;  /* 0x0000000702027211 */ /* 0x000fe400078f18ff */
[----:B------:R-:W-:-:S02]  /*0320*/  LOP3.LUT R0, R0, 0xfffffffe, RZ, 0xc0, !PT ;  /* 0xfffffffe00007812 */ /* 0x000fc400078ec0ff */
[----:B------:R-:W-:Y:S02]  /*0330*/  LOP3.LUT R8, R8, 0xfffffffc, RZ, 0xc0, !PT ;  /* 0xfffffffc08087812 */ /* 0x000fe400078ec0ff */
[----:B------:R-:W-:Y:S01]  /*0340*/  LOP3.LUT R3, R3, 0xfffffffe, RZ, 0xc0, !PT ;  /* 0xfffffffe03037812 */ /* 0x000fe200078ec0ff */
[----:B------:R-:W-:Y:S01]  /*0350*/  IMAD.IADD R216, R4, 0x1, -R0 ;  /* 0x0000000104d87824 */ /* 0x000fe200078e0a00 */
[----:B------:R-:W-:Y:S01]  /*0360*/  LOP3.LUT R2, R2, 0xfffffff8, RZ, 0xc0, !PT ;  /* 0xfffffff802027812 */ /* 0x000fe200078ec0ff */
[----:B------:R-:W-:Y:S01]  /*0370*/  IMAD.IADD R250, R4, 0x1, -R8 ;  /* 0x0000000104fa7824 */ /* 0x000fe200078e0a08 */
[----:B------:R-:W-:Y:S01]  /*0380*/  LOP3.LUT R0, R12, 0x1c0, RZ, 0xc0, !PT ;  /* 0x000001c00c007812 */ /* 0x000fe200078ec0ff */
[----:B------:R-:W-:Y:S01]  /*0390*/  IMAD.IADD R13, R6, 0x1, -R3 ;  /* 0x00000001060d7824 */ /* 0x000fe200078e0a03 */
[----:B------:R-:W-:Y:S01]  /*03a0*/  SHF.R.S32.HI R4, RZ, 0x1f, R9 ;  /* 0x0000001fff047819 */ /* 0x000fe20000011409 */
[----:B------:R-:W-:Y:S01]  /*03b0*/  IMAD.IADD R7, R7, 0x1, -R2 ;  /* 0x0000000107077824 */ /* 0x000fe200078e0a02 */
[----:B------:R-:W-:Y:S01]  /*03c0*/  SHF.R.U32.HI R3, RZ, 0x3, R0 ;  /* 0x00000003ff037819 */ /* 0x000fe20000011600 */
[----:B------:R-:W-:Y:S01]  /*03d0*/  IMAD.SHL.U32 R211, R13, 0x200, RZ ;  /* 0x000002000dd37824 */ /* 0x000fe200078e00ff */
[----:B------:R-:W-:Y:S01]  /*03e0*/  LOP3.LUT R2, R0, 0x38, R228, 0xf8, !PT ;  /* 0x0000003800027812 */ /* 0x000fe200078ef8e4 */
[----:B------:R-:W-:Y:S01]  /*03f0*/  IMAD.SHL.U32 R0, R5, 0x40, RZ ;  /* 0x0000004005007824 */ /* 0x000fe200078e00ff */
[----:B------:R-:W-:-:S02]  /*0400*/  LEA.HI R233, R4, R9, RZ, 0x2 ;  /* 0x0000000904e97211 */ /* 0x000fc400078f10ff */
[----:B------:R-:W-:Y:S01]  /*0410*/  LOP3.LUT R9, R2, R3, RZ, 0x3c, !PT ;  /* 0x0000000302097212 */ /* 0x000fe200078e3cff */
[----:B------:R-:W-:Y:S01]  /*0420*/  IMAD.SHL.U32 R2, R216, 0x10, RZ ;  /* 0x00000010d8027824 */ /* 0x000fe200078e00ff */
[----:B------:R-:W-:Y:S02]  /*0430*/  LOP3.LUT R0, R0, 0x1c0, RZ, 0xc0, !PT ;  /* 0x000001c000007812 */ /* 0x000fe400078ec0ff */
[----:B------:R-:W-:Y:S02]  /*0440*/  SHF.R.S32.HI R3, RZ, 0x1f, R10 ;  /* 0x0000001fff037819 */ /* 0x000fe4000001140a */
[----:B------:R-:W-:Y:S02]  /*0450*/  LOP3.LUT R2, R0, 0x10, R2, 0xf8, !PT ;  /* 0x0000001000027812 */ /* 0x000fe400078ef802 */
[----:B------:R-:W-:Y:S02]  /*0460*/  SHF.R.S32.HI R248, RZ, 0x7, R248 ;  /* 0x00000007fff87819 */ /* 0x000fe400000114f8 */
[----:B------:R-:W-:-:S02]  /*0470*/  LEA.HI R12, R3, R10, RZ, 0x3 ;  /* 0x0000000a030c7211 */ /* 0x000fc400078f18ff */
[----:B------:R-:W-:Y:S01]  /*0480*/  LOP3.LUT R4, R0, 0x8, R11, 0xf8, !PT ;  /* 0x0000000800047812 */ /* 0x000fe200078ef80b */
[----:B------:R-:W-:Y:S01]  /*0490*/  IMAD R6, R248, 0x800, R211 ;  /* 0x00000800f8067824 */ /* 0x000fe200078e02d3 */
[----:B------:R-:W-:Y:S02]  /*04a0*/  SHF.R.U32.HI R0, RZ, 0x3, R0 ;  /* 0x00000003ff007819 */ /* 0x000fe40000011600 */
[----:B------:R-:W-:Y:S02]  /*04b0*/  LOP3.LUT R3, R2, 0x8, R11, 0xf8, !PT ;  /* 0x0000000802037812 */ /* 0x000fe400078ef80b */
[----:B------:R-:W-:Y:S02]  /*04c0*/  LOP3.LUT R4, R4, R0, RZ, 0x3c, !PT ;  /* 0x0000000004047212 */ /* 0x000fe400078e3cff */
[----:B------:R-:W-:Y:S02]  /*04d0*/  LOP3.LUT R211, R211, R3, R0, 0xf6, !PT ;  /* 0x00000003d3d37212 */ /* 0x000fe400078ef600 */
[----:B------:R-:W-:Y:S01]  /*04e0*/  SHF.R.S32.HI R0, RZ, 0x6, R15 ;  /* 0x00000006ff007819 */ /* 0x000fe2000001140f */
[----:B------:R-:W-:Y:S01]  /*04f0*/  IMAD.IADD R2, R6, 0x1, R4 ;  /* 0x0000000106027824 */ /* 0x000fe200078e0204 */
[----:B------:R-:W-:Y:S01]  /*0500*/  LOP3.LUT R8, R7, 0x1, RZ, 0xc0, !PT ;  /* 0x0000000107087812 */ /* 0x000fe200078ec0ff */
[----:B------:R-:W-:Y:S01]  /*0510*/  IMAD.SHL.U32 R6, R14, 0x2, RZ ;  /* 0x000000020e067824 */ /* 0x000fe200078e00ff */
[C---:B------:R-:W-:Y:S01]  /*0520*/  LOP3.LUT P4, RZ, R5.reuse, 0x4, RZ, 0xc0, !PT ;  /* 0x0000000405ff7812 */ /* 0x040fe2000788c0ff */
[C---:B------:R-:W-:Y:S01]  /*0530*/  IMAD R220, R0.reuse, 0x200, R9 ;  /* 0x0000020000dc7824 */ /* 0x040fe200078e0209 */
[----:B------:R-:W-:Y:S01]  /*0540*/  LOP3.LUT P3, RZ, R5, 0x2, RZ, 0xc0, !PT ;  /* 0x0000000205ff7812 */ /* 0x000fe2000786c0ff */
[----:B------:R-:W-:Y:S01]  /*0550*/  IMAD.SHL.U32 R3, R0, 0x8, RZ ;  /* 0x0000000800037824 */ /* 0x000fe200078e00ff */
[----:B------:R-:W-:Y:S01]  /*0560*/  LOP3.LUT R5, R12, 0xfffffff8, RZ, 0xc0, !PT ;  /* 0xfffffff80c057812 */ /* 0x000fe200078ec0ff */
[----:B------:R-:W-:Y:S01]  /*0570*/  IMAD.SHL.U32 R0, R7, 0x40, RZ ;  /* 0x0000004007007824 */ /* 0x000fe200078e00ff */
[----:B------:R-:W-:Y:S01]  /*0580*/  ISETP.NE.U32.AND P0, PT, R8, 0x1, PT ;  /* 0x000000010800780c */ /* 0x000fe20003f05070 */
[----:B------:R-:W-:Y:S01]  /*0590*/  IMAD.SHL.U32 R8, R248, 0x20, RZ ;  /* 0x00000020f8087824 */ /* 0x000fe200078e00ff */
[----:B------:R-:W-:Y:S01]  /*05a0*/  LOP3.LUT R3, R3, 0x18, RZ, 0xc0, !PT ;  /* 0x0000001803037812 */ /* 0x000fe200078ec0ff */
[----:B------:R-:W-:Y:S01]  /*05b0*/  IMAD.IADD R5, R10, 0x1, -R5 ;  /* 0x000000010a057824 */ /* 0x000fe200078e0a05 */
[----:B------:R-:W-:Y:S01]  /*05c0*/  LOP3.LUT R0, R0, 0x1c0, RZ, 0xc0, !PT ;  /* 0x000001c000007812 */ /* 0x000fe200078ec0ff */
[----:B------:R-:W-:Y:S01]  /*05d0*/  IMAD R10, R250, 0x400, R6 ;  /* 0x00000400fa0a7824 */ /* 0x000fe200078e0206 */
[----:B------:R-:W-:Y:S01]  /*05e0*/  R2P PR, R7, 0x6 ;  /* 0x0000000607007804 */ /* 0x000fe20000000000 */
[----:B------:R-:W-:Y:S01]  /*05f0*/  IMAD.SHL.U32 R9, R5, 0x40, RZ ;  /* 0x0000004005097824 */ /* 0x000fe200078e00ff */
[----:B------:R-:W-:Y:S01]  /*0600*/  LOP3.LUT R8, R0, 0x20, R8, 0xf8, !PT ;  /* 0x0000002000087812 */ /* 0x000fe200078ef808 */
[----:B------:R-:W-:Y:S01]  /*0610*/  IMAD.SHL.U32 R7, R13, 0x20, RZ ;  /* 0x000000200d077824 */ /* 0x000fe200078e00ff */
[----:B------:R-:W-:-:S02]  /*0620*/  SHF.R.U32.HI R4, RZ, 0x3, R0 ;  /* 0x00000003ff047819 */ /* 0x000fc40000011600 */
[C---:B------:R-:W-:Y:S02]  /*0630*/  LOP3.LUT P6, RZ, R5.reuse, 0x4, RZ, 0xc0, !PT ;  /* 0x0000000405ff7812 */ /* 0x040fe400078cc0ff */
[----:B------:R-:W-:Y:S02]  /*0640*/  LOP3.LUT P5, RZ, R5, 0x2, RZ, 0xc0, !PT ;  /* 0x0000000205ff7812 */ /* 0x000fe400078ac0ff */
[----:B------:R-:W-:Y:S02]  /*0650*/  LOP3.LUT R8, R8, R4, RZ, 0x3c, !PT ;  /* 0x0000000408087212 */ /* 0x000fe400078e3cff */
[----:B------:R-:W-:Y:S01]  /*0660*/  LOP3.LUT R5, R4, R0, R3, 0x1e, !PT ;  /* 0x0000000004057212 */ /* 0x000fe200078e1e03 */
[----:B------:R-:W-:Y:S01]  /*0670*/  IMAD R4, R216, 0x400, R6 ;  /* 0x00000400d8047824 */ /* 0x000fe200078e0206 */
[----:B------:R-:W-:Y:S01]  /*0680*/  LOP3.LUT R0, R9, 0x1c0, RZ, 0xc0, !PT ;  /* 0x000001c009007812 */ /* 0x000fe200078ec0ff */
[----:B------:R-:W-:Y:S01]  /*0690*/  IMAD.SHL.U32 R6, R13, 0x8, RZ ;  /* 0x000000080d067824 */ /* 0x000fe200078e00ff */
[----:B------:R-:W-:Y:S01]  /*06a0*/  LOP3.LUT R7, R3, 0x20, R7, 0xf8, !PT ;  /* 0x0000002003077812 */ /* 0x000fe200078ef807 */
[----:B------:R-:W-:Y:S01]  /*06b0*/  IMAD.IADD R245, R4, 0x1, R5 ;  /* 0x0000000104f57824 */ /* 0x000fe200078e0205 */
[----:B------:R-:W-:Y:S01]  /*06c0*/  SHF.R.U32.HI R3, RZ, 0x3, R0 ;  /* 0x00000003ff037819 */ /* 0x000fe20000011600 */
[----:B------:R-:W-:Y:S01]  /*06d0*/  IMAD.SHL.U32 R4, R12, 0x40, RZ ;  /* 0x000000400c047824 */ /* 0x000fe200078e00ff */
[----:B------:R-:W-:Y:S01]  /*06e0*/  LOP3.LUT R5, R0, 0x8, R6, 0xf8, !PT ;  /* 0x0000000800057812 */ /* 0x000fe200078ef806 */
[----:B------:R-:W-:Y:S01]  /*06f0*/  IMAD.IADD R8, R10, 0x1, R8 ;  /* 0x000000010a087824 */ /* 0x000fe200078e0208 */
[----:B------:R-:W-:-:S02]  /*0700*/  LOP3.LUT R6, R3, R7, R0, 0x1e, !PT ;  /* 0x0000000703067212 */ /* 0x000fc400078e1e00 */
[----:B------:R-:W-:Y:S02]  /*0710*/  LOP3.LUT R0, R4, 0xfffffe00, RZ, 0xc0, !PT ;  /* 0xfffffe0004007812 */ /* 0x000fe400078ec0ff */
[----:B------:R-:W-:Y:S02]  /*0720*/  LOP3.LUT R3, R5, R3, RZ, 0x3c, !PT ;  /* 0x0000000305037212 */ /* 0x000fe400078e3cff */
[----:B------:R-:W-:Y:S01]  /*0730*/  SEL R213, R214, 0xffffffc0, !P4 ;  /* 0xffffffc0d6d57807 */ /* 0x000fe20006000000 */
[--C-:B------:R-:W-:Y:S01]  /*0740*/  IMAD R210, R250, 0x400, R0.reuse ;  /* 0x00000400fad27824 */ /* 0x100fe200078e0200 */
[----:B------:R-:W-:Y:S01]  /*0750*/  LEA R2, R2, UR4, 0x1 ;  /* 0x0000000402027c11 */ /* 0x000fe2000f8e08ff */
[----:B------:R-:W-:Y:S01]  /*0760*/  IMAD R216, R216, 0x400, R0 ;  /* 0x00000400d8d87824 */ /* 0x000fe200078e0200 */
[----:B------:R-:W-:Y:S01]  /*0770*/  LEA R234, R8, UR4, 0x1 ;  /* 0x0000000408ea7c11 */ /* 0x000fe2000f8e08ff */
[----:B------:R-:W-:Y:S01]  /*0780*/  IMAD.IADD R210, R210, 0x1, R3 ;  /* 0x00000001d2d27824 */ /* 0x000fe200078e0203 */
[----:B------:R-:W-:Y:S01]  /*0790*/  SEL R214, R214, 0xffffffc0, !P6 ;  /* 0xffffffc0d6d67807 */ /* 0x000fe20007000000 */
[----:B------:R-:W-:Y:S01]  /*07a0*/  IMAD.IADD R216, R3, 0x1, R216 ;  /* 0x0000000103d87824 */ /* 0x000fe200078e02d8 */
[----:B------:R-:W-:Y:S01]  /*07b0*/  SEL R236, R236, 0x10, !P0 ;  /* 0x00000010ecec7807 */ /* 0x000fe20004000000 */
[----:B------:R-:W-:Y:S01]  /*07c0*/  IMAD.U32 R3, RZ, RZ, UR5 ;  /* 0x00000005ff037e24 */ /* 0x000fe2000f8e00ff */
[----:B----4-:R-:W-:Y:S01]  /*07d0*/  USHF.R.S32.HI UR5, URZ, 0x1f, UR57 ;  /* 0x0000001f3f057899 */ /* 0x010fe20008011439 */
[----:B------:R-:W-:Y:S01]  /*07e0*/  LEA R210, R210, UR4, 0x1 ;  /* 0x00000004d2d27c11 */ /* 0x000fe2000f8e08ff */
[C---:B------:R-:W-:Y:S01]  /*07f0*/  VIADD R235, R234.reuse, 0x20 ;  /* 0x00000020eaeb7836 */ /* 0x040fe20000000000 */
[----:B------:R-:W-:Y:S01]  /*0800*/  SHF.R.S32.HI R233, RZ, 0x2, R233 ;  /* 0x00000002ffe97819 */ /* 0x000fe200000114e9 */
[----:B------:R-:W-:Y:S01]  /*0810*/  @P1 VIADD R235, R234, 0xffffffe0 ;  /* 0xffffffe0eaeb1836 */ /* 0x000fe20000000000 */
[----:B------:R-:W-:Y:S01]  /*0820*/  LEA R211, R211, UR4, 0x1 ;  /* 0x00000004d3d37c11 */ /* 0x000fe2000f8e08ff */
[----:B------:R-:W-:Y:S01]  /*0830*/  IMAD.U32 R3, RZ, RZ, UR5 ;  /* 0x00000005ff037e24 */ /* 0x000fe2000f8e00ff */
[----:B------:R-:W-:Y:S01]  /*0840*/  LOP3.LUT R0, R6, R0, RZ, 0xfc, !PT ;  /* 0x0000000006007212 */ /* 0x000fe200078efcff */
[----:B------:R-:W-:Y:S01]  /*0850*/  IMAD.U32 R3, RZ, RZ, UR6 ;  /* 0x00000006ff037e24 */ /* 0x000fe2000f8e00ff */
[----:B------:R-:W-:Y:S01]  /*0860*/  UIADD3 UR6, UR4, 0x10000, URZ ;  /* 0x0001000004067890 */ /* 0x000fe2000fffe03f */
[----:B------:R-:W-:Y:S01]  /*0870*/  IMAD.U32 R3, RZ, RZ, UR5 ;  /* 0x00000005ff037e24 */ /* 0x000fe2000f8e00ff */
[----:B------:R-:W-:Y:S01]  /*0880*/  UIADD3 UR5, UR4, 0x20000, URZ ;  /* 0x0002000004057890 */ /* 0x000fe2000fffe03f */
[C---:B------:R-:W-:Y:S01]  /*0890*/  SEL R3, R218.reuse, 0xffffffe0, !P3 ;  /* 0xffffffe0da037807 */ /* 0x040fe20005800000 */
[----:B------:R-:W-:Y:S01]  /*08a0*/  IMAD.IADD R209, R213, 0x1, R2 ;  /* 0x00000001d5d17824 */ /* 0x000fe200078e0202 */
[----:B------:R-:W-:Y:S01]  /*08b0*/  SEL R218, R218, 0xffffffe0, !P5 ;  /* 0xffffffe0dada7807 */ /* 0x000fe20006800000 */
[----:B------:R-:W-:Y:S01]  /*08c0*/  IMAD.IADD R237, R234, 0x1, R236 ;  /* 0x00000001eaed7824 */ /* 0x000fe200078e02ec */
[----:B------:R-:W-:Y:S01]  /*08d0*/  LEA R245, R245, UR6, 0x1 ;  /* 0x00000006f5f57c11 */ /* 0x000fe2000f8e08ff */
[----:B------:R-:W-:Y:S01]  /*08e0*/  IMAD.IADD R3, R3, 0x1, R2 ;  /* 0x0000000103037824 */ /* 0x000fe200078e0202 */
[----:B------:R-:W-:Y:S01]  /*08f0*/  LEA R216, R216, UR5, 0x1 ;  /* 0x00000005d8d87c11 */ /* 0x000fe2000f8e08ff */
[----:B------:R-:W-:Y:S01]  /*0900*/  IMAD.IADD R212, R210, 0x1, R218 ;  /* 0x00000001d2d47824 */ /* 0x000fe200078e02da */
[----:B------:R-:W-:Y:S01]  /*0910*/  LEA R220, R220, UR4, 0x1 ;  /* 0x00000004dcdc7c11 */ /* 0x000fe2000f8e08ff */
[----:B------:R-:W-:Y:S01]  /*0920*/  IMAD.IADD R208, R213, 0x1, R3 ;  /* 0x00000001d5d07824 */ /* 0x000fe200078e0203 */
[----:B------:R-:W-:Y:S01]  /*0930*/  LEA R0, R0, UR4, 0x1 ;  /* 0x0000000400007c11 */ /* 0x000fe2000f8e08ff */
[----:B------:R-:W-:Y:S01]  /*0940*/  IMAD.IADD R217, R214, 0x1, R216 ;  /* 0x00000001d6d97824 */ /* 0x000fe200078e02d8 */
[----:B------:R-:W-:Y:S01]  /*0950*/  ULDC.64 UR4, c[0x0][0x208] ;  /* 0x0000820000047ab9 */ /* 0x000fe20000000a00 */
[----:B------:R-:W-:-:S02]  /*0960*/  VIADD R246, R245, 0x40 ;  /* 0x00000040f5f67836 */ /* 0x000fc40000000000 */
[----:B------:R-:W-:Y:S02]  /*0970*/  IMAD.IADD R215, R210, 0x1, R214 ;  /* 0x00000001d2d77824 */ /* 0x000fe400078e02d6 */
[----:B------:R-:W-:Y:S02]  /*0980*/  IMAD.IADD R219, R218, 0x1, R216 ;  /* 0x00000001dadb7824 */ /* 0x000fe400078e02d8 */
[----:B------:R-:W-:Y:S02]  /*0990*/  IMAD R233, R250, 0x10, R233 ;  /* 0x00000010fae97824 */ /* 0x000fe400078e02e9 */
[----:B------:R-:W-:Y:S02]  /*09a0*/  IMAD.IADD R213, R213, 0x1, R211 ;  /* 0x00000001d5d57824 */ /* 0x000fe400078e02d3 */
[----:B------:R-:W-:Y:S02]  /*09b0*/  @P2 VIADD R246, R245, 0xffffffc0 ;  /* 0xffffffc0f5f62836 */ /* 0x000fe40000000000 */
[----:B------:R-:W-:-:S02]  /*09c0*/  IMAD.IADD R236, R236, 0x1, R235 ;  /* 0x00000001ecec7824 */ /* 0x000fc400078e02eb */
[----:B------:R-:W-:Y:S02]  /*09d0*/  IMAD.IADD R214, R212, 0x1, R214 ;  /* 0x00000001d4d67824 */ /* 0x000fe400078e02d6 */
[----:B------:R-:W-:-:S07]  /*09e0*/  IMAD.IADD R218, R218, 0x1, R217 ;  /* 0x00000001dada7824 */ /* 0x000fce00078e02d9 */
.L_x_513:
        /* <DEDUP_REMOVED lines=35> */
[----:B---3--:R-:W3:Y:S01]  /*0c20*/  S2UR UR52, SR_CTAID.X ;  /* 0x00000000003479c3 */ /* 0x008ee20000002500 */
[----:B------:R-:W-:Y:S01]  /*0c30*/  UMOV UR35, URZ ;  /* 0x0000003f00237c82 */ /* 0x000fe20008000000 */
[----:B----45:R4:W5:Y:S01]  /*0c40*/  @P1 LDG.E R10, desc[UR4][R4.64] ;  /* 0x00000004040a1981 */ /* 0x030962000c1e1900 */
[----:B------:R-:W-:Y:S01]  /*0c50*/  @!UP3 ULDC.64 UR6, c[0x0][0x318] ;  /* 0x0000c6000006bab9 */ /* 0x000fe20000000a00 */
[----:B----4-:R-:W-:-:S02]  /*0c60*/  IMAD.U32 R4, RZ, RZ, UR15 ;  /* 0x0000000fff047e24 */ /* 0x010fc4000f8e00ff */
[----:B------:R-:W-:-:S05]  /*0c70*/  IMAD.U32 R5, RZ, RZ, UR14 ;  /* 0x0000000eff057e24 */ /* 0x000fca000f8e00ff */
[----:B------:R-:W4:Y:S04]  /*0c80*/  @P3 LDG.E R9, desc[UR4][R4.64] ;  /* 0x0000000404093981 */ /* 0x000f28000c1e1900 */
[----:B------:R3:W4:Y:S02]  /*0c90*/  @P3 LDG.E R6, desc[UR4][R4.64+0x4] ;  /* 0x0000040404063981 */ /* 0x000724000c1e1900 */
[----:B---3--:R-:W-:Y:S02]  /*0ca0*/  IMAD.U32 R4, RZ, RZ, UR8 ;  /* 0x00000008ff047e24 */ /* 0x008fe4000f8e00ff */
[----:B------:R-:W-:-:S05]  /*0cb0*/  IMAD.U32 R5, RZ, RZ, UR11 ;  /* 0x0000000bff057e24 */ /* 0x000fca000f8e00ff */
[----:B------:R-:W3:Y:S01]  /*0cc0*/  @!P2 LDG.E R7, desc[UR4][R4.64] ;  /* 0x000000040407a981 */ /* 0x000ee2000c1e1900 */
[----:B------:R-:W-:-:S04]  /*0cd0*/  @!UP3 UISETP.NE.U32.AND UP0, UPT, UR6, URZ, UPT ;  /* 0x0000003f0600b28c */ /* 0x000fc8000bf05070 */
[----:B------:R-:W-:-:S03]  /*0ce0*/  @!UP3 UISETP.NE.AND.EX UP0, UPT, UR7, URZ, UPT, UP0 ;  /* 0x0000003f0700b28c */ /* 0x000fc6000bf05300 */
[----:B------:R-:W-:Y:S02]  /*0cf0*/  ULDC UR7, c[0x0][0xc] ;  /* 0x0000030000077ab9 */ /* 0x000fe40000000800 */
        /* <DEDUP_REMOVED lines=8> */
[----:B------:R-:W-:-:S04]  /*0d80*/  ISETP.NE.U32.AND P0, PT, RZ, UR12, PT ;  /* 0x0000000cff007c0c */ /* 0x000fc8000bf05070 */
[----:B------:R-:W-:Y:S02]  /*0d90*/  ISETP.NE.AND.EX P0, PT, RZ, UR13, PT, P0 ;  /* 0x0000000dff007c0c */ /* 0x000fe4000bf05300 */
[----:B-----5:R-:W-:Y:S01]  /*0da0*/  @P1 R2UR UR35, R10 ;  /* 0x000000000a2312ca */ /* 0x020fe200000e0000 */
[----:B------:R-:W-:Y:S01]  /*0db0*/  USHF.L.U32 UR12, UR52, 0x6, URZ ;  /* 0x00000006340c7899 */ /* 0x000fe2000800063f */
[----:B-1----:R-:W-:-:S11]  /*0dc0*/  SHF.R.S32.HI R10, RZ, 0x1f, R25 ;  /* 0x0000001fff0a7819 */ /* 0x002fd60000011419 */
[----:B------:R-:W-:Y:S01]  /*0dd0*/  @UP3 UIADD3 UR9, UR9, -UR35, URZ ;  /* 0x8000002309093290 */ /* 0x000fe2000fffe03f */
[----:B----4-:R-:W-:Y:S02]  /*0de0*/  @P3 R2UR UR6, R9 ;  /* 0x00000000090632ca */ /* 0x010fe400000e0000 */
[----:B------:R-:W-:Y:S02]  /*0df0*/  @P3 R2UR UR11, R6 ;  /* 0x00000000060b32ca */ /* 0x000fe400000e0000 */
[----:B---3--:R-:W-:Y:S01]  /*0e00*/  @!P2 R2UR UR38, R7 ;  /* 0x000000000726a2ca */ /* 0x008fe200000e0000 */
[----:B------:R-:W-:-:S14]  /*0e10*/  @!P0 BRA `(.L_x_469) ;  /* 0x0000000000188947 */ /* 0x000fdc0003800000 */
[----:B------:R-:W-:-:S13]  /*0e20*/  PLOP3.LUT P0, PT, PT, PT, UP4, 0x80, 0x0 ;  /* 0x000000000000781c */ /* 0x000fda0003f0f048 */
[----:B------:R-:W2:Y:S04]  /*0e30*/  @P0 LDG.E R6, desc[UR4][R4.64+0x4] ;  /* 0x0000040404060981 */ /* 0x000ea8000c1e1900 */
[----:B------:R-:W3:Y:S01]  /*0e40*/  @!P0 LDG.E R4, desc[UR4][R4.64] ;  /* 0x0000000404048981 */ /* 0x000ee2000c1e1900 */
[----:B--2---:R-:W-:-:S13]  /*0e50*/  @P0 R2UR UR7, R6 ;  /* 0x00000000060702ca */ /* 0x004fda00000e0000 */
[----:B------:R-:W-:-:S07]  /*0e60*/  @UP4 UIADD3 UR7, UR7, -UR38, URZ ;  /* 0x8000002607074290 */ /* 0x000fce000fffe03f */
[----:B---3--:R-:W-:-:S15]  /*0e70*/  @!P0 R2UR UR7, R4 ;  /* 0x00000000040782ca */ /* 0x008fde00000e0000 */
.L_x_469:
        /* <DEDUP_REMOVED lines=14> */
[----:B------:R-:W-:Y:S01]  /*0f60*/  IABS R8, UR57 ;  /* 0x0000003900087c13 */ /* 0x000fe20008000000 */
[----:B------:R-:W-:Y:S01]  /*0f70*/  UISETP.NE.AND UP1, UPT, UR6, -0x1, UPT ;  /* 0xffffffff0600788c */ /* 0x000fe2000bf25270 */
[----:B------:R-:W-:Y:S01]  /*0f80*/  ULDC.64 UR14, c[0x0][0x228] ;  /* 0x00008a00000e7ab9 */ /* 0x000fe20000000a00 */
[----:B------:R-:W-:Y:S01]  /*0f90*/  ULDC.64 UR16, c[0x0][0x488] ;  /* 0x0001220000107ab9 */ /* 0x000fe20000000a00 */
[----:B------:R-:W-:Y:S02]  /*0fa0*/  UIMAD UR7, UR58, UR14, URZ ;  /* 0x0000000e3a0772a4 */ /* 0x000fe4000f8e023f */
[----:B------:R-:W-:Y:S02]  /*0fb0*/  UIMAD.WIDE.U32 UR36, UR52, UR16, URZ ;  /* 0x00000010342472a5 */ /* 0x000fe4000f8e003f */
[----:B------:R-:W-:Y:S02]  /*0fc0*/  UIMAD.WIDE.U32 UR24, UR50, UR14, URZ ;  /* 0x0000000e321872a5 */ /* 0x000fe4000f8e003f */
[----:B------:R-:W-:-:S02]  /*0fd0*/  UIMAD UR34, UR50, UR15, UR7 ;  /* 0x0000000f322272a4 */ /* 0x000fc4000f8e0207 */
[----:B------:R-:W-:Y:S01]  /*0fe0*/  UIMAD UR52, UR52, UR17, UR37 ;  /* 0x00000011343472a4 */ /* 0x000fe2000f8e0225 */
[----:B------:R-:W-:Y:S02]  /*0ff0*/  @!UP1 ULDC.64 UR14, c[0x0][0x418] ;  /* 0x00010600000e9ab9 */ /* 0x000fe40000000a00 */
[----:B------:R-:W-:Y:S01]  /*1000*/  @UP1 ULDC.64 UR16, c[0x0][0x420] ;  /* 0x0001080000101ab9 */ /* 0x000fe20000000a00 */
[----:B------:R-:W-:Y:S02]  /*1010*/  @!UP1 UIMAD UR7, UR58, UR14, URZ ;  /* 0x0000000e3a0792a4 */ /* 0x000fe4000f8e023f */
[----:B------:R-:W-:Y:S02]  /*1020*/  UISETP.NE.AND UP0, UPT, UR38, -0x1, UPT ;  /* 0xffffffff2600788c */ /* 0x000fe4000bf05270 */
[----:B------:R-:W-:Y:S01]  /*1030*/  @UP1 UIMAD.WIDE.U32 UR44, UR6, UR16, URZ ;  /* 0x00000010062c12a5 */ /* 0x000fe2000f8e003f */
[----:B-1----:R-:W-:Y:S01]  /*1040*/  IABS R9, R11 ;  /* 0x0000000b00097213 */ /* 0x002fe20000000000 */
[----:B------:R-:W-:Y:S01]  /*1050*/  @!UP1 UIMAD UR37, UR50, UR15, UR7 ;  /* 0x0000000f322592a4 */ /* 0x000fe2000f8e0207 */
[----:B------:R-:W-:Y:S01]  /*1060*/  ISETP.NE.AND P3, PT, R11, RZ, PT ;  /* 0x000000ff0b00720c */ /* 0x000fe20003f65270 */
[----:B------:R-:W-:Y:S01]  /*1070*/  UIADD3 UR7, UR13, 0x3f, URZ ;  /* 0x0000003f0d077890 */ /* 0x000fe2000fffe03f */
[----:B------:R-:W1:Y:S01]  /*1080*/  I2F.RP R6, R9 ;  /* 0x0000000900067306 */ /* 0x000e620000209400 */
[----:B------:R-:W-:Y:S01]  /*1090*/  ULDC.U8 UR16, c[0x0][0x3d8] ;  /* 0x0000f60000107ab9 */ /* 0x000fe20000000000 */
[----:B------:R-:W-:Y:S01]  /*10a0*/  ULDC UR59, c[0x0][0x2d4] ;  /* 0x0000b500003b7ab9 */ /* 0x000fe20000000800 */
[----:B------:R-:W-:-:S02]  /*10b0*/  UISETP.NE.AND UP3, UPT, UR16, URZ, UPT ;  /* 0x0000003f1000728c */ /* 0x000fc4000bf65270 */
[----:B------:R-:W-:Y:S02]  /*10c0*/  USHF.L.U32 UR8, UR50, 0x7, URZ ;  /* 0x0000000732087899 */ /* 0x000fe4000800063f */
[----:B------:R-:W-:Y:S01]  /*10d0*/  USHF.R.S32.HI UR12, URZ, 0x1f, UR7 ;  /* 0x0000001f3f0c7899 */ /* 0x000fe20008011407 */
[----:B------:R-:W-:Y:S01]  /*10e0*/  ULDC.64 UR26, c[0x0][0x240] ;  /* 0x00009000001a7ab9 */ /* 0x000fe20000000a00 */
[----:B------:R-:W-:Y:S02]  /*10f0*/  USHF.R.S32.HI UR39, URZ, 0x1f, UR59 ;  /* 0x0000001f3f277899 */ /* 0x000fe4000801143b */
[----:B------:R-:W-:Y:S01]  /*1100*/  @UP1 UIMAD UR40, UR6, UR17, UR45 ;  /* 0x00000011062812a4 */ /* 0x000fe2000f8e022d */
[----:B------:R-:W-:Y:S01]  /*1110*/  ULDC UR20, c[0x0][0x2dc] ;  /* 0x0000b70000147ab9 */ /* 0x000fe20000000800 */
[----:B-1----:R-:W1:Y:S01]  /*1120*/  MUFU.RCP R6, R6 ;  /* 0x0000000600067308 */ /* 0x002e620000001000 */
[----:B------:R-:W-:Y:S01]  /*1130*/  ULDC UR61, c[0x0][0x270] ;  /* 0x00009c00003d7ab9 */ /* 0x000fe20000000800 */
[----:B------:R-:W-:-:S02]  /*1140*/  @!UP1 UIMAD.WIDE.U32 UR42, UR50, UR14, URZ ;  /* 0x0000000e322a92a5 */ /* 0x000fc4000f8e003f */
[----:B------:R-:W-:Y:S01]  /*1150*/  USEL UR48, UR8, URZ, UP2 ;  /* 0x0000003f08307287 */ /* 0x000fe20009000000 */
[----:B------:R-:W-:Y:S01]  /*1160*/  ULDC.U8 UR17, c[0x0][0x480] ;  /* 0x0001200000117ab9 */ /* 0x000fe20000000000 */
[----:B------:R-:W-:Y:S02]  /*1170*/  UIMAD.WIDE.U32 UR22, UR6, UR26, URZ ;  /* 0x0000001a061672a5 */ /* 0x000fe4000f8e003f */
[----:B------:R-:W-:Y:S02]  /*1180*/  @UP0 UIADD3 UR8, UR35, UR38, URZ ;  /* 0x0000002623080290 */ /* 0x000fe4000fffe03f */
[----:B------:R-:W-:Y:S02]  /*1190*/  UIMAD.WIDE UR14, UR20, UR61, URZ ;  /* 0x0000003d140e72a5 */ /* 0x000fe4000f8e023f */
[----:B------:R-:W-:Y:S02]  /*11a0*/  UIMAD.WIDE.U32 UR18, UR50, UR59, URZ ;  /* 0x0000003b321272a5 */ /* 0x000fe4000f8e003f */
[----:B------:R-:W-:Y:S01]  /*11b0*/  ULEA.HI UR32, UR12, UR7, URZ, 0x6 ;  /* 0x000000070c207291 */ /* 0x000fe2000f8f303f */
[----:B-1----:R-:W-:Y:S01]  /*11c0*/  VIADD R6, R6, 0xffffffe ;  /* 0x0ffffffe06067836 */ /* 0x002fe20000000000 */
[----:B------:R-:W-:-:S02]  /*11d0*/  UISETP.NE.AND UP4, UPT, UR17, URZ, UPT ;  /* 0x0000003f1100728c */ /* 0x000fc4000bf85270 */
[----:B------:R-:W-:Y:S01]  /*11e0*/  UIMAD UR7, UR39, UR50, URZ ;  /* 0x00000032270772a4 */ /* 0x000fe2000f8e023f */
[----:B------:R-:W1:Y:S01]  /*11f0*/  F2I.FTZ.U32.TRUNC.NTZ R7, R6 ;  /* 0x0000000600077305 */ /* 0x000e62000021f000 */
[----:B------:R-:W-:Y:S01]  /*1200*/  @UP0 ULDC.64 UR16, c[0x0][0x248] ;  /* 0x0000920000100ab9 */ /* 0x000fe20000000a00 */
[----:B------:R-:W-:Y:S01]  /*1210*/  ULDC UR53, c[0x0][0x2c4] ;  /* 0x0000b10000357ab9 */ /* 0x000fe20000000800 */
[----:B------:R-:W-:Y:S02]  /*1220*/  USEL UR41, UR24, UR22, !UP1 ;  /* 0x0000001618297287 */ /* 0x000fe4000c800000 */
[----:B------:R-:W-:Y:S02]  /*1230*/  UIADD3 UR39, UR25, UR34, URZ ;  /* 0x0000002219277290 */ /* 0x000fe4000fffe03f */
[----:B------:R-:W-:Y:S02]  /*1240*/  USHF.L.U64.HI UR11, UR50, 0x7, UR58 ;  /* 0x00000007320b7899 */ /* 0x000fe4000801023a */
[----:B------:R-:W-:-:S02]  /*1250*/  @UP0 UIMAD.WIDE.U32 UR28, UR8, UR16, URZ ;  /* 0x00000010081c02a5 */ /* 0x000fc4000f8e003f */
[----:B------:R-:W-:Y:S02]  /*1260*/  @UP0 UIMAD UR49, UR8, UR17, URZ ;  /* 0x00000011083102a4 */ /* 0x000fe4000f8e023f */
[----:B------:R-:W-:Y:S01]  /*1270*/  UIMAD.WIDE.U32 UR24, UR14, UR18, URZ ;  /* 0x000000120e1872a5 */ /* 0x000fe2000f8e003f */
[--C-:B-1----:R-:W-:Y:S01]  /*1280*/  IMAD.MOV R5, RZ, RZ, -R7.reuse ;  /* 0x000000ffff057224 */ /* 0x102fe200078e0a07 */
[----:B------:R-:W-:Y:S01]  /*1290*/  UIMAD UR34, UR15, UR18, URZ ;  /* 0x000000120f2272a4 */ /* 0x000fe2000f8e023f */
[----:B------:R-:W-:Y:S01]  /*12a0*/  IMAD.MOV.U32 R6, RZ, RZ, RZ ;  /* 0x000000ffff067224 */ /* 0x000fe200078e00ff */
[----:B------:R-:W-:Y:S01]  /*12b0*/  UIMAD UR18, UR58, UR59, UR7 ;  /* 0x0000003b3a1272a4 */ /* 0x000fe2000f8e0207 */
[----:B------:R-:W-:Y:S01]  /*12c0*/  IMAD R5, R5, R9, RZ ;  /* 0x0000000905057224 */ /* 0x000fe200078e02ff */
[----:B------:R-:W-:Y:S02]  /*12d0*/  @UP3 UIMAD UR8, UR50, UR53, URZ ;  /* 0x00000035320832a4 */ /* 0x000fe4000f8e023f */
[----:B------:R-:W-:Y:S01]  /*12e0*/  ULOP3.LUT UR7, UR32, 0xffffffc0, URZ, 0xc0, !UPT ;  /* 0xffffffc020077892 */ /* 0x000fe2000f8ec03f */
[----:B------:R-:W-:Y:S01]  /*12f0*/  IMAD.HI.U32 R5, R7, R5, R6 ;  /* 0x0000000507057227 */ /* 0x000fe200078e0006 */
[----:B------:R-:W-:Y:S01]  /*1300*/  MOV R6, R8 ;  /* 0x0000000800067202 */ /* 0x000fe20000000f00 */
[----:B------:R-:W-:-:S02]  /*1310*/  @UP3 USEL UR8, UR8, UR6, !UP1 ;  /* 0x0000000608083287 */ /* 0x000fc4000c800000 */
[----:B------:R-:W-:Y:S02]  /*1320*/  USEL UR47, UR11, URZ, UP2 ;  /* 0x0000003f0b2f7287 */ /* 0x000fe40009000000 */
[----:B------:R-:W-:Y:S01]  /*1330*/  IMAD.HI.U32 R5, R5, R6, RZ ;  /* 0x0000000605057227 */ /* 0x000fe200078e00ff */
[----:B------:R-:W-:Y:S02]  /*1340*/  UIADD3 UR7, UR7, -0x40, URZ ;  /* 0xffffffc007077890 */ /* 0x000fe4000fffe03f */
[----:B------:R-:W-:Y:S01]  /*1350*/  UIADD3 UR18, UR19, UR18, URZ ;  /* 0x0000001213127290 */ /* 0x000fe2000fffe03f */
[----:B------:R-:W-:Y:S01]  /*1360*/  IMAD.MOV R7, RZ, RZ, -R5 ;  /* 0x000000ffff077224 */ /* 0x000fe200078e0a05 */
[----:B------:R-:W-:Y:S01]  /*1370*/  @UP3 ULDC UR11, c[0x0][0x2e4] ;  /* 0x0000b900000b3ab9 */ /* 0x000fe20000000800 */
[----:B------:R-:W-:Y:S02]  /*1380*/  UIMAD UR33, UR6, UR27, URZ ;  /* 0x0000001b062172a4 */ /* 0x000fe4000f8e023f */
[----:B------:R-:W-:Y:S01]  /*1390*/  IMAD R6, R9, R7, R6 ;  /* 0x0000000709067224 */ /* 0x000fe200078e0206 */
[----:B------:R-:W-:-:S02]  /*13a0*/  @!UP1 UIADD3 UR40, UR43, UR37, URZ ;  /* 0x000000252b289290 */ /* 0x000fc4000fffe03f */
[----:B------:R-:W-:Y:S02]  /*13b0*/  @!UP3 UIMAD UR12, UR50, UR61, UR57 ;  /* 0x0000003d320cb2a4 */ /* 0x000fe4000f8e0239 */
[----:B------:R-:W-:Y:S01]  /*13c0*/  ISETP.GT.U32.AND P1, PT, R9, R6, PT ;  /* 0x000000060900720c */ /* 0x000fe20003f24070 */
[----:B------:R-:W-:Y:S02]  /*13d0*/  @UP3 UIMAD UR46, UR57, UR11, UR8 ;  /* 0x0000000b392e32a4 */ /* 0x000fe4000f8e0208 */
[----:B------:R-:W-:Y:S02]  /*13e0*/  USHF.R.S32.HI UR37, URZ, 0x1f, UR7 ;  /* 0x0000001f3f257899 */ /* 0x000fe40008011407 */
[----:B------:R-:W-:Y:S02]  /*13f0*/  UIADD3 UR8, UP2, UR7, UR48, URZ ;  /* 0x0000003007087290 */ /* 0x000fe4000ff5e03f */
[----:B------:R-:W-:Y:S02]  /*1400*/  UIMAD UR18, UR14, UR18, UR34 ;  /* 0x000000120e1272a4 */ /* 0x000fe4000f8e0222 */
[----:B------:R-:W-:-:S02]  /*1410*/  @UP0 UIADD3 UR30, UR35, UR38, URZ ;  /* 0x00000026231e0290 */ /* 0x000fc4000fffe03f */
[----:B------:R-:W-:Y:S02]  /*1420*/  UIMAD UR51, UR57, UR20, URZ ;  /* 0x00000014393372a4 */ /* 0x000fe4000f8e023f */
[----:B------:R-:W-:Y:S01]  /*1430*/  @!P1 IMAD.IADD R6, R6, 0x1, -R9 ;  /* 0x0000000106069824 */ /* 0x000fe200078e0a09 */
[----:B------:R-:W-:Y:S01]  /*1440*/  @!P1 IADD3 R5, R5, 0x1, RZ ;  /* 0x0000000105059810 */ /* 0x000fe20007ffe0ff */
[----:B------:R-:W-:Y:S01]  /*1450*/  @UP1 UIADD3 UR39, UR23, UR33, URZ ;  /* 0x0000002117271290 */ /* 0x000fe2000fffe03f */
[----:B------:R-:W-:Y:S01]  /*1460*/  PLOP3.LUT P1, PT, PT, PT, UP0, 0x80, 0x0 ;  /* 0x000000000000781c */ /* 0x000fe20003f2f008 */
[----:B------:R-:W-:Y:S01]  /*1470*/  @!UP3 UIMAD UR46, UR12, UR53, URZ ;  /* 0x000000350c2eb2a4 */ /* 0x000fe2000f8e023f */
[----:B------:R-:W-:Y:S01]  /*1480*/  ISETP.GE.U32.AND P0, PT, R6, R9, PT ;  /* 0x000000090600720c */ /* 0x000fe20003f06070 */
[----:B------:R-:W-:Y:S01]  /*1490*/  @UP0 ULDC.64 UR20, c[0x0][0x250] ;  /* 0x0000940000140ab9 */ /* 0x000fe20000000a00 */
[----:B------:R-:W-:Y:S01]  /*14a0*/  LOP3.LUT R6, R11, UR57, RZ, 0x3c, !PT ;  /* 0x000000390b067c12 */ /* 0x000fe2000f8e3cff */
[----:B------:R-:W-:-:S02]  /*14b0*/  UIMAD.WIDE.U32 UR22, UR14, UR6, URZ ;  /* 0x000000060e1672a5 */ /* 0x000fc4000f8e003f */
[----:B------:R-:W-:Y:S01]  /*14c0*/  UIADD3.X UR12, UR37, UR47, URZ, UP2, !UPT ;  /* 0x0000002f250c7290 */ /* 0x000fe200097fe43f */
[----:B------:R-:W-:Y:S01]  /*14d0*/  ISETP.GE.AND P2, PT, R6, RZ, PT ;  /* 0x000000ff0600720c */ /* 0x000fe20003f46270 */
[----:B------:R-:W-:Y:S02]  /*14e0*/  UIMAD UR11, UR15, UR8, URZ ;  /* 0x000000080f0b72a4 */ /* 0x000fe4000f8e023f */
[----:B------:R-:W-:Y:S02]  /*14f0*/  UIADD3 UR48, UR25, UR18, URZ ;  /* 0x0000001219307290 */ /* 0x000fe4000fffe03f */
[----:B------:R-:W-:Y:S02]  /*1500*/  @UP0 UIMAD.WIDE.U32 UR18, UR30, UR20, URZ ;  /* 0x000000141e1202a5 */ /* 0x000fe4000f8e003f */
[----:B------:R-:W-:Y:S01]  /*1510*/  @P0 VIADD R5, R5, 0x1 ;  /* 0x0000000105050836 */ /* 0x000fe20000000000 */
[----:B------:R-:W-:Y:S01]  /*1520*/  USEL UR56, UR24, UR22, !UP1 ;  /* 0x0000001618387287 */ /* 0x000fe2000c800000 */
[----:B------:R-:W-:Y:S01]  /*1530*/  PLOP3.LUT P0, PT, PT, PT, UP3, 0x80, 0x0 ;  /* 0x000000000000781c */ /* 0x000fe20003f0f038 */
[----:B------:R-:W-:Y:S01]  /*1540*/  UIMAD UR11, UR14, UR12, UR11 ;  /* 0x0000000c0e0b72a4 */ /* 0x000fe2000f8e020b */
[----:B------:R-:W-:Y:S01]  /*1550*/  IMAD.MOV.U32 R18, RZ, RZ, R5 ;  /* 0x000000ffff127224 */ /* 0x000fe200078e0005 */
[----:B------:R-:W-:-:S02]  /*1560*/  @UP0 UIMAD UR22, UR30, UR21, URZ ;  /* 0x000000151e1602a4 */ /* 0x000fc4000f8e023f */
[----:B------:R-:W-:Y:S02]  /*1570*/  UIMAD UR12, UR15, UR6, URZ ;  /* 0x000000060f0c72a4 */ /* 0x000fe4000f8e023f */
[----:B------:R-:W-:Y:S01]  /*1580*/  UIMAD.WIDE.U32 UR24, UR14, UR8, URZ ;  /* 0x000000080e1872a5 */ /* 0x000fe2000f8e003f */
[----:B------:R-:W-:Y:S01]  /*1590*/  @!P2 IADD3 R18, -R18, RZ, RZ ;  /* 0x000000ff1212a210 */ /* 0x000fe20007ffe1ff */
[----:B------:R-:W-:Y:S01]  /*15a0*/  USHF.R.S32.HI UR47, URZ, 0x6, UR32 ;  /* 0x000000063f2f7899 */ /* 0x000fe20008011420 */
[----:B------:R-:W-:Y:S01]  /*15b0*/  @!P3 LOP3.LUT R18, RZ, R11, RZ, 0x33, !PT ;  /* 0x0000000bff12b212 */ /* 0x000fe200078e33ff */
[----:B------:R-:W-:Y:S02]  /*15c0*/  USEL UR53, UR52, URZ, UP4 ;  /* 0x0000003f34357287 */ /* 0x000fe4000a000000 */
[----:B------:R-:W-:Y:S02]  /*15d0*/  USHF.R.S32.HI UR55, URZ, 0x1f, UR51 ;  /* 0x0000001f3f377899 */ /* 0x000fe40008011433 */
[----:B------:R-:W-:-:S02]  /*15e0*/  USEL UR54, UR36, URZ, UP4 ;  /* 0x0000003f24367287 */ /* 0x000fc4000a000000 */
[----:B------:R-:W-:Y:S02]  /*15f0*/  @UP0 UIADD3 UR34, UR19, UR22, URZ ;  /* 0x0000001613220290 */ /* 0x000fe4000fffe03f */
[----:B------:R-:W-:Y:S02]  /*1600*/  @UP1 UIADD3 UR48, UR23, UR12, URZ ;  /* 0x0000000c17301290 */ /* 0x000fe4000fffe03f */
        /* <DEDUP_REMOVED lines=17> */
.L_x_471:
        /* <DEDUP_REMOVED lines=13> */
.L_x_472:
        /* <DEDUP_REMOVED lines=11> */
.L_x_473:
[----:B------:R-:W-:-:S04]  /*18a0*/  UIMAD UR6, UR50, UR61, UR57 ;  /* 0x0000003d320672a4 */ /* 0x000fc8000f8e0239 */
[----:B------:R-:W-:-:S12]  /*18b0*/  UIMAD UR6, UR6, UR59, URZ ;  /* 0x0000003b060672a4 */ /* 0x000fd8000f8e023f */
.L_x_474:
[----:B------:R-:W1:Y:S01]  /*18c0*/  LDC.64 R6, c[0x0][0x420] ;  /* 0x00010800ff067b82 */ /* 0x000e620000000a00 */
[--C-:B------:R-:W-:Y:S01]  /*18d0*/  SHF.R.S32.HI R229, RZ, 0x1f, R228.reuse ;  /* 0x0000001fffe57819 */ /* 0x100fe200000114e4 */
[----:B------:R-:W-:Y:S01]  /*18e0*/  ULDC UR8, c[0x0][0x2dc] ;  /* 0x0000b70000087ab9 */ /* 0x000fe20000000800 */
[----:B------:R-:W-:Y:S01]  /*18f0*/  IADD3 R8, P0, R228, UR15, RZ ;  /* 0x0000000fe4087c10 */ /* 0x000fe2000ff1e0ff */
[----:B------:R-:W-:Y:S01]  /*1900*/  USHF.R.S32.HI UR43, URZ, 0x1f, UR57 ;  /* 0x0000001f3f2b7899 */ /* 0x000fe20008011439 */
[----:B------:R-:W-:Y:S01]  /*1910*/  LEA.HI R10, R10, R25, RZ, 0x5 ;  /* 0x000000190a0a7211 */ /* 0x000fe200078f28ff */
[----:B------:R-:W-:Y:S01]  /*1920*/  UIMAD UR11, UR8, UR61, URZ ;  /* 0x0000003d080b72a4 */ /* 0x000fe2000f8e023f */
[----:B------:R-:W-:Y:S01]  /*1930*/  IADD3.X R9, R229, UR40, RZ, P0, !PT ;  /* 0x00000028e5097c10 */ /* 0x000fe200087fe4ff */
[----:B------:R-:W-:Y:S01]  /*1940*/  ULDC.64 UR28, c[0x0][0x428] ;  /* 0x00010a00001c7ab9 */ /* 0x000fe20000000a00 */
[----:B------:R-:W-:Y:S01]  /*1950*/  UIADD3 UR36, UR7, UR6, URZ ;  /* 0x0000000607247290 */ /* 0x000fe2000fffe03f */
[----:B------:R-:W-:Y:S01]  /*1960*/  IADD3 R16, P0, R4, UR7, RZ ;  /* 0x0000000704107c10 */ /* 0x000fe2000ff1e0ff */
[----:B------:R-:W-:Y:S01]  /*1970*/  UIADD3 UR42, UR7, UR46, URZ ;  /* 0x0000002e072a7290 */ /* 0x000fe2000fffe03f */
[----:B------:R-:W-:Y:S01]  /*1980*/  LOP3.LUT R11, R10, 0xffffffe0, RZ, 0xc0, !PT ;  /* 0xffffffe00a0b7812 */ /* 0x000fe200078ec0ff */
[----:B------:R-:W-:Y:S01]  /*1990*/  USHF.L.U32 UR6, UR11, 0x6, URZ ;  /* 0x000000060b067899 */ /* 0x000fe2000800063f */
[----:B------:R-:W-:Y:S01]  /*19a0*/  IADD3.X R14, R27, UR37, RZ, P0, !PT ;  /* 0x000000251b0e7c10 */ /* 0x000fe200087fe4ff */
[----:B------:R-:W-:Y:S01]  /*19b0*/  UIADD3 UR12, -UR9, UR13, UR31 ;  /* 0x0000000d090c7290 */ /* 0x000fe2000fffe11f */
[----:B------:R-:W-:Y:S01]  /*19c0*/  IMAD.U32 R15, RZ, RZ, UR28 ;  /* 0x0000001cff0f7e24 */ /* 0x000fe2000f8e00ff */
[----:B------:R-:W-:Y:S01]  /*19d0*/  ULDC UR18, c[0x0][0x398] ;  /* 0x0000e60000127ab9 */ /* 0x000fe20000000800 */
[----:B------:R-:W-:Y:S01]  /*19e0*/  UIADD3 UR14, UP2, UP1, UR24, UR6, UR51 ;  /* 0x00000006180e7290 */ /* 0x000fe2000f95e033 */
[----:B------:R-:W-:Y:S01]  /*19f0*/  IMAD.IADD R25, R25, 0x1, -R11 ;  /* 0x0000000119197824 */ /* 0x000fe200078e0a0b */
[----:B------:R-:W-:Y:S01]  /*1a00*/  ULDC.64 UR22, c[0x0][0x258] ;  /* 0x0000960000167ab9 */ /* 0x000fe20000000a00 */
[----:B------:R-:W-:Y:S01]  /*1a10*/  IMAD R11, R14, UR26, RZ ;  /* 0x0000001a0e0b7c24 */ /* 0x000fe2000f8e02ff */
[----:B------:R-:W-:Y:S01]  /*1a20*/  ULDC.64 UR24, c[0x0][0x400] ;  /* 0x0001000000187ab9 */ /* 0x000fe20000000a00 */
[----:B------:R-:W-:Y:S01]  /*1a30*/  IMAD.WIDE.U32 R12, R16, UR26, R228 ;  /* 0x0000001a100c7c25 */ /* 0x000fe2000f8e00e4 */
[----:B------:R-:W-:Y:S01]  /*1a40*/  ULDC.64 UR44, c[0x0][0x2b0] ;  /* 0x0000ac00002c7ab9 */ /* 0x000fe20000000a00 */
[----:B------:R-:W-:Y:S01]  /*1a50*/  UIADD3 UR8, UR47, -0x1, URZ ;  /* 0xffffffff2f087890 */ /* 0x000fe2000fffe03f */
[----:B------:R-:W-:Y:S01]  /*1a60*/  BSSY B1, `(.L_x_470) ;  /* 0x0000933000017945 */ /* 0x000fe20003800000 */
[----:B-1----:R-:W-:Y:S01]  /*1a70*/  IMAD R5, R6, UR37, RZ ;  /* 0x0000002506057c24 */ /* 0x002fe2000f8e02ff */
[----:B------:R-:W-:Y:S01]  /*1a80*/  IADD3 R12, P2, R12, UR41, RZ ;  /* 0x000000290c0c7c10 */ /* 0x000fe2000ff5e0ff */
[----:B------:R-:W-:Y:S01]  /*1a90*/  IMAD.WIDE.U32 R8, R6, UR7, R8 ;  /* 0x0000000706087c25 */ /* 0x000fe2000f8e0008 */
[----:B------:R-:W-:-:S03]  /*1aa0*/  IADD3 R243, R228, 0x40, RZ ;  /* 0x00000040e4f37810 */ /* 0x000fc60007ffe0ff */
[----:B------:R-:W-:Y:S01]  /*1ab0*/  IMAD R5, R7, UR7, R5 ;  /* 0x0000000707057c24 */ /* 0x000fe2000f8e0205 */
[----:B------:R-:W-:Y:S01]  /*1ac0*/  UIMAD UR7, UR43, UR28, URZ ;  /* 0x0000001c2b0772a4 */ /* 0x000fe2000f8e023f */
[----:B------:R-:W-:Y:S02]  /*1ad0*/  IMAD R20, R16, UR27, R11 ;  /* 0x0000001b10147c24 */ /* 0x000fe4000f8e020b */
[----:B------:R-:W-:Y:S01]  /*1ae0*/  IMAD.IADD R9, R9, 0x1, R5 ;  /* 0x0000000109097824 */ /* 0x000fe200078e0205 */
[----:B------:R-:W-:Y:S01]  /*1af0*/  UIMAD UR29, UR57, UR29, UR7 ;  /* 0x0000001d391d72a4 */ /* 0x000fe2000f8e0207 */
[----:B------:R-:W-:Y:S01]  /*1b00*/  SHF.R.S32.HI R5, RZ, 0x5, R10 ;  /* 0x00000005ff057819 */ /* 0x000fe2000001140a */
[----:B------:R-:W-:Y:S01]  /*1b10*/  USHF.R.S32.HI UR7, URZ, 0x1f, UR6 ;  /* 0x0000001f3f077899 */ /* 0x000fe20008011406 */
[----:B------:R-:W-:Y:S01]  /*1b20*/  IMAD.WIDE.U32 R8, R15, UR57, R8 ;  /* 0x000000390f087c25 */ /* 0x000fe2000f8e0008 */
[----:B------:R-:W-:Y:S01]  /*1b30*/  UIADD3 UR6, UR12, -UR18, URZ ;  /* 0x800000120c067290 */ /* 0x000fe2000fffe03f */
[----:B------:R-:W-:Y:S01]  /*1b40*/  IADD3.X R13, R13, UR39, R20, P2, !PT ;  /* 0x000000270d0d7c10 */ /* 0x000fe200097fe414 */
[----:B------:R-:W-:Y:S01]  /*1b50*/  UIADD3.X UR7, UR52, UR7, UR55, UP2, UP1 ;  /* 0x0000000734077290 */ /* 0x000fe200097e2437 */
[----:B------:R-:W-:Y:S01]  /*1b60*/  IMAD R5, R5, UR11, R25 ;  /* 0x0000000b05057c24 */ /* 0x000fe2000f8e0219 */
[----:B------:R-:W-:Y:S01]  /*1b70*/  USHF.R.S32.HI UR19, URZ, 0x1f, UR6 ;  /* 0x0000001f3f137899 */ /* 0x000fe20008011406 */
[----:B------:R-:W-:Y:S01]  /*1b80*/  IADD3 R11, R9, UR29, RZ ;  /* 0x0000001d090b7c10 */ /* 0x000fe2000fffe0ff */
[----:B------:R-:W-:Y:S01]  /*1b90*/  UIADD3 UR12, UP2, UP1, UR54, UR14, UR56 ;  /* 0x0000000e360c7290 */ /* 0x000fe2000f95e038 */
[----:B------:R-:W-:Y:S01]  /*1ba0*/  IMAD.U32 R19, RZ, RZ, UR22 ;  /* 0x00000016ff137e24 */ /* 0x000fe2000f8e00ff */
[----:B------:R-:W-:Y:S01]  /*1bb0*/  ULEA.HI UR19, UR19, UR6, URZ, 0x6 ;  /* 0x0000000613137291 */ /* 0x000fe2000f8f303f */
[C---:B------:R-:W-:Y:S01]  /*1bc0*/  VIADD R244, R228.reuse, 0x80 ;  /* 0x00000080e4f47836 */ /* 0x040fe20000000000 */
[----:B------:R-:W-:Y:S01]  /*1bd0*/  UIADD3.X UR7, UR53, UR7, UR48, UP2, UP1 ;  /* 0x0000000735077290 */ /* 0x000fe200097e2430 */
[----:B------:R-:W-:Y:S01]  /*1be0*/  IMAD.WIDE.U32 R12, R19, UR57, R12 ;  /* 0x00000039130c7c25 */ /* 0x000fe2000f8e000c */
[----:B------:R-:W-:Y:S01]  /*1bf0*/  USHF.R.S32.HI UR19, URZ, 0x6, UR19 ;  /* 0x000000063f137899 */ /* 0x000fe20008011413 */
[C---:B------:R-:W-:Y:S01]  /*1c00*/  IADD3 R10, P0, R5.reuse, UR12, RZ ;  /* 0x0000000c050a7c10 */ /* 0x040fe2000ff1e0ff */
[----:B------:R-:W-:Y:S01]  /*1c10*/  UIMAD UR18, UR43, UR22, URZ ;  /* 0x000000162b1272a4 */ /* 0x000fe2000f8e023f */
[----:B------:R-:W-:Y:S01]  /*1c20*/  VIADD R242, R228, 0xc0 ;  /* 0x000000c0e4f27836 */ /* 0x000fe20000000000 */
[----:B------:R-:W-:Y:S01]  /*1c30*/  UISETP.LT.AND UP1, UPT, URZ, UR19, UPT ;  /* 0x000000133f00728c */ /* 0x000fe2000bf21270 */
[----:B------:R-:W-:Y:S01]  /*1c40*/  LEA.HI.X.SX32 R5, R5, UR7, 0x1, P0 ;  /* 0x0000000705057c11 */ /* 0x000fe200080f0eff */
[----:B------:R-:W-:Y:S01]  /*1c50*/  ULDC.64 UR54, c[0x0][0x478] ;  /* 0x00011e0000367ab9 */ /* 0x000fe20000000a00 */
[----:B------:R-:W-:Y:S01]  /*1c60*/  LEA R204, P0, R10, UR24, 0x2 ;  /* 0x000000180acc7c11 */ /* 0x000fe2000f8010ff */
[----:B------:R-:W-:-:S02]  /*1c70*/  USEL UR19, URZ, UR19, !UP1 ;  /* 0x000000133f137287 */ /* 0x000fc4000c800000 */
[----:B------:R-:W-:Y:S01]  /*1c80*/  UIMAD UR18, UR57, UR23, UR18 ;  /* 0x00000017391272a4 */ /* 0x000fe2000f8e0212 */
[----:B------:R-:W-:Y:S01]  /*1c90*/  LEA.HI.X R205, R10, UR25, R5, 0x2, P0 ;  /* 0x000000190acd7c11 */ /* 0x000fe200080f1405 */
[----:B------:R-:W-:Y:S01]  /*1ca0*/  UISETP.GT.AND UP1, UPT, UR47, UR19, UPT ;  /* 0x000000132f00728c */ /* 0x000fe2000bf24270 */
[----:B------:R-:W-:Y:S01]  /*1cb0*/  IMAD.MOV.U32 R10, RZ, RZ, R8 ;  /* 0x000000ffff0a7224 */ /* 0x000fe200078e0008 */
[----:B------:R-:W-:Y:S01]  /*1cc0*/  UIMAD.WIDE UR36, UR36, 0x4, UR54 ;  /* 0x00000004242478a5 */ /* 0x000fe2000f8e0236 */
[-C--:B------:R-:W-:Y:S01]  /*1cd0*/  IMAD R5, R27, R6.reuse, RZ ;  /* 0x000000061b057224 */ /* 0x080fe200078e02ff */
[----:B------:R-:W-:Y:S01]  /*1ce0*/  ULDC.64 UR24, c[0x0][0x210] ;  /* 0x0000840000187ab9 */ /* 0x000fe20000000a00 */
[----:B------:R-:W-:Y:S01]  /*1cf0*/  IMAD.WIDE.U32 R10, R4, R6, R10 ;  /* 0x00000006040a7225 */ /* 0x000fe200078e000a */
[----:B------:R-:W-:Y:S01]  /*1d00*/  PLOP3.LUT P0, PT, PT, PT, UP1, 0x80, 0x0 ;  /* 0x000000000000781c */ /* 0x000fe20003f0f018 */
[----:B------:R-:W-:Y:S01]  /*1d10*/  ULDC.64 UR22, c[0x0][0x3e0] ;  /* 0x0000f80000167ab9 */ /* 0x000fe20000000a00 */
[----:B------:R-:W-:Y:S01]  /*1d20*/  LEA R227, P3, R12, UR24, 0x1 ;  /* 0x000000180ce37c11 */ /* 0x000fe2000f8608ff */
[----:B------:R-:W-:Y:S01]  /*1d30*/  IMAD R5, R4, R7, R5 ;  /* 0x0000000704057224 */ /* 0x000fe200078e0205 */
[----:B------:R-:W-:Y:S01]  /*1d40*/  LEA R230, P2, R10, UR22, 0x1 ;  /* 0x000000160ae67c11 */ /* 0x000fe2000f8408ff */
[----:B------:R-:W-:Y:S01]  /*1d50*/  VIADD R21, R13, UR18 ;  /* 0x000000120d157c36 */ /* 0x000fe20008000000 */
[----:B------:R-:W-:-:S02]  /*1d60*/  UIMAD.WIDE UR6, UR42, 0x4, UR44 ;  /* 0x000000042a0678a5 */ /* 0x000fc4000f8e022c */
[----:B------:R-:W-:Y:S01]  /*1d70*/  IADD3 R17, R11, R5, RZ ;  /* 0x000000050b117210 */ /* 0x000fe20007ffe0ff */
[----:B------:R-:W-:Y:S01]  /*1d80*/  UMOV UR12, UR36 ;  /* 0x00000024000c7c82 */ /* 0x000fe20008000000 */
[----:B------:R-:W-:Y:S01]  /*1d90*/  UMOV UR11, UR37 ;  /* 0x00000025000b7c82 */ /* 0x000fe20008000000 */
[----:B------:R-:W-:Y:S02]  /*1da0*/  LEA.HI.X R231, R12, UR25, R21, 0x1, P3 ;  /* 0x000000190ce77c11 */ /* 0x000fe400098f0c15 */
        /* <DEDUP_REMOVED lines=21> */
.L_x_476:
        /* <DEDUP_REMOVED lines=20> */
.L_x_477:
        /* <DEDUP_REMOVED lines=38> */
.L_x_479:
[----:B------:R-:W-:Y:S05]  /*22a0*/  BSYNC B0 ;  /* 0x0000000000007941 */ /* 0x000fea0003800000 */
.L_x_478:
        /* <DEDUP_REMOVED lines=21> */
.L_x_481:
[----:B------:R-:W-:Y:S05]  /*2400*/  BSYNC B0 ;  /* 0x0000000000007941 */ /* 0x000fea0003800000 */
.L_x_480:
[----:B------:R-:W-:Y:S01]  /*2410*/  UIMAD UR8, UR18, UR6, URZ ;  /* 0x00000006120872a4 */ /* 0x000fe2000f8e023f */
[----:B-12---:R-:W-:Y:S01]  /*2420*/  IMAD.U32 R6, RZ, RZ, UR6 ;  /* 0x00000006ff067e24 */ /* 0x006fe2000f8e00ff */
[----:B------:R-:W-:Y:S01]  /*2430*/  USHF.R.S32.HI UR12, URZ, 0x1f, UR57 ;  /* 0x0000001f3f0c7899 */ /* 0x000fe20008011439 */
[----:B------:R-:W-:Y:S01]  /*2440*/  BSSY B0, `(.L_x_482) ;  /* 0x000001f000007945 */ /* 0x000fe20003800000 */
[----:B------:R-:W-:Y:S01]  /*2450*/  UIMAD UR8, UR31, UR7, UR8 ;  /* 0x000000071f0872a4 */ /* 0x000fe2000f8e0208 */
[----:B------:R-:W-:-:S05]  /*2460*/  IMAD.WIDE.U32 R6, R6, UR31, R228 ;  /* 0x0000001f06067c25 */ /* 0x000fca000f8e00e4 */
[----:B------:R-:W-:Y:S01]  /*2470*/  IMAD.U32 R5, RZ, RZ, UR8 ;  /* 0x00000008ff057e24 */ /* 0x000fe2000f8e00ff */
[----:B------:R-:W-:Y:S01]  /*2480*/  IADD3 R8, P0, R6, UR11, RZ ;  /* 0x0000000b06087c10 */ /* 0x000fe2000ff1e0ff */
[----:B------:R-:W-:Y:S02]  /*2490*/  ULDC.64 UR8, c[0x0][0x470] ;  /* 0x00011c0000087ab9 */ /* 0x000fe40000000a00 */
[----:B------:R-:W-:Y:S01]  /*24a0*/  UIMAD UR11, UR12, UR8, URZ ;  /* 0x000000080c0b72a4 */ /* 0x000fe2000f8e023f */
[----:B------:R-:W-:Y:S02]  /*24b0*/  IADD3.X R9, R7, UR16, R5, P0, !PT ;  /* 0x0000001007097c10 */ /* 0x000fe400087fe405 */
[----:B------:R-:W-:Y:S01]  /*24c0*/  MOV R5, UR8 ;  /* 0x0000000800057c02 */ /* 0x000fe20008000f00 */
[----:B------:R-:W-:-:S04]  /*24d0*/  UIMAD UR9, UR57, UR9, UR11 ;  /* 0x00000009390972a4 */ /* 0x000fc8000f8e020b */
        /* <DEDUP_REMOVED lines=21> */
.L_x_483:
[----:B------:R-:W-:Y:S05]  /*2630*/  BSYNC B0 ;  /* 0x0000000000007941 */ /* 0x000fea0003800000 */
.L_x_482:
        /* <DEDUP_REMOVED lines=23> */
.L_x_475:
        /* <DEDUP_REMOVED lines=53> */
.L_x_486:
[----:B------:R-:W-:Y:S05]  /*2b00*/  BSYNC B0 ;  /* 0x0000000000007941 */ /* 0x000fea0003800000 */
.L_x_485:
        /* <DEDUP_REMOVED lines=45> */
.L_x_488:
[----:B------:R-:W-:Y:S05]  /*2de0*/  BSYNC B0 ;  /* 0x0000000000007941 */ /* 0x000fea0003800000 */
.L_x_487:
        /* <DEDUP_REMOVED lines=44> */
.L_x_490:
[----:B------:R-:W-:Y:S05]  /*30b0*/  BSYNC B0 ;  /* 0x0000000000007941 */ /* 0x000fea0003800000 */
.L_x_489:
        /* <DEDUP_REMOVED lines=47> */
.L_x_492:
[----:B------:R-:W-:Y:S05]  /*33b0*/  BSYNC B0 ;  /* 0x0000000000007941 */ /* 0x000fea0003800000 */
.L_x_491:
[----:B------:R-:W-:Y:S01]  /*33c0*/  UIADD3 UR15, -UR31, UR9, URZ ;  /* 0x000000091f0f7290 */ /* 0x000fe2000fffe13f */
[----:B--23--:R-:W-:Y:S01]  /*33d0*/  IMAD.WIDE.U32 R6, R23, UR31, R228 ;  /* 0x0000001f17067c25 */ /* 0x00cfe2000f8e00e4 */
[----:B------:R-:W-:Y:S01]  /*33e0*/  UIMAD UR18, UR28, UR16, URZ ;  /* 0x000000101c1272a4 */ /* 0x000fe2000f8e023f */
[----:B------:R-:W-:Y:S01]  /*33f0*/  BSSY B0, `(.L_x_493) ;  /* 0x0000042000007945 */ /* 0x000fe20003800000 */
[----:B------:R-:W-:Y:S01]  /*3400*/  ULDC.64 UR22, c[0x0][0x260] ;  /* 0x0000980000167ab9 */ /* 0x000fe20000000a00 */
[C---:B------:R-:W-:Y:S01]  /*3410*/  ISETP.GE.AND P6, PT, R233.reuse, UR14, PT ;  /* 0x0000000ee9007c0c */ /* 0x040fe2000bfc6270 */
        /* <DEDUP_REMOVED lines=22> */
[C---:B------:R-:W-:Y:S01]  /*3580*/  IMAD R12, R22.reuse, UR17, R5 ;  /* 0x00000011160c7c24 */ /* 0x040fe2000f8e0205 */
        /* <DEDUP_REMOVED lines=40> */
.L_x_494:
[----:B------:R-:W-:Y:S05]  /*3810*/  BSYNC B0 ;  /* 0x0000000000007941 */ /* 0x000fea0003800000 */
.L_x_493:
        /* <DEDUP_REMOVED lines=59> */
.L_x_496:
[----:B------:R-:W-:Y:S05]  /*3bd0*/  BSYNC B0 ;  /* 0x0000000000007941 */ /* 0x000fea0003800000 */
.L_x_495:
[----:B------:R-:W-:Y:S01]  /*3be0*/  UIMAD UR14, UR28, UR20, URZ ;  /* 0x000000141c0e72a4 */ /* 0x000fe2000f8e023f */
[----:B-1-3--:R-:W-:Y:S01]  /*3bf0*/  IMAD.WIDE.U32 R6, R19, UR31, R228 ;  /* 0x0000001f13067c25 */ /* 0x00afe2000f8e00e4 */
[----:B------:R-:W1:Y:S01]  /*3c00*/  LDC.64 R20, c[0x0][0x3b8] ;  /* 0x0000ee00ff147b82 */ /* 0x000e620000000a00 */
[----:B------:R3:W-:Y:S01]  /*3c10*/  @P4 STS.128 [R220+0x18000], RZ ;  /* 0x018000ffdc004388 */ /* 0x0007e20000000c00 */
[----:B------:R-:W-:Y:S01]  /*3c20*/  UIMAD UR14, UR31, UR21, UR14 ;  /* 0x000000151f0e72a4 */ /* 0x000fe2000f8e020e */
[----:B------:R-:W-:Y:S01]  /*3c30*/  BSSY B0, `(.L_x_497) ;  /* 0x000003c000007945 */ /* 0x000fe20003800000 */
[----:B------:R-:W-:Y:S01]  /*3c40*/  IADD3 R10, P0, R6, UR33, RZ ;  /* 0x00000021060a7c10 */ /* 0x000fe2000ff1e0ff */
[----:B------:R3:W-:Y:S03]  /*3c50*/  @P4 STS.128 [R220+0x1a000], RZ ;  /* 0x01a000ffdc004388 */ /* 0x0007e60000000c00 */
[----:B------:R-:W-:Y:S01]  /*3c60*/  MOV R6, UR14 ;  /* 0x0000000e00067c02 */ /* 0x000fe20008000f00 */
[----:B------:R3:W-:Y:S01]  /*3c70*/  @P4 STS.128 [R220+0x1c000], RZ ;  /* 0x01c000ffdc004388 */ /* 0x0007e20000000c00 */
[----:B------:R-:W-:-:S02]  /*3c80*/  ULDC.64 UR14, c[0x0][0x268] ;  /* 0x00009a00000e7ab9 */ /* 0x000fc40000000a00 */
[----:B------:R-:W-:Y:S01]  /*3c90*/  IADD3.X R11, R7, UR34, R6, P0, !PT ;  /* 0x00000022070b7c10 */ /* 0x000fe200087fe406 */
[----:B------:R3:W-:Y:S01]  /*3ca0*/  @P4 STS.128 [R220+0x1e000], RZ ;  /* 0x01e000ffdc004388 */ /* 0x0007e20000000c00 */
[----:B------:R-:W-:Y:S02]  /*3cb0*/  IMAD R5, R26, UR14, RZ ;  /* 0x0000000e1a057c24 */ /* 0x000fe4000f8e02ff */
[----:B------:R-:W-:-:S04]  /*3cc0*/  IMAD.WIDE.U32 R10, R18, UR14, R10 ;  /* 0x0000000e120a7c25 */ /* 0x000fc8000f8e000a */
[----:B------:R-:W-:-:S05]  /*3cd0*/  IMAD R16, R18, UR15, R5 ;  /* 0x0000000f12107c24 */ /* 0x000fca000f8e0205 */
[----:B------:R-:W-:Y:S01]  /*3ce0*/  IADD3 R17, R11, R16, RZ ;  /* 0x000000100b117210 */ /* 0x000fe20007ffe0ff */
[----:B------:R-:W-:Y:S06]  /*3cf0*/  @P4 BRA `(.L_x_498) ;  /* 0x0000000000bc4947 */ /* 0x000fec0003800000 */
[----:B------:R-:W-:Y:S01]  /*3d00*/  ULDC UR15, c[0x0][0x2d0] ;  /* 0x0000b400000f7ab9 */ /* 0x000fe20000000800 */
[----:B------:R-:W5:Y:S01]  /*3d10*/  LDC.64 R28, c[0x0][0x220] ;  /* 0x00008800ff1c7b82 */ /* 0x000f620000000a00 */
[----:B------:R-:W-:Y:S01]  /*3d20*/  ISETP.GE.AND P0, PT, R228, UR15, PT ;  /* 0x0000000fe4007c0c */ /* 0x000fe2000bf06270 */
[----:B------:R-:W-:Y:S01]  /*3d30*/  IMAD R5, R24, UR20, RZ ;  /* 0x0000001418057c24 */ /* 0x000fe2000f8e02ff */
[----:B------:R-:W-:Y:S02]  /*3d40*/  MOV R6, UR33 ;  /* 0x0000002100067c02 */ /* 0x000fe40008000f00 */
[----:B------:R-:W-:Y:S01]  /*3d50*/  MOV R7, UR34 ;  /* 0x0000002200077c02 */ /* 0x000fe20008000f00 */
[C---:B------:R-:W-:Y:S01]  /*3d60*/  IMAD R12, R22.reuse, UR21, R5 ;  /* 0x00000015160c7c24 */ /* 0x040fe2000f8e0205 */
        /* <DEDUP_REMOVED lines=11> */
[----:B-----5:R-:W-:Y:S01]  /*3e20*/  IMAD.WIDE R12, R228, 0x2, R28 ;  /* 0x00000002e40c7825 */ /* 0x020fe200078e021c */
[----:B--2---:R-:W-:-:S04]  /*3e30*/  @!P0 LEA R14, P1, R8, R14, 0x1 ;  /* 0x0000000e080e8211 */ /* 0x004fc800078208ff */
        /* <DEDUP_REMOVED lines=22> */
[----:B-1----:R-:W-:Y:S05]  /*3fa0*/  @P0 BRA `(.L_x_498) ;  /* 0x0000000000100947 */ /* 0x002fea0003800000 */
[----:B------:R-:W-:Y:S01]  /*3fb0*/  @!PT LDS RZ, [RZ] ;  /* 0x00000000fffff984 */ /* 0x000fe20000000800 */
[----:B------:R-:W-:Y:S01]  /*3fc0*/  @!PT LDS RZ, [RZ] ;  /* 0x00000000fffff984 */ /* 0x000fe20000000800 */
[----:B------:R-:W-:Y:S01]  /*3fd0*/  @!PT LDS RZ, [RZ] ;  /* 0x00000000fffff984 */ /* 0x000fe20000000800 */
[----:B------:R1:W-:Y:S02]  /*3fe0*/  LDGSTS.E.BYPASS.LTC128B.128 [R220+0x1e000], desc[UR4][R6.64+0x180] ;  /* 0x1e00018006dc7fae */ /* 0x0003e4000b901d44 */
.L_x_498:
[----:B------:R-:W-:Y:S05]  /*3ff0*/  BSYNC B0 ;  /* 0x0000000000007941 */ /* 0x000fea0003800000 */
.L_x_497:
[----:B------:R1:W-:Y:S01]  /*4000*/  @P3 STS.128 [R220+0x19000], RZ ;  /* 0x019000ffdc003388 */ /* 0x0003e20000000c00 */
[----:B------:R-:W-:Y:S03]  /*4010*/  BSSY B0, `(.L_x_499) ;  /* 0x0000037000007945 */ /* 0x000fe60003800000 */
[----:B------:R1:W-:Y:S04]  /*4020*/  @P3 STS.128 [R220+0x1b000], RZ ;  /* 0x01b000ffdc003388 */ /* 0x0003e80000000c00 */
[----:B------:R1:W-:Y:S04]  /*4030*/  @P3 STS.128 [R220+0x1d000], RZ ;  /* 0x01d000ffdc003388 */ /* 0x0003e80000000c00 */
[----:B------:R1:W-:Y:S01]  /*4040*/  @P3 STS.128 [R220+0x1f000], RZ ;  /* 0x01f000ffdc003388 */ /* 0x0003e20000000c00 */
[----:B------:R-:W-:Y:S05]  /*4050*/  @P3 BRA `(.L_x_500) ;  /* 0x0000000000c83947 */ /* 0x000fea0003800000 */
[----:B------:R-:W-:Y:S01]  /*4060*/  ULDC UR15, c[0x0][0x2d0] ;  /* 0x0000b400000f7ab9 */ /* 0x000fe20000000800 */
[----:B-12---:R-:W-:Y:S01]  /*4070*/  IADD3 R6, P0, R22, 0x20, RZ ;  /* 0x0000002016067810 */ /* 0x006fe20007f1e0ff */
        /* <DEDUP_REMOVED lines=11> */
[----:B------:R-:W2:Y:S01]  /*4130*/  @!P3 LDC.64 R12, c[0x0][0x220] ;  /* 0x00008800ff0cbb82 */ /* 0x000ea20000000a00 */
        /* <DEDUP_REMOVED lines=11> */
[----:B--2---:R-:W-:-:S03]  /*41f0*/  @!P3 LEA R10, P0, R8, R12, 0x1 ;  /* 0x0000000c080ab211 */ /* 0x004fc600078008ff */
        /* <DEDUP_REMOVED lines=23> */
[----:B------:R1:W-:Y:S02]  /*4370*/  @!P0 LDGSTS.E.BYPASS.LTC128B.128 [R220+0x1f000], desc[UR4][R4.64+0x180] ;  /* 0x1f00018004dc8fae */ /* 0x0003e4000b901d44 */
.L_x_500:
[----:B------:R-:W-:Y:S05]  /*4380*/  BSYNC B0 ;  /* 0x0000000000007941 */ /* 0x000fea0003800000 */
.L_x_499:
[----:B------:R-:W3:Y:S01]  /*4390*/  LDC R249, c[0x0][0x270] ;  /* 0x00009c00fff97b82 */ /* 0x000ee20000000800 */
[----:B------:R-:W-:Y:S01]  /*43a0*/  UIMAD UR14, UR50, UR61, UR57 ;  /* 0x0000003d320e72a4 */ /* 0x000fe2000f8e0239 */
[----:B-1----:R-:W-:Y:S01]  /*43b0*/  IMAD.MOV.U32 R4, RZ, RZ, 0x4 ;  /* 0x00000004ff047424 */ /* 0x002fe200078e00ff */
[----:B------:R-:W4:Y:S01]  /*43c0*/  LDG.E.64 R8, desc[UR4][R20.64] ;  /* 0x0000000414087981 */ /* 0x000f22000c1e1b00 */
[----:B------:R-:W-:Y:S01]  /*43d0*/  IMAD.MOV.U32 R238, RZ, RZ, 0x7f800000 ;  /* 0x7f800000ffee7424 */ /* 0x000fe200078e00ff */
[----:B------:R-:W-:Y:S01]  /*43e0*/  USHF.L.U32 UR14, UR14, 0x5, URZ ;  /* 0x000000050e0e7899 */ /* 0x000fe2000800063f */
[----:B------:R-:W-:Y:S01]  /*43f0*/  IMAD.MOV.U32 R239, RZ, RZ, 0x7f800000 ;  /* 0x7f800000ffef7424 */ /* 0x000fe200078e00ff */
[----:B------:R-:W-:Y:S01]  /*4400*/  CS2R R190, SRZ ;  /* 0x0000000000be7805 */ /* 0x000fe2000001ff00 */
[----:B------:R-:W-:Y:S01]  /*4410*/  IMAD.WIDE R4, R233, R4, UR6 ;  /* 0x00000006e9047e25 */ /* 0x000fe2000f8e0204 */
[----:B--2---:R-:W2:Y:S04]  /*4420*/  LDG.E.64 R6, desc[UR4][R20.64+0x8] ;  /* 0x0000080414067981 */ /* 0x004ea8000c1e1b00 */
[----:B------:R-:W0:Y:S01]  /*4430*/  LDGDEPBAR ;  /* 0x00000000000079af */ /* 0x000e220000000000 */
[----:B------:R-:W-:Y:S01]  /*4440*/  USHF.R.S32.HI UR15, URZ, 0x1f, UR14 ;  /* 0x0000001f3f0f7899 */ /* 0x000fe2000801140e */
[----:B------:R-:W-:Y:S01]  /*4450*/  IMAD.SHL.U32 R251, R248, 0x20, RZ ;  /* 0x00000020f8fb7824 */ /* 0x000fe200078e00ff */
[----:B------:R-:W-:Y:S01]  /*4460*/  CS2R R188, SRZ ;  /* 0x0000000000bc7805 */ /* 0x000fe2000001ff00 */
[----:B------:R-:W5:Y:S01]  /*4470*/  @!P6 LDG.E R238, desc[UR4][R4.64] ;  /* 0x0000000404eee981 */ /* 0x000f62000c1e1900 */
[----:B------:R-:W-:-:S02]  /*4480*/  CS2R R194, SRZ ;  /* 0x0000000000c27805 */ /* 0x000fc4000001ff00 */
[----:B------:R-:W-:Y:S02]  /*4490*/  CS2R R192, SRZ ;  /* 0x0000000000c07805 */ /* 0x000fe4000001ff00 */
[----:B------:R-:W-:Y:S01]  /*44a0*/  CS2R R186, SRZ ;  /* 0x0000000000ba7805 */ /* 0x000fe2000001ff00 */
[----:B------:R1:W5:Y:S01]  /*44b0*/  @!P5 LDG.E R239, desc[UR4][R4.64+0x20] ;  /* 0x0000200404efd981 */ /* 0x000362000c1e1900 */
        /* <DEDUP_REMOVED lines=24> */
[----:B-1----:R-:W-:Y:S02]  /*4640*/  SHF.R.S32.HI R4, RZ, 0x1f, R25 ;  /* 0x0000001fff047819 */ /* 0x002fe40000011419 */
        /* <DEDUP_REMOVED lines=34> */
[----:B------:R-:W-:Y:S01]  /*4870*/  ULDC UR22, c[0x0][0x2d0] ;  /* 0x0000b40000167ab9 */ /* 0x000fe20000000800 */
[----:B------:R-:W-:Y:S01]  /*4880*/  ULDC UR36, c[0x0][0x2dc] ;  /* 0x0000b70000247ab9 */ /* 0x000fe20000000800 */
[----:B------:R-:W-:Y:S01]  /*4890*/  ULDC.U8 UR17, c[0x0][0x388] ;  /* 0x0000e20000117ab9 */ /* 0x000fe20000000000 */
[----:B------:R-:W-:Y:S01]  /*48a0*/  ULDC UR16, c[0x0][0x2ec] ;  /* 0x0000bb0000107ab9 */ /* 0x000fe20000000800 */
[----:B----4-:R-:W-:Y:S02]  /*48b0*/  R2UR UR20, R9 ;  /* 0x00000000091472ca */ /* 0x010fe400000e0000 */
[----:B------:R-:W-:Y:S02]  /*48c0*/  R2UR UR21, R8 ;  /* 0x00000000081572ca */ /* 0x000fe400000e0000 */
[----:B--2---:R-:W-:Y:S02]  /*48d0*/  IADD3 R240, P1, P0, R6, UR14, R25 ;  /* 0x0000000e06f07c10 */ /* 0x004fe4000f83e019 */
[----:B------:R-:W-:-:S02]  /*48e0*/  CS2R R24, SRZ ;  /* 0x0000000000187805 */ /* 0x000fc4000001ff00 */
[----:B------:R-:W-:Y:S01]  /*48f0*/  IADD3.X R247, R7, UR15, R4, P1, P0 ;  /* 0x0000000f07f77c10 */ /* 0x000fe20008fe0404 */
[----:B------:R-:W-:-:S04]  /*4900*/  IMAD.WIDE.U32 R240, R240, -0x2daee0ad, RZ ;  /* 0xd2511f53f0f07825 */ /* 0x000fc800078e00ff */
[----:B------:R-:W-:Y:S02]  /*4910*/  UIADD3 UR33, UR20, -0x4498517b, URZ ;  /* 0xbb67ae8514217890 */ /* 0x000fe4000fffe03f */
[----:B------:R-:W-:Y:S02]  /*4920*/  UIADD3 UR34, UR21, -0x61c88647, URZ ;  /* 0x9e3779b915227890 */ /* 0x000fe4000fffe03f */
[----:B------:R-:W-:Y:S02]  /*4930*/  UIADD3 UR32, UR21, 0x3c6ef372, URZ ;  /* 0x3c6ef37215207890 */ /* 0x000fe4000fffe03f */
[----:B------:R-:W-:Y:S02]  /*4940*/  UIADD3 UR31, UR20, 0x76cf5d0a, URZ ;  /* 0x76cf5d0a141f7890 */ /* 0x000fe4000fffe03f */
[----:B------:R-:W-:Y:S02]  /*4950*/  UIADD3 UR30, UR21, -0x255992d5, URZ ;  /* 0xdaa66d2b151e7890 */ /* 0x000fe4000fffe03f */
[----:B------:R-:W-:-:S02]  /*4960*/  UIADD3 UR29, UR20, 0x32370b8f, URZ ;  /* 0x32370b8f141d7890 */ /* 0x000fc4000fffe03f */
[----:B------:R-:W-:Y:S02]  /*4970*/  UIADD3 UR28, UR21, 0x78dde6e4, URZ ;  /* 0x78dde6e4151c7890 */ /* 0x000fe4000fffe03f */
[----:B------:R-:W-:Y:S02]  /*4980*/  UIADD3 UR27, UR20, -0x126145ec, URZ ;  /* 0xed9eba14141b7890 */ /* 0x000fe4000fffe03f */
[----:B------:R-:W-:Y:S02]  /*4990*/  UIADD3 UR26, UR21, 0x1715609d, URZ ;  /* 0x1715609d151a7890 */ /* 0x000fe4000fffe03f */
[----:B------:R-:W-:Y:S02]  /*49a0*/  UIADD3 UR25, UR20, -0x56f99767, URZ ;  /* 0xa906689914197890 */ /* 0x000fe4000fffe03f */
[----:B------:R-:W-:Y:S02]  /*49b0*/  UIADD3 UR24, UR21, -0x4ab325aa, URZ ;  /* 0xb54cda5615187890 */ /* 0x000fe4000fffe03f */
[----:B---3--:R-:W-:-:S12]  /*49c0*/  UIADD3 UR23, UR20, 0x646e171e, URZ ;  /* 0x646e171e14177890 */ /* 0x008fd8000fffe03f */
.L_x_503:
[----:B------:R-:W0:Y:S01]  /*49d0*/  LDGDEPBAR ;  /* 0x00000000000079af */ /* 0x000e220000000000 */
[----:B------:R-:W-:Y:S01]  /*49e0*/  USHF.L.U32 UR14, UR10, 0x6, URZ ;  /* 0x000000060a0e7899 */ /* 0x000fe2000800063f */
[----:B------:R-:W-:Y:S01]  /*49f0*/  IMAD.MOV.U32 R113, RZ, RZ, 0x8 ;  /* 0x00000008ff717424 */ /* 0x000fe200078e00ff */
[----:B------:R-:W-:Y:S01]  /*4a00*/  USHF.L.U32 UR15, UR8, 0x6, URZ ;  /* 0x00000006080f7899 */ /* 0x000fe2000800063f */
[----:B-----5:R-:W-:Y:S01]  /*4a10*/  FSETP.NEU.FTZ.AND P0, PT, R238, -INF , PT ;  /* 0xff800000ee00780b */ /* 0x020fe20003f1d000 */
[----:B------:R-:W-:Y:S02]  /*4a20*/  UIADD3 UR18, UR13, 0x40, UR14 ;  /* 0x000000400d127890 */ /* 0x000fe4000fffe00e */
[----:B------:R-:W-:Y:S02]  /*4a30*/  UIADD3 UR14, UR14, 0x40, URZ ;  /* 0x000000400e0e7890 */ /* 0x000fe4000fffe03f */
[----:B------:R-:W-:Y:S02]  /*4a40*/  UIADD3 UR18, UR18, -UR9, URZ ;  /* 0x8000000912127290 */ /* 0x000fe4000fffe03f */
[----:B------:R-:W-:Y:S02]  /*4a50*/  UISETP.GT.AND UP1, UPT, UR8, UR19, UPT ;  /* 0x000000130800728c */ /* 0x000fe4000bf24270 */
[----:B------:R-:W-:Y:S04]  /*4a60*/  UISETP.GE.AND UP0, UPT, UR15, UR18, UPT ;  /* 0x000000120f00728c */ /* 0x000fe8000bf06270 */
[----:B------:R-:W-:Y:S06]  /*4a70*/  UISETP.LT.AND UP0, UPT, UR14, UR9, UP0 ;  /* 0x000000090e00728c */ /* 0x000fec0008701270 */
[----:B------:R-:W-:Y:S01]  /*4a80*/  PLOP3.LUT P4, PT, PT, PT, UP0, 0x80, 0x0 ;  /* 0x000000000000781c */ /* 0x000fe20003f8f008 */
[----:B------:R-:W-:Y:S04]  /*4a90*/  DEPBAR.LE SB0, 0x0 ;  /* 0x000080000000791a */ /* 0x000fe80000000000 */
[----:B------:R-:W-:Y:S06]  /*4aa0*/  BAR.SYNC.DEFER_BLOCKING 0x0 ;  /* 0x0000000000007b1d */ /* 0x000fec0000010000 */
[----:B------:R-:W-:Y:S05]  /*4ab0*/  LDSM.16.M88.4 R16, [R210] ;  /* 0x00000000d210783b */ /* 0x000fea0000000200 */
[----:B-1----:R-:W1:Y:S05]  /*4ac0*/  LDSM.16.M88.4 R8, [R2+0x10000] ;  /* 0x010000000208783b */ /* 0x002e6a0000000200 */
[----:B------:R-:W2:Y:S05]  /*4ad0*/  LDSM.16.M88.4 R84, [R2+0x10800] ;  /* 0x010800000254783b */ /* 0x000eaa0000000200 */
[----:B------:R-:W-:Y:S05]  /*4ae0*/  LDSM.16.M88.4 R88, [R212] ;  /* 0x00000000d458783b */ /* 0x000fea0000000200 */
[----:B------:R-:W3:Y:S05]  /*4af0*/  LDSM.16.M88.4 R92, [R3+0x10000] ;  /* 0x01000000035c783b */ /* 0x000eea0000000200 */
[----:B------:R-:W4:Y:S05]  /*4b00*/  LDSM.16.M88.4 R96, [R3+0x10800] ;  /* 0x010800000360783b */ /* 0x000f2a0000000200 */
[----:B------:R-:W-:Y:S05]  /*4b10*/  LDSM.16.M88.4 R100, [R215] ;  /* 0x00000000d764783b */ /* 0x000fea0000000200 */
[----:B------:R-:W4:Y:S05]  /*4b20*/  LDSM.16.M88.4 R104, [R209+0x10000] ;  /* 0x01000000d168783b */ /* 0x000f2a0000000200 */
[----:B------:R-:W-:Y:S01]  /*4b30*/  LDSM.16.M88.4 R108, [R208+0x10000] ;  /* 0x01000000d06c783b */ /* 0x000fe20000000200 */
[C---:B-1----:R-:W-:Y:S01]  /*4b40*/  HMMA.16816.F32.BF16 R4, R16.reuse, R8, RZ ;  /* 0x000000081004723c */ /* 0x042fe200000418ff */
[----:B------:R-:W1:Y:S05]  /*4b50*/  @!P4 S2R R112, SR_TID.X ;  /* 0x000000000070c919 */ /* 0x000e6a0000002100 */
[C---:B------:R-:W-:Y:S06]  /*4b60*/  HMMA.16816.F32.BF16 R8, R16.reuse, R10, RZ ;  /* 0x0000000a1008723c */ /* 0x040fec00000418ff */
[C---:B--2---:R-:W-:Y:S06]  /*4b70*/  HMMA.16816.F32.BF16 R12, R16.reuse, R84, RZ ;  /* 0x00000054100c723c */ /* 0x044fec00000418ff */
[----:B------:R-:W-:Y:S01]  /*4b80*/  HMMA.16816.F32.BF16 R16, R16, R86, RZ ;  /* 0x000000561010723c */ /* 0x000fe200000418ff */
[----:B------:R-:W2:Y:S05]  /*4b90*/  LDSM.16.M88.4 R84, [R209+0x10800] ;  /* 0x01080000d154783b */ /* 0x000eaa0000000200 */
[C---:B---3--:R-:W-:Y:S06]  /*4ba0*/  HMMA.16816.F32.BF16 R4, R88.reuse, R92, R4 ;  /* 0x0000005c5804723c */ /* 0x048fec0000041804 */
[C---:B------:R-:W-:Y:S01]  /*4bb0*/  HMMA.16816.F32.BF16 R8, R88.reuse, R94, R8 ;  /* 0x0000005e5808723c */ /* 0x040fe20000041808 */
[----:B------:R-:W3:Y:S05]  /*4bc0*/  LDSM.16.M88.4 R92, [R214] ;  /* 0x00000000d65c783b */ /* 0x000eea0000000200 */
[C---:B----4-:R-:W-:Y:S06]  /*4bd0*/  HMMA.16816.F32.BF16 R12, R88.reuse, R96, R12 ;  /* 0x00000060580c723c */ /* 0x050fec000004180c */
[----:B------:R-:W-:Y:S01]  /*4be0*/  HMMA.16816.F32.BF16 R16, R88, R98, R16 ;  /* 0x000000625810723c */ /* 0x000fe20000041810 */
[----:B------:R-:W4:Y:S05]  /*4bf0*/  LDSM.16.M88.4 R88, [R208+0x10800] ;  /* 0x01080000d058783b */ /* 0x000f2a0000000200 */
[C---:B------:R-:W-:Y:S01]  /*4c00*/  HMMA.16816.F32.BF16 R4, R100.reuse, R104, R4 ;  /* 0x000000686404723c */ /* 0x040fe20000041804 */
[----:B------:R-:W-:Y:S05]  /*4c10*/  LDSM.16.M88.4 R96, [R210+0x2000] ;  /* 0x00200000d260783b */ /* 0x000fea0000000200 */
[C---:B------:R-:W-:Y:S01]  /*4c20*/  HMMA.16816.F32.BF16 R8, R100.reuse, R106, R8 ;  /* 0x0000006a6408723c */ /* 0x040fe20000041808 */
[----:B------:R-:W1:Y:S05]  /*4c30*/  LDSM.16.M88.4 R104, [R2+0x12000] ;  /* 0x012000000268783b */ /* 0x000e6a0000000200 */
[C---:B--2---:R-:W-:Y:S06]  /*4c40*/  HMMA.16816.F32.BF16 R12, R100.reuse, R84, R12 ;  /* 0x00000054640c723c */ /* 0x044fec000004180c */
[----:B------:R-:W-:Y:S01]  /*4c50*/  HMMA.16816.F32.BF16 R16, R100, R86, R16 ;  /* 0x000000566410723c */ /* 0x000fe20000041810 */
[----:B------:R-:W2:Y:S05]  /*4c60*/  LDSM.16.M88.4 R84, [R2+0x12800] ;  /* 0x012800000254783b */ /* 0x000eaa0000000200 */
[C---:B---3--:R-:W-:Y:S01]  /*4c70*/  HMMA.16816.F32.BF16 R4, R92.reuse, R108, R4 ;  /* 0x0000006c5c04723c */ /* 0x048fe20000041804 */
[----:B------:R-:W-:Y:S05]  /*4c80*/  LDSM.16.M88.4 R100, [R212+0x2000] ;  /* 0x00200000d464783b */ /* 0x000fea0000000200 */
[C---:B------:R-:W-:Y:S01]  /*4c90*/  HMMA.16816.F32.BF16 R8, R92.reuse, R110, R8 ;  /* 0x0000006e5c08723c */ /* 0x040fe20000041808 */
[----:B------:R-:W3:Y:S05]  /*4ca0*/  LDSM.16.M88.4 R108, [R3+0x12000] ;  /* 0x01200000036c783b */ /* 0x000eea0000000200 */
[C---:B----4-:R-:W-:Y:S06]  /*4cb0*/  HMMA.16816.F32.BF16 R12, R92.reuse, R88, R12 ;  /* 0x000000585c0c723c */ /* 0x050fec000004180c */
[----:B------:R-:W-:Y:S01]  /*4cc0*/  HMMA.16816.F32.BF16 R16, R92, R90, R16 ;  /* 0x0000005a5c10723c */ /* 0x000fe20000041810 */
[----:B------:R-:W4:Y:S05]  /*4cd0*/  LDSM.16.M88.4 R88, [R3+0x12800] ;  /* 0x012800000358783b */ /* 0x000f2a0000000200 */
[C---:B-1----:R-:W-:Y:S01]  /*4ce0*/  HMMA.16816.F32.BF16 R4, R96.reuse, R104, R4 ;  /* 0x000000686004723c */ /* 0x042fe20000041804 */
        /* <DEDUP_REMOVED lines=68> */
[----:B------:R-:W-:Y:S04]  /*5130*/  IMAD.U32 R89, RZ, RZ, UR8 ;  /* 0x00000008ff597e24 */ /* 0x000fe8000f8e00ff */
[----:B------:R-:W-:Y:S01]  /*5140*/  IMAD.U32 R88, RZ, RZ, UR10 ;  /* 0x0000000aff587e24 */ /* 0x000fe2000f8e00ff */
[C---:B-1----:R-:W-:Y:S05]  /*5150*/  HMMA.16816.F32.BF16 R4, R100.reuse, R104, R4 ;  /* 0x000000686404723c */ /* 0x042fea0000041804 */
[----:B------:R-:W-:Y:S01]  /*5160*/  IMAD R89, R89, 0x4, R250 ;  /* 0x0000000459597824 */ /* 0x000fe200078e02fa */
[C---:B------:R-:W-:Y:S05]  /*5170*/  HMMA.16816.F32.BF16 R8, R100.reuse, R106, R8 ;  /* 0x0000006a6408723c */ /* 0x040fea0000041808 */
[----:B------:R-:W-:Y:S01]  /*5180*/  IMAD R90, R88, 0x2, R248 ;  /* 0x00000002585a7824 */ /* 0x000fe200078e02f8 */
[C---:B--2---:R-:W-:Y:S05]  /*5190*/  HMMA.16816.F32.BF16 R12, R100.reuse, R84, R12 ;  /* 0x00000054640c723c */ /* 0x044fea000004180c */
[----:B------:R-:W-:Y:S01]  /*51a0*/  IMAD.WIDE.U32 R88, R89, -0x326172a9, RZ ;  /* 0xcd9e8d5759587825 */ /* 0x000fe200078e00ff */
[----:B------:R-:W-:Y:S01]  /*51b0*/  HMMA.16816.F32.BF16 R16, R100, R86, R16 ;  /* 0x000000566410723c */ /* 0x000fe20000041810 */
[----:B------:R-:W1:Y:S04]  /*51c0*/  LDSM.16.M88.4 R84, [R208+0x16800] ;  /* 0x01680000d054783b */ /* 0x000e680000000200 */
[----:B------:R-:W-:Y:S01]  /*51d0*/  LOP3.LUT R90, R241, UR20, R90, 0x96, !PT ;  /* 0x00000014f15a7c12 */ /* 0x000fe2000f8e965a */
[C---:B---3--:R-:W-:Y:S05]  /*51e0*/  HMMA.16816.F32.BF16 R4, R92.reuse, R108, R4 ;  /* 0x0000006c5c04723c */ /* 0x048fea0000041804 */
[----:B------:R-:W-:Y:S01]  /*51f0*/  LOP3.LUT R96, R89, UR21, R247, 0x96, !PT ;  /* 0x0000001559607c12 */ /* 0x000fe2000f8e96f7 */
[C---:B------:R-:W-:Y:S05]  /*5200*/  HMMA.16816.F32.BF16 R8, R92.reuse, R110, R8 ;  /* 0x0000006e5c08723c */ /* 0x040fea0000041808 */
[----:B------:R-:W-:Y:S06]  /*5210*/  IMAD.WIDE.U32 R90, R90, -0x326172a9, RZ ;  /* 0xcd9e8d575a5a7825 */ /* 0x000fec00078e00ff */
[----:B------:R-:W-:Y:S01]  /*5220*/  IMAD.WIDE.U32 R96, R96, -0x2daee0ad, RZ ;  /* 0xd2511f5360607825 */ /* 0x000fe200078e00ff */
[----:B------:R-:W-:Y:S04]  /*5230*/  LOP3.LUT R98, R91, UR34, R88, 0x96, !PT ;  /* 0x000000225b627c12 */ /* 0x000fe8000f8e9658 */
[----:B------:R-:W-:Y:S01]  /*5240*/  LOP3.LUT R88, R97, UR33, R240, 0x96, !PT ;  /* 0x0000002161587c12 */ /* 0x000fe2000f8e96f0 */
[----:B------:R-:W-:Y:S04]  /*5250*/  IMAD.WIDE.U32 R98, R98, -0x2daee0ad, RZ ;  /* 0xd2511f5362627825 */ /* 0x000fe800078e00ff */
[----:B------:R-:W-:Y:S01]  /*5260*/  IMAD.WIDE.U32 R88, R88, -0x326172a9, RZ ;  /* 0xcd9e8d5758587825 */ /* 0x000fe200078e00ff */
[----:B------:R-:W-:Y:S03]  /*5270*/  LOP3.LUT R100, R99, UR31, R96, 0x96, !PT ;  /* 0x0000001f63647c12 */ /* 0x000fe6000f8e9660 */
[----:B------:R-:W-:Y:S01]  /*5280*/  IMAD.U32 R96, RZ, RZ, UR15 ;  /* 0x0000000fff607e24 */ /* 0x000fe2000f8e00ff */
[----:B------:R-:W-:Y:S01]  /*5290*/  LOP3.LUT R99, R89, UR32, R90, 0x96, !PT ;  /* 0x0000002059637c12 */ /* 0x000fe2000f8e965a */
[----:B------:R-:W-:Y:S01]  /*52a0*/  IMAD.U32 R89, RZ, RZ, UR13 ;  /* 0x0000000dff597e24 */ /* 0x000fe2000f8e00ff */
[C---:B-1----:R-:W-:Y:S01]  /*52b0*/  HMMA.16816.F32.BF16 R12, R92.reuse, R84, R12 ;  /* 0x000000545c0c723c */ /* 0x042fe2000004180c */
[----:B------:R-:W-:Y:S02]  /*52c0*/  IMAD.U32 R97, RZ, RZ, UR10 ;  /* 0x0000000aff617e24 */ /* 0x000fe4000f8e00ff */
[----:B------:R-:W-:Y:S01]  /*52d0*/  @!P4 IMAD.SHL.U32 R90, R112, 0x2, RZ ;  /* 0x00000002705ac824 */ /* 0x000fe200078e00ff */
[----:B------:R-:W-:Y:S01]  /*52e0*/  @!P4 IADD3 R91, -R89, 0x1, R233 ;  /* 0x00000001595bc810 */ /* 0x000fe20007ffe1e9 */
[----:B------:R-:W-:Y:S01]  /*52f0*/  IMAD.WIDE.U32 R100, R100, -0x326172a9, RZ ;  /* 0xcd9e8d5764647825 */ /* 0x000fe200078e00ff */
[----:B------:R-:W-:Y:S05]  /*5300*/  HMMA.16816.F32.BF16 R16, R92, R86, R16 ;  /* 0x000000565c10723c */ /* 0x000fea0000041810 */
[----:B------:R-:W-:Y:S02]  /*5310*/  @!P4 LOP3.LUT R89, R251, 0x6, R90, 0xf8, !PT ;  /* 0x00000006fb59c812 */ /* 0x000fe400078ef85a */
[----:B------:R-:W-:Y:S04]  /*5320*/  LOP3.LUT R102, R101, UR30, R88, 0x96, !PT ;  /* 0x0000001e65667c12 */ /* 0x000fe8000f8e9658 */
[----:B------:R-:W-:Y:S01]  /*5330*/  @!P4 IADD3 R90, R96, UR9, R91 ;  /* 0x00000009605acc10 */ /* 0x000fe2000fffe05b */
[----:B------:R-:W-:Y:S02]  /*5340*/  @!P4 IMAD R88, R97, 0x40, R89 ;  /* 0x000000406158c824 */ /* 0x000fe400078e0259 */
[----:B------:R-:W-:Y:S01]  /*5350*/  IMAD.WIDE.U32 R102, R102, -0x2daee0ad, RZ ;  /* 0xd2511f5366667825 */ /* 0x000fe200078e00ff */
[C---:B------:R-:W-:Y:S02]  /*5360*/  @!P4 VIMNMX R91, R90.reuse, UR9, PT ;  /* 0x000000095a5bcc48 */ /* 0x040fe4000bfe0100 */
[----:B------:R-:W-:Y:S01]  /*5370*/  @!P4 VIADDMNMX R90, R90, R113, UR9, PT ;  /* 0x000000095a5ace46 */ /* 0x000fe2000b800171 */
[C---:B------:R-:W-:Y:S01]  /*5380*/  @!P4 VIADD R89, R88.reuse, 0x1 ;  /* 0x000000015859c836 */ /* 0x040fe20000000000 */
[CC--:B------:R-:W-:Y:S01]  /*5390*/  @!P4 ISETP.GE.AND P2, PT, R88.reuse, R91.reuse, PT ;  /* 0x0000005b5800c20c */ /* 0x0c0fe20003f46270 */
[----:B------:R-:W-:Y:S03]  /*53a0*/  IMAD.WIDE.U32 R96, R99, -0x2daee0ad, RZ ;  /* 0xd2511f5363607825 */ /* 0x000fe600078e00ff */
[CC--:B------:R-:W-:Y:S01]  /*53b0*/  @!P4 ISETP.GE.AND P1, PT, R89.reuse, R91.reuse, PT ;  /* 0x0000005b5900c20c */ /* 0x0c0fe20003f26270 */
[C---:B------:R-:W-:Y:S01]  /*53c0*/  @!P4 VIADD R84, R88.reuse, 0x10 ;  /* 0x000000105854c836 */ /* 0x040fe20000000000 */
[-C--:B------:R-:W-:Y:S01]  /*53d0*/  @!P4 ISETP.GE.AND P3, PT, R89, R90.reuse, PT ;  /* 0x0000005a5900c20c */ /* 0x080fe20003f66270 */
[----:B------:R-:W-:Y:S01]  /*53e0*/  @!P4 VIADD R89, R88, 0x8 ;  /* 0x000000085859c836 */ /* 0x000fe20000000000 */
[----:B------:R-:W-:Y:S01]  /*53f0*/  LOP3.LUT R101, R103, UR27, R96, 0x96, !PT ;  /* 0x0000001b67657c12 */ /* 0x000fe2000f8e9660 */
[----:B------:R-:W-:Y:S01]  /*5400*/  FMUL.FTZ R96, R238, 1.4426950216293334961 ;  /* 0x3fb8aa3bee607820 */ /* 0x000fe20000410000 */
[----:B------:R-:W-:Y:S02]  /*5410*/  @!P4 FSEL R4, R4, -INF , !P2 ;  /* 0xff8000000404c808 */ /* 0x000fe40005000000 */
[CC--:B------:R-:W-:Y:S02]  /*5420*/  @!P4 ISETP.GE.AND P6, PT, R89.reuse, R91.reuse, PT ;  /* 0x0000005b5900c20c */ /* 0x0c0fe40003fc6270 */
[-C--:B------:R-:W-:Y:S02]  /*5430*/  @!P4 ISETP.GE.AND P5, PT, R89, R90.reuse, PT ;  /* 0x0000005a5900c20c */ /* 0x080fe40003fa6270 */
[----:B------:R-:W-:Y:S01]  /*5440*/  FSEL R89, R96, RZ, P0 ;  /* 0x000000ff60597208 */ /* 0x000fe20000000000 */
[----:B------:R-:W-:Y:S01]  /*5450*/  @!P4 VIADD R96, R88, 0x9 ;  /* 0x000000095860c836 */ /* 0x000fe20000000000 */
[----:B------:R-:W-:Y:S01]  /*5460*/  LOP3.LUT R98, R97, UR29, R98, 0x96, !PT ;  /* 0x0000001d61627c12 */ /* 0x000fe2000f8e9662 */
[C---:B------:R-:W-:Y:S01]  /*5470*/  FMUL.FTZ R97, R239.reuse, 1.4426950216293334961 ;  /* 0x3fb8aa3bef617820 */ /* 0x040fe20000410000 */
[----:B------:R-:W-:Y:S01]  /*5480*/  FSETP.NEU.FTZ.AND P2, PT, R239, -INF , PT ;  /* 0xff800000ef00780b */ /* 0x000fe20003f5d000 */
[--C-:B------:R-:W-:Y:S01]  /*5490*/  FFMA.FTZ R4, R4, UR16, -R89.reuse ;  /* 0x0000001004047c23 */ /* 0x100fe20008010859 */
[----:B------:R-:W-:Y:S01]  /*54a0*/  @!P4 FSEL R7, R7, -INF , !P3 ;  /* 0xff8000000707c808 */ /* 0x000fe20005800000 */
[----:B------:R-:W-:Y:S01]  /*54b0*/  IMAD.WIDE.U32 R98, R98, -0x326172a9, RZ ;  /* 0xcd9e8d5762627825 */ /* 0x000fe200078e00ff */
[----:B------:R-:W-:Y:S01]  /*54c0*/  @!P4 FSEL R5, R5, -INF , !P1 ;  /* 0xff8000000505c808 */ /* 0x000fe20004800000 */
[----:B------:R1:W2:Y:S01]  /*54d0*/  MUFU.EX2 R129, R4 ;  /* 0x0000000400817308 */ /* 0x0002a20000000800 */
[----:B------:R-:W-:Y:S02]  /*54e0*/  @!P4 FSEL R8, R8, -INF , !P6 ;  /* 0xff8000000808c808 */ /* 0x000fe40007000000 */
[-C--:B------:R-:W-:Y:S01]  /*54f0*/  @!P4 ISETP.GE.AND P0, PT, R96, R91.reuse, PT ;  /* 0x0000005b6000c20c */ /* 0x080fe20003f06270 */
[--C-:B------:R-:W-:Y:S01]  /*5500*/  FFMA.FTZ R5, R5, UR16, -R89.reuse ;  /* 0x0000001005057c23 */ /* 0x100fe20008010859 */
[----:B------:R-:W-:Y:S01]  /*5510*/  @!P4 FSEL R10, R10, -INF , !P5 ;  /* 0xff8000000a0ac808 */ /* 0x000fe20006800000 */
[--C-:B------:R-:W-:Y:S01]  /*5520*/  FFMA.FTZ R8, R8, UR16, -R89.reuse ;  /* 0x0000001008087c23 */ /* 0x100fe20008010859 */
[----:B------:R-:W-:Y:S03]  /*5530*/  @!P4 FSEL R9, R9, -INF , !P0 ;  /* 0xff8000000909c808 */ /* 0x000fe60004000000 */
[----:B------:R3:W4:Y:S01]  /*5540*/  MUFU.EX2 R128, R5 ;  /* 0x0000000500807308 */ /* 0x0007220000000800 */
[-C--:B------:R-:W-:Y:S02]  /*5550*/  @!P4 ISETP.GE.AND P1, PT, R96, R90.reuse, PT ;  /* 0x0000005a6000c20c */ /* 0x080fe40003f26270 */
[----:B------:R-:W-:Y:S01]  /*5560*/  LOP3.LUT R100, R99, UR28, R100, 0x96, !PT ;  /* 0x0000001c63647c12 */ /* 0x000fe2000f8e9664 */
[--C-:B------:R-:W-:Y:S01]  /*5570*/  FFMA.FTZ R9, R9, UR16, -R89.reuse ;  /* 0x0000001009097c23 */ /* 0x100fe20008010859 */
[-C--:B------:R-:W-:Y:S02]  /*5580*/  @!P4 ISETP.GE.AND P3, PT, R84, R90.reuse, PT ;  /* 0x0000005a5400c20c */ /* 0x080fe40003f66270 */
[----:B------:R-:W-:Y:S03]  /*5590*/  @!P4 FSEL R11, R11, -INF , !P1 ;  /* 0xff8000000b0bc808 */ /* 0x000fe60004800000 */
[----:B------:R-:W-:Y:S01]  /*55a0*/  MUFU.EX2 R125, R8 ;  /* 0x00000008007d7308 */ /* 0x000fe20000000800 */
[----:B-1----:R-:W-:Y:S01]  /*55b0*/  FSEL R4, R97, RZ, P2 ;  /* 0x000000ff61047208 */ /* 0x002fe20001000000 */
[----:B------:R-:W-:Y:S01]  /*55c0*/  IMAD.WIDE.U32 R96, R101, -0x326172a9, RZ ;  /* 0xcd9e8d5765607825 */ /* 0x000fe200078e00ff */
[-C--:B------:R-:W-:Y:S02]  /*55d0*/  @!P4 ISETP.GE.AND P2, PT, R88, R90.reuse, PT ;  /* 0x0000005a5800c20c */ /* 0x080fe40003f46270 */
[----:B------:R-:W-:Y:S01]  /*55e0*/  @!P4 FSEL R14, R14, -INF , !P3 ;  /* 0xff8000000e0ec808 */ /* 0x000fe20005800000 */
[--C-:B------:R-:W-:Y:S01]  /*55f0*/  FFMA.FTZ R7, R7, UR16, -R4.reuse ;  /* 0x0000001007077c23 */ /* 0x100fe20008010804 */
[----:B------:R-:W-:Y:S01]  /*5600*/  @!P4 FSEL R6, R6, -INF , !P2 ;  /* 0xff8000000606c808 */ /* 0x000fe20005000000 */
[----:B------:R-:W-:Y:S01]  /*5610*/  FFMA.FTZ R10, R10, UR16, -R4 ;  /* 0x000000100a0a7c23 */ /* 0x000fe20008010804 */
[-C--:B------:R-:W-:Y:S01]  /*5620*/  @!P4 ISETP.GE.AND P2, PT, R84, R91.reuse, PT ;  /* 0x0000005b5400c20c */ /* 0x080fe20003f46270 */
[----:B------:R-:W1:Y:S01]  /*5630*/  MUFU.EX2 R130, R7 ;  /* 0x0000000700827308 */ /* 0x000e620000000800 */
[----:B------:R-:W-:Y:S01]  /*5640*/  LOP3.LUT R84, R97, UR26, R98, 0x96, !PT ;  /* 0x0000001a61547c12 */ /* 0x000fe2000f8e9662 */
[--C-:B------:R-:W-:Y:S01]  /*5650*/  FFMA.FTZ R6, R6, UR16, -R4.reuse ;  /* 0x0000001006067c23 */ /* 0x100fe20008010804 */
[----:B---3--:R-:W-:Y:S01]  /*5660*/  @!P4 VIADD R5, R88, 0x11 ;  /* 0x000000115805c836 */ /* 0x008fe20000000000 */
[----:B------:R-:W-:Y:S01]  /*5670*/  @!P4 FSEL R12, R12, -INF , !P2 ;  /* 0xff8000000c0cc808 */ /* 0x000fe20005000000 */
[--C-:B------:R-:W-:Y:S01]  /*5680*/  FFMA.FTZ R11, R11, UR16, -R4.reuse ;  /* 0x000000100b0b7c23 */ /* 0x100fe20008010804 */
[----:B------:R-:W-:Y:S04]  /*5690*/  IMAD.WIDE.U32 R84, R84, -0x2daee0ad, RZ ;  /* 0xd2511f5354547825 */ /* 0x000fe800078e00ff */
[----:B------:R-:W-:Y:S01]  /*56a0*/  FFMA.FTZ R14, R14, UR16, -R4 ;  /* 0x000000100e0e7c23 */ /* 0x000fe20008010804 */
[----:B------:R3:W1:Y:S01]  /*56b0*/  MUFU.EX2 R131, R6 ;  /* 0x0000000600837308 */ /* 0x0006620000000800 */
[CC--:B------:R-:W-:Y:S01]  /*56c0*/  @!P4 ISETP.GE.AND P6, PT, R5.reuse, R91.reuse, PT ;  /* 0x0000005b0500c20c */ /* 0x0c0fe20003fc6270 */
[--C-:B------:R-:W-:Y:S01]  /*56d0*/  FFMA.FTZ R12, R12, UR16, -R89.reuse ;  /* 0x000000100c0c7c23 */ /* 0x100fe20008010859 */
[-C--:B------:R-:W-:Y:S01]  /*56e0*/  @!P4 ISETP.GE.AND P0, PT, R5, R90.reuse, PT ;  /* 0x0000005a0500c20c */ /* 0x080fe20003f06270 */
[C---:B------:R-:W-:Y:S01]  /*56f0*/  @!P4 VIADD R5, R88.reuse, 0x18 ;  /* 0x000000185805c836 */ /* 0x040fe20000000000 */
[----:B------:R-:W-:Y:S01]  /*5700*/  @!P4 FSEL R13, R13, -INF , !P6 ;  /* 0xff8000000d0dc808 */ /* 0x000fe20007000000 */
[----:B------:R-:W-:Y:S01]  /*5710*/  @!P4 VIADD R88, R88, 0x19 ;  /* 0x000000195858c836 */ /* 0x000fe20000000000 */
[----:B------:R-:W-:Y:S03]  /*5720*/  LOP3.LUT R86, R84, 0xff, RZ, 0xc0, !PT ;  /* 0x000000ff54567812 */ /* 0x000fe600078ec0ff */
[----:B------:R2:W1:Y:S01]  /*5730*/  MUFU.EX2 R124, R9 ;  /* 0x00000009007c7308 */ /* 0x0004620000000800 */
[-C--:B------:R-:W-:Y:S01]  /*5740*/  @!P4 ISETP.GE.AND P5, PT, R5, R91.reuse, PT ;  /* 0x0000005b0500c20c */ /* 0x080fe20003fa6270 */
[----:B------:R-:W-:Y:S01]  /*5750*/  FFMA.FTZ R13, R13, UR16, -R89 ;  /* 0x000000100d0d7c23 */ /* 0x000fe20008010859 */
[-C--:B------:R-:W-:Y:S02]  /*5760*/  @!P4 ISETP.GE.AND P2, PT, R5, R90.reuse, PT ;  /* 0x0000005a0500c20c */ /* 0x080fe40003f46270 */
[C---:B------:R-:W-:Y:S02]  /*5770*/  @!P4 ISETP.GE.AND P1, PT, R88.reuse, R91, PT ;  /* 0x0000005b5800c20c */ /* 0x040fe40003f26270 */
[----:B------:R-:W-:Y:S03]  /*5780*/  @!P4 ISETP.GE.AND P6, PT, R88, R90, PT ;  /* 0x0000005a5800c20c */ /* 0x000fe60003fc6270 */
[----:B------:R4:W1:Y:S01]  /*5790*/  MUFU.EX2 R127, R10 ;  /* 0x0000000a007f7308 */ /* 0x0008620000000800 */
[----:B---3--:R-:W-:Y:S01]  /*57a0*/  IMAD.WIDE.U32 R6, R100, -0x2daee0ad, RZ ;  /* 0xd2511f5364067825 */ /* 0x008fe200078e00ff */
[----:B------:R-:W-:Y:S02]  /*57b0*/  SHF.R.U32.HI R88, RZ, 0x10, R84 ;  /* 0x00000010ff587819 */ /* 0x000fe40000011654 */
[----:B------:R-:W-:Y:S02]  /*57c0*/  LOP3.LUT R90, R84, 0xffff, RZ, 0xc0, !PT ;  /* 0x0000ffff545a7812 */ /* 0x000fe400078ec0ff */
[----:B------:R-:W-:Y:S02]  /*57d0*/  LOP3.LUT R7, R7, UR25, R102, 0x96, !PT ;  /* 0x0000001907077c12 */ /* 0x000fe4000f8e9666 */
[----:B------:R-:W-:Y:S02]  /*57e0*/  LOP3.LUT R8, R85, UR23, R6, 0x96, !PT ;  /* 0x0000001755087c12 */ /* 0x000fe4000f8e9606 */
[----:B------:R-:W3:Y:S01]  /*57f0*/  MUFU.EX2 R121, R12 ;  /* 0x0000000c00797308 */ /* 0x000ee20000000800 */
[----:B--2---:R-:W-:Y:S01]  /*5800*/  SHF.R.U32.HI R9, RZ, 0x18, R84 ;  /* 0x00000018ff097819 */ /* 0x004fe20000011654 */
[----:B------:R-:W-:Y:S01]  /*5810*/  IMAD.WIDE.U32 R6, R7, -0x326172a9, RZ ;  /* 0xcd9e8d5707067825 */ /* 0x000fe200078e00ff */
[----:B------:R-:W-:Y:S02]  /*5820*/  @!P4 FSEL R15, R15, -INF , !P0 ;  /* 0xff8000000f0fc808 */ /* 0x000fe40004000000 */
[----:B------:R-:W-:Y:S02]  /*5830*/  ISETP.LE.U32.AND P0, PT, R9, UR17, PT ;  /* 0x0000001109007c0c */ /* 0x000fe4000bf03070 */
[----:B------:R-:W-:Y:S01]  /*5840*/  LOP3.LUT R5, R7, UR24, R96, 0x96, !PT ;  /* 0x0000001807057c12 */ /* 0x000fe2000f8e9660 */
[----:B------:R-:W-:Y:S01]  /*5850*/  FFMA.FTZ R15, R15, UR16, -R4 ;  /* 0x000000100f0f7c23 */ /* 0x000fe20008010804 */
[C---:B----4-:R-:W-:Y:S01]  /*5860*/  LOP3.LUT R10, R6.reuse, 0xffff, RZ, 0xc0, !PT ;  /* 0x0000ffff060a7812 */ /* 0x050fe200078ec0ff */
[----:B------:R-:W-:Y:S01]  /*5870*/  MUFU.EX2 R126, R11 ;  /* 0x0000000b007e7308 */ /* 0x000fe20000000800 */
[----:B------:R-:W-:Y:S02]  /*5880*/  LOP3.LUT R84, R6, 0xff, RZ, 0xc0, !PT ;  /* 0x000000ff06547812 */ /* 0x000fe400078ec0ff */
[--C-:B------:R-:W-:Y:S02]  /*5890*/  SHF.R.U32.HI R87, RZ, 0x18, R6.reuse ;  /* 0x00000018ff577819 */ /* 0x100fe40000011606 */
[----:B------:R-:W-:Y:S02]  /*58a0*/  SHF.R.U32.HI R85, RZ, 0x10, R6 ;  /* 0x00000010ff557819 */ /* 0x000fe40000011606 */
[C---:B------:R-:W-:Y:S03]  /*58b0*/  LOP3.LUT R6, R5.reuse, 0xffff, RZ, 0xc0, !PT ;  /* 0x0000ffff05067812 */ /* 0x040fe600078ec0ff */
[----:B------:R-:W-:Y:S01]  /*58c0*/  MUFU.EX2 R120, R13 ;  /* 0x0000000d00787308 */ /* 0x000fe20000000800 */
[----:B------:R-:W-:Y:S02]  /*58d0*/  LOP3.LUT R7, R5, 0xff, RZ, 0xc0, !PT ;  /* 0x000000ff05077812 */ /* 0x000fe400078ec0ff */
[----:B------:R-:W-:Y:S02]  /*58e0*/  SHF.R.U32.HI R6, RZ, 0x8, R6 ;  /* 0x00000008ff067819 */ /* 0x000fe40000011606 */
[----:B------:R-:W-:Y:S02]  /*58f0*/  SHF.R.U32.HI R9, RZ, 0x10, R5 ;  /* 0x00000010ff097819 */ /* 0x000fe40000011605 */
[----:B------:R-:W-:Y:S03]  /*5900*/  LOP3.LUT R6, R6, 0xffff, RZ, 0xc0, !PT ;  /* 0x0000ffff06067812 */ /* 0x000fe600078ec0ff */
[----:B------:R-:W-:Y:S01]  /*5910*/  MUFU.EX2 R123, R14 ;  /* 0x0000000e007b7308 */ /* 0x000fe20000000800 */
[----:B------:R-:W-:Y:S02]  /*5920*/  @!P4 FSEL R17, R17, -INF , !P1 ;  /* 0xff8000001111c808 */ /* 0x000fe40004800000 */
[----:B------:R-:W-:Y:S02]  /*5930*/  @!P4 FSEL R16, R16, -INF , !P5 ;  /* 0xff8000001010c808 */ /* 0x000fe40006800000 */
[----:B------:R-:W-:Y:S02]  /*5940*/  ISETP.LE.U32.AND P5, PT, R7, UR17, PT ;  /* 0x0000001107007c0c */ /* 0x000fe4000bfa3070 */
[----:B------:R-:W-:Y:S01]  /*5950*/  ISETP.LE.U32.AND P1, PT, R6, UR17, PT ;  /* 0x0000001106007c0c */ /* 0x000fe2000bf23070 */
[----:B------:R-:W-:Y:S01]  /*5960*/  FFMA.FTZ R16, R16, UR16, -R89 ;  /* 0x0000001010107c23 */ /* 0x000fe20008010859 */
[----:B------:R-:W-:Y:S01]  /*5970*/  SHF.R.U32.HI R5, RZ, 0x18, R5 ;  /* 0x00000018ff057819 */ /* 0x000fe20000011605 */
[----:B------:R-:W-:Y:S01]  /*5980*/  FFMA.FTZ R89, R17, UR16, -R89 ;  /* 0x0000001011597c23 */ /* 0x000fe20008010859 */
[----:B------:R-:W-:Y:S01]  /*5990*/  LOP3.LUT R7, R9, 0xff, RZ, 0xc0, !PT ;  /* 0x000000ff09077812 */ /* 0x000fe200078ec0ff */
[----:B------:R-:W2:Y:S01]  /*59a0*/  MUFU.EX2 R122, R15 ;  /* 0x0000000f007a7308 */ /* 0x000ea20000000800 */
[----:B------:R-:W-:Y:S02]  /*59b0*/  @!P4 FSEL R19, R19, -INF , !P6 ;  /* 0xff8000001313c808 */ /* 0x000fe40007000000 */
[----:B------:R-:W-:Y:S02]  /*59c0*/  @!P4 FSEL R18, R18, -INF , !P2 ;  /* 0xff8000001212c808 */ /* 0x000fe40005000000 */
[----:B------:R-:W-:Y:S01]  /*59d0*/  ISETP.LE.U32.AND P6, PT, R5, UR17, PT ;  /* 0x0000001105007c0c */ /* 0x000fe2000bfc3070 */
[----:B------:R-:W-:Y:S01]  /*59e0*/  @!P5 FADD.FTZ R129, -R129, -RZ ;  /* 0x800000ff8181d221 */ /* 0x000fe20000010100 */
[----:B------:R-:W-:Y:S01]  /*59f0*/  ISETP.LE.U32.AND P2, PT, R7, UR17, PT ;  /* 0x0000001107007c0c */ /* 0x000fe2000bf43070 */
[----:B------:R-:W-:Y:S01]  /*5a00*/  @!P1 FADD.FTZ R128, -R128, -RZ ;  /* 0x800000ff80809221 */ /* 0x000fe20000010100 */
[----:B------:R-:W-:Y:S01]  /*5a10*/  SHF.R.U32.HI R6, RZ, 0x8, R10 ;  /* 0x00000008ff067819 */ /* 0x000fe2000001160a */
[--C-:B------:R-:W-:Y:S01]  /*5a20*/  FFMA.FTZ R18, R18, UR16, -R4.reuse ;  /* 0x0000001012127c23 */ /* 0x100fe20008010804 */
[----:B------:R-:W-:Y:S01]  /*5a30*/  ISETP.LE.U32.AND P4, PT, R84, UR17, PT ;  /* 0x0000001154007c0c */ /* 0x000fe2000bf83070 */
[----:B------:R-:W-:Y:S01]  /*5a40*/  FFMA.FTZ R4, R19, UR16, -R4 ;  /* 0x0000001013047c23 */ /* 0x000fe20008010804 */
[----:B------:R-:W-:Y:S01]  /*5a50*/  LOP3.LUT R5, R6, 0xffff, RZ, 0xc0, !PT ;  /* 0x0000ffff06057812 */ /* 0x000fe200078ec0ff */
[----:B------:R-:W-:Y:S01]  /*5a60*/  MUFU.EX2 R117, R16 ;  /* 0x0000001000757308 */ /* 0x000fe20000000800 */
[----:B------:R-:W-:Y:S02]  /*5a70*/  LOP3.LUT R6, R85, 0xff, RZ, 0xc0, !PT ;  /* 0x000000ff55067812 */ /* 0x000fe400078ec0ff */
[----:B------:R-:W-:Y:S01]  /*5a80*/  ISETP.LE.U32.AND P1, PT, R5, UR17, PT ;  /* 0x0000001105007c0c */ /* 0x000fe2000bf23070 */
[----:B-1----:R-:W-:Y:S01]  /*5a90*/  @!P6 FADD.FTZ R130, -R130, -RZ ;  /* 0x800000ff8282e221 */ /* 0x002fe20000010100 */
[----:B------:R-:W-:Y:S01]  /*5aa0*/  LOP3.LUT R5, R8, 0xff, RZ, 0xc0, !PT ;  /* 0x000000ff08057812 */ /* 0x000fe200078ec0ff */
[----:B------:R-:W-:Y:S01]  /*5ab0*/  @!P2 FADD.FTZ R131, -R131, -RZ ;  /* 0x800000ff8383a221 */ /* 0x000fe20000010100 */
[----:B------:R-:W-:Y:S03]  /*5ac0*/  ISETP.LE.U32.AND P6, PT, R6, UR17, PT ;  /* 0x0000001106007c0c */ /* 0x000fe6000bfc3070 */
[----:B------:R-:W1:Y:S01]  /*5ad0*/  MUFU.EX2 R118, R4 ;  /* 0x0000000400767308 */ /* 0x000e620000000800 */
[----:B------:R-:W-:Y:S01]  /*5ae0*/  SHF.R.U32.HI R6, RZ, 0x18, R8 ;  /* 0x00000018ff067819 */ /* 0x000fe20000011608 */
[----:B------:R-:W-:Y:S01]  /*5af0*/  @!P4 FADD.FTZ R125, -R125, -RZ ;  /* 0x800000ff7d7dc221 */ /* 0x000fe20000010100 */
[----:B------:R-:W-:Y:S02]  /*5b00*/  ISETP.LE.U32.AND P2, PT, R5, UR17, PT ;  /* 0x0000001105007c0c */ /* 0x000fe4000bf43070 */
[----:B------:R-:W-:Y:S02]  /*5b10*/  LOP3.LUT R5, R8, 0xffff, RZ, 0xc0, !PT ;  /* 0x0000ffff08057812 */ /* 0x000fe400078ec0ff */
[----:B------:R-:W-:Y:S01]  /*5b20*/  ISETP.LE.U32.AND P4, PT, R6, UR17, PT ;  /* 0x0000001106007c0c */ /* 0x000fe2000bf83070 */
[----:B------:R-:W-:Y:S01]  /*5b30*/  @!P1 FADD.FTZ R124, -R124, -RZ ;  /* 0x800000ff7c7c9221 */ /* 0x000fe20000010100 */
[----:B------:R-:W-:Y:S01]  /*5b40*/  LOP3.LUT R6, R88, 0xff, RZ, 0xc0, !PT ;  /* 0x000000ff58067812 */ /* 0x000fe200078ec0ff */
[----:B------:R-:W4:Y:S01]  /*5b50*/  MUFU.EX2 R116, R89 ;  /* 0x0000005900747308 */ /* 0x000f220000000800 */
[----:B------:R-:W-:Y:S01]  /*5b60*/  SHF.R.U32.HI R5, RZ, 0x8, R5 ;  /* 0x00000008ff057819 */ /* 0x000fe20000011605 */
[----:B------:R-:W-:Y:S01]  /*5b70*/  @!P6 FADD.FTZ R127, -R127, -RZ ;  /* 0x800000ff7f7fe221 */ /* 0x000fe20000010100 */
[----:B------:R-:W-:Y:S02]  /*5b80*/  ISETP.LE.U32.AND P1, PT, R6, UR17, PT ;  /* 0x0000001106007c0c */ /* 0x000fe4000bf23070 */
[----:B------:R-:W-:Y:S01]  /*5b90*/  LOP3.LUT R5, R5, 0xffff, RZ, 0xc0, !PT ;  /* 0x0000ffff05057812 */ /* 0x000fe200078ec0ff */
[----:B---3--:R-:W-:Y:S01]  /*5ba0*/  @!P2 FADD.FTZ R121, -R121, -RZ ;  /* 0x800000ff7979a221 */ /* 0x008fe20000010100 */
[----:B------:R-:W-:Y:S03]  /*5bb0*/  SHF.R.U32.HI R6, RZ, 0x8, R90 ;  /* 0x00000008ff067819 */ /* 0x000fe6000001165a */
[----:B------:R-:W3:Y:S01]  /*5bc0*/  MUFU.EX2 R119, R18 ;  /* 0x0000001200777308 */ /* 0x000ee20000000800 */
[----:B------:R-:W-:Y:S01]  /*5bd0*/  ISETP.LE.U32.AND P6, PT, R5, UR17, PT ;  /* 0x0000001105007c0c */ /* 0x000fe2000bfc3070 */
[----:B--2---:R-:W-:Y:S01]  /*5be0*/  @!P4 FADD.FTZ R122, -R122, -RZ ;  /* 0x800000ff7a7ac221 */ /* 0x004fe20000010100 */
[----:B------:R-:W-:Y:S01]  /*5bf0*/  LOP3.LUT R5, R6, 0xffff, RZ, 0xc0, !PT ;  /* 0x0000ffff06057812 */ /* 0x000fe200078ec0ff */
[----:B-1----:R-:W-:Y:S01]  /*5c00*/  @!P0 FADD.FTZ R118, -R118, -RZ ;  /* 0x800000ff76768221 */ /* 0x002fe20000010100 */
[----:B------:R-:W-:Y:S02]  /*5c10*/  ISETP.LE.U32.AND P5, PT, R87, UR17, PT ;  /* 0x0000001157007c0c */ /* 0x000fe4000bfa3070 */
[----:B------:R-:W-:Y:S02]  /*5c20*/  ISETP.LE.U32.AND P2, PT, R5, UR17, PT ;  /* 0x0000001105007c0c */ /* 0x000fe4000bf43070 */
[----:B------:R-:W-:Y:S02]  /*5c30*/  F2FP.RELU.BF16.F32.PACK_AB R6, R128, R129 ;  /* 0x000000818006723e */ /* 0x000fe400000018ff */
[----:B------:R-:W-:Y:S02]  /*5c40*/  F2FP.RELU.BF16.F32.PACK_AB R5, R130, R131 ;  /* 0x000000838205723e */ /* 0x000fe400000018ff */
[----:B------:R-:W-:Y:S01]  /*5c50*/  F2FP.RELU.BF16.F32.PACK_AB R4, R124, R125 ;  /* 0x0000007d7c04723e */ /* 0x000fe200000018ff */
[----:B------:R1:W-:Y:S01]  /*5c60*/  STS [R234+0x22000], R6 ;  /* 0x02200006ea007388 */ /* 0x0003e20000000800 */
[----:B------:R-:W-:Y:S01]  /*5c70*/  SHF.R.U32.HI R8, RZ, 0x10, R8 ;  /* 0x00000010ff087819 */ /* 0x000fe20000011608 */
[----:B------:R-:W-:Y:S01]  /*5c80*/  @!P6 FADD.FTZ R120, -R120, -RZ ;  /* 0x800000ff7878e221 */ /* 0x000fe20000010100 */
[----:B------:R-:W-:Y:S02]  /*5c90*/  ISETP.LE.U32.AND P3, PT, R86, UR17, PT ;  /* 0x0000001156007c0c */ /* 0x000fe4000bf63070 */
[----:B------:R2:W-:Y:S01]  /*5ca0*/  STS [R234+0x22400], R5 ;  /* 0x02240005ea007388 */ /* 0x0005e20000000800 */
[----:B------:R-:W-:Y:S01]  /*5cb0*/  LOP3.LUT R8, R8, 0xff, RZ, 0xc0, !PT ;  /* 0x000000ff08087812 */ /* 0x000fe200078ec0ff */
[----:B------:R-:W-:Y:S01]  /*5cc0*/  @!P5 FADD.FTZ R126, -R126, -RZ ;  /* 0x800000ff7e7ed221 */ /* 0x000fe20000010100 */
[----:B----4-:R-:W-:Y:S02]  /*5cd0*/  @!P2 FADD.FTZ R116, -R116, -RZ ;  /* 0x800000ff7474a221 */ /* 0x010fe40000010100 */
[----:B------:R4:W-:Y:S01]  /*5ce0*/  STS [R237+0x22000], R4 ;  /* 0x02200004ed007388 */ /* 0x0009e20000000800 */
[----:B------:R-:W-:Y:S01]  /*5cf0*/  ISETP.LE.U32.AND P5, PT, R8, UR17, PT ;  /* 0x0000001108007c0c */ /* 0x000fe2000bfa3070 */
[----:B---3--:R-:W-:Y:S01]  /*5d00*/  @!P1 FADD.FTZ R119, -R119, -RZ ;  /* 0x800000ff77779221 */ /* 0x008fe20000010100 */
[----:B------:R-:W-:Y:S02]  /*5d10*/  F2FP.RELU.BF16.F32.PACK_AB R8, R126, R127 ;  /* 0x0000007f7e08723e */ /* 0x000fe400000018ff */
[----:B------:R-:W-:Y:S02]  /*5d20*/  F2FP.RELU.BF16.F32.PACK_AB R7, R120, R121 ;  /* 0x000000797807723e */ /* 0x000fe400000018ff */
[----:B------:R-:W-:Y:S01]  /*5d30*/  FSETP.GE.FTZ.AND P2, PT, R129, RZ, PT ;  /* 0x000000ff8100720b */ /* 0x000fe20003f56000 */
[----:B------:R-:W-:Y:S01]  /*5d40*/  @!P3 FADD.FTZ R117, -R117, -RZ ;  /* 0x800000ff7575b221 */ /* 0x000fe20000010100 */
[----:B------:R-:W-:Y:S01]  /*5d50*/  STS [R237+0x22400], R8 ;  /* 0x02240008ed007388 */ /* 0x000fe20000000800 */
[----:B------:R-:W-:Y:S02]  /*5d60*/  FSETP.GE.FTZ.AND P1, PT, R128, RZ, PT ;  /* 0x000000ff8000720b */ /* 0x000fe40003f36000 */
[----:B------:R-:W-:Y:S02]  /*5d70*/  FSETP.GE.FTZ.AND P3, PT, R121, RZ, PT ;  /* 0x000000ff7900720b */ /* 0x000fe40003f76000 */
[----:B------:R-:W-:Y:S01]  /*5d80*/  STS [R235+0x22000], R7 ;  /* 0x02200007eb007388 */ /* 0x000fe20000000800 */
[----:B------:R-:W-:Y:S05]  /*5d90*/  @!P5 FADD.FTZ R123, -R123, -RZ ;  /* 0x800000ff7b7bd221 */ /* 0x000fea0000010100 */
[----:B-1----:R-:W-:Y:S02]  /*5da0*/  F2FP.RELU.BF16.F32.PACK_AB R6, R122, R123 ;  /* 0x0000007b7a06723e */ /* 0x002fe400000018ff */
[----:B--2---:R-:W-:Y:S03]  /*5db0*/  F2FP.RELU.BF16.F32.PACK_AB R5, R116, R117 ;  /* 0x000000757405723e */ /* 0x004fe600000018ff */
[----:B------:R-:W-:Y:S01]  /*5dc0*/  STS [R235+0x22400], R6 ;  /* 0x02240006eb007388 */ /* 0x000fe20000000800 */
[----:B----4-:R-:W-:Y:S04]  /*5dd0*/  F2FP.RELU.BF16.F32.PACK_AB R4, R118, R119 ;  /* 0x000000777604723e */ /* 0x010fe800000018ff */
[----:B------:R-:W-:Y:S05]  /*5de0*/  STS [R236+0x22000], R5 ;  /* 0x02200005ec007388 */ /* 0x000fea0000000800 */
[----:B------:R-:W-:Y:S05]  /*5df0*/  STS [R236+0x22400], R4 ;  /* 0x02240004ec007388 */ /* 0x000fea0000000800 */
[----:B------:R-:W-:Y:S05]  /*5e00*/  LDSM.16.M88.4 R16, [R210+0x8000] ;  /* 0x00800000d210783b */ /* 0x000fea0000000200 */
[----:B------:R-:W1:Y:S05]  /*5e10*/  LDSM.16.M88.4 R8, [R2+0x18000] ;  /* 0x018000000208783b */ /* 0x000e6a0000000200 */
[----:B------:R-:W2:Y:S05]  /*5e20*/  LDSM.16.M88.4 R84, [R2+0x18800] ;  /* 0x018800000254783b */ /* 0x000eaa0000000200 */
[----:B------:R-:W-:Y:S05]  /*5e30*/  LDSM.16.M88.4 R88, [R212+0x8000] ;  /* 0x00800000d458783b */ /* 0x000fea0000000200 */
[----:B------:R-:W3:Y:S05]  /*5e40*/  LDSM.16.M88.4 R92, [R3+0x18000] ;  /* 0x01800000035c783b */ /* 0x000eea0000000200 */
[----:B------:R-:W4:Y:S05]  /*5e50*/  LDSM.16.M88.4 R96, [R3+0x18800] ;  /* 0x018800000360783b */ /* 0x000f2a0000000200 */
[----:B------:R-:W-:Y:S05]  /*5e60*/  LDSM.16.M88.4 R100, [R215+0x8000] ;  /* 0x00800000d764783b */ /* 0x000fea0000000200 */
[----:B------:R-:W4:Y:S05]  /*5e70*/  LDSM.16.M88.4 R104, [R209+0x18000] ;  /* 0x01800000d168783b */ /* 0x000f2a0000000200 */
[----:B------:R-:W-:Y:S01]  /*5e80*/  LDSM.16.M88.4 R108, [R208+0x18000] ;  /* 0x01800000d06c783b */ /* 0x000fe20000000200 */
[C---:B-1----:R-:W-:Y:S06]  /*5e90*/  HMMA.16816.F32.BF16 R4, R16.reuse, R8, RZ ;  /* 0x000000081004723c */ /* 0x042fec00000418ff */
[C---:B------:R-:W-:Y:S06]  /*5ea0*/  HMMA.16816.F32.BF16 R8, R16.reuse, R10, RZ ;  /* 0x0000000a1008723c */ /* 0x040fec00000418ff */
[C---:B--2---:R-:W-:Y:S06]  /*5eb0*/  HMMA.16816.F32.BF16 R12, R16.reuse, R84, RZ ;  /* 0x00000054100c723c */ /* 0x044fec00000418ff */
[----:B------:R-:W-:Y:S01]  /*5ec0*/  HMMA.16816.F32.BF16 R16, R16, R86, RZ ;  /* 0x000000561010723c */ /* 0x000fe200000418ff */
[----:B------:R-:W1:Y:S05]  /*5ed0*/  LDSM.16.M88.4 R84, [R209+0x18800] ;  /* 0x01880000d154783b */ /* 0x000e6a0000000200 */
[C---:B---3--:R-:W-:Y:S06]  /*5ee0*/  HMMA.16816.F32.BF16 R4, R88.reuse, R92, R4 ;  /* 0x0000005c5804723c */ /* 0x048fec0000041804 */
[C---:B------:R-:W-:Y:S01]  /*5ef0*/  HMMA.16816.F32.BF16 R8, R88.reuse, R94, R8 ;  /* 0x0000005e5808723c */ /* 0x040fe20000041808 */
[----:B------:R-:W2:Y:S05]  /*5f00*/  LDSM.16.M88.4 R92, [R214+0x8000] ;  /* 0x00800000d65c783b */ /* 0x000eaa0000000200 */
[C---:B----4-:R-:W-:Y:S06]  /*5f10*/  HMMA.16816.F32.BF16 R12, R88.reuse, R96, R12 ;  /* 0x00000060580c723c */ /* 0x050fec000004180c */
[----:B------:R-:W-:Y:S01]  /*5f20*/  HMMA.16816.F32.BF16 R16, R88, R98, R16 ;  /* 0x000000625810723c */ /* 0x000fe20000041810 */
[----:B------:R-:W3:Y:S05]  /*5f30*/  LDSM.16.M88.4 R88, [R208+0x18800] ;  /* 0x01880000d058783b */ /* 0x000eea0000000200 */
[C---:B------:R-:W-:Y:S01]  /*5f40*/  HMMA.16816.F32.BF16 R4, R100.reuse, R104, R4 ;  /* 0x000000686404723c */ /* 0x040fe20000041804 */
[----:B------:R-:W-:Y:S05]  /*5f50*/  LDSM.16.M88.4 R96, [R210+0xa000] ;  /* 0x00a00000d260783b */ /* 0x000fea0000000200 */
[C---:B------:R-:W-:Y:S01]  /*5f60*/  HMMA.16816.F32.BF16 R8, R100.reuse, R106, R8 ;  /* 0x0000006a6408723c */ /* 0x040fe20000041808 */
[----:B------:R-:W4:Y:S05]  /*5f70*/  LDSM.16.M88.4 R104, [R2+0x1a000] ;  /* 0x01a000000268783b */ /* 0x000f2a0000000200 */
[C---:B-1----:R-:W-:Y:S06]  /*5f80*/  HMMA.16816.F32.BF16 R12, R100.reuse, R84, R12 ;  /* 0x00000054640c723c */ /* 0x042fec000004180c */
[----:B------:R-:W-:Y:S01]  /*5f90*/  HMMA.16816.F32.BF16 R16, R100, R86, R16 ;  /* 0x000000566410723c */ /* 0x000fe20000041810 */
[----:B------:R-:W1:Y:S05]  /*5fa0*/  LDSM.16.M88.4 R84, [R2+0x1a800] ;  /* 0x01a800000254783b */ /* 0x000e6a0000000200 */
[C---:B--2---:R-:W-:Y:S01]  /*5fb0*/  HMMA.16816.F32.BF16 R4, R92.reuse, R108, R4 ;  /* 0x0000006c5c04723c */ /* 0x044fe20000041804 */
[----:B------:R-:W-:Y:S04]  /*5fc0*/  IMAD.U32 R100, RZ, RZ, UR12 ;  /* 0x0000000cff647e24 */ /* 0x000fe8000f8e00ff */
[----:B------:R-:W-:Y:S01]  /*5fd0*/  IMAD.U32 R101, RZ, RZ, UR11 ;  /* 0x0000000bff657e24 */ /* 0x000fe2000f8e00ff */
[C---:B------:R-:W-:Y:S01]  /*5fe0*/  HMMA.16816.F32.BF16 R8, R92.reuse, R110, R8 ;  /* 0x0000006e5c08723c */ /* 0x040fe20000041808 */
[----:B------:R-:W-:Y:S04]  /*5ff0*/  LDSM.16.M88.4 R108, [R3+0x1a000] ;  /* 0x01a00000036c783b */ /* 0x000fe80000000200 */
[C---:B------:R-:W-:Y:S01]  /*6000*/  LEA R114, P0, R233.reuse, R100, 0x2 ;  /* 0x00000064e9727211 */ /* 0x040fe200078010ff */
[C---:B---3--:R-:W-:Y:S05]  /*6010*/  HMMA.16816.F32.BF16 R12, R92.reuse, R88, R12 ;  /* 0x000000585c0c723c */ /* 0x048fea000004180c */
[----:B------:R-:W-:Y:S01]  /*6020*/  LEA.HI.X.SX32 R115, R233, R101, 0x2, P0 ;  /* 0x00000065e9737211 */ /* 0x000fe200000f16ff */
[----:B------:R-:W-:Y:S01]  /*6030*/  HMMA.16816.F32.BF16 R16, R92, R90, R16 ;  /* 0x0000005a5c10723c */ /* 0x000fe20000041810 */
[----:B------:R-:W2:Y:S02]  /*6040*/  LDSM.16.M88.4 R100, [R212+0xa000] ;  /* 0x00a00000d464783b */ /* 0x000ea40000000200 */
[----:B------:R-:W-:Y:S03]  /*6050*/  FSETP.GE.FTZ.AND P0, PT, R125, RZ, PT ;  /* 0x000000ff7d00720b */ /* 0x000fe60003f16000 */
[C---:B----4-:R-:W-:Y:S01]  /*6060*/  HMMA.16816.F32.BF16 R4, R96.reuse, R104, R4 ;  /* 0x000000686004723c */ /* 0x050fe20000041804 */
[----:B------:R-:W3:Y:S05]  /*6070*/  LDG.E R113, desc[UR4][R114.64] ;  /* 0x0000000472717981 */ /* 0x000eea000c1e1900 */
[----:B------:R-:W4:Y:S01]  /*6080*/  LDSM.16.M88.4 R88, [R3+0x1a800] ;  /* 0x01a800000358783b */ /* 0x000f220000000200 */
[C---:B------:R-:W-:Y:S04]  /*6090*/  HMMA.16816.F32.BF16 R8, R96.reuse, R106, R8 ;  /* 0x0000006a6008723c */ /* 0x040fe80000041808 */
[----:B------:R-:W-:Y:S02]  /*60a0*/  LDSM.16.M88.4 R92, [R215+0xa000] ;  /* 0x00a00000d75c783b */ /* 0x000fe40000000200 */
[C---:B-1----:R-:W-:Y:S03]  /*60b0*/  HMMA.16816.F32.BF16 R12, R96.reuse, R84, R12 ;  /* 0x00000054600c723c */ /* 0x042fe6000004180c */
[----:B------:R-:W1:Y:S03]  /*60c0*/  LDSM.16.M88.4 R104, [R209+0x1a000] ;  /* 0x01a00000d168783b */ /* 0x000e660000000200 */
[----:B------:R-:W-:Y:S02]  /*60d0*/  HMMA.16816.F32.BF16 R16, R96, R86, R16 ;  /* 0x000000566010723c */ /* 0x000fe40000041810 */
[----:B------:R-:W1:Y:S05]  /*60e0*/  LDSM.16.M88.4 R84, [R209+0x1a800] ;  /* 0x01a80000d154783b */ /* 0x000e6a0000000200 */
[----:B------:R-:W3:Y:S05]  /*60f0*/  LDG.E R112, desc[UR4][R114.64+0x20] ;  /* 0x0000200472707981 */ /* 0x000eea000c1e1900 */
[----:B------:R-:W-:Y:S01]  /*6100*/  LDSM.16.M88.4 R96, [R214+0xa000] ;  /* 0x00a00000d660783b */ /* 0x000fe20000000200 */
[C---:B--2---:R-:W-:Y:S06]  /*6110*/  HMMA.16816.F32.BF16 R4, R100.reuse, R108, R4 ;  /* 0x0000006c6404723c */ /* 0x044fec0000041804 */
[C---:B------:R-:W-:Y:S01]  /*6120*/  HMMA.16816.F32.BF16 R8, R100.reuse, R110, R8 ;  /* 0x0000006e6408723c */ /* 0x040fe20000041808 */
[----:B------:R-:W2:Y:S05]  /*6130*/  LDSM.16.M88.4 R108, [R208+0x1a000] ;  /* 0x01a00000d06c783b */ /* 0x000eaa0000000200 */
[C---:B----4-:R-:W-:Y:S06]  /*6140*/  HMMA.16816.F32.BF16 R12, R100.reuse, R88, R12 ;  /* 0x00000058640c723c */ /* 0x050fec000004180c */
[----:B------:R-:W-:Y:S01]  /*6150*/  HMMA.16816.F32.BF16 R16, R100, R90, R16 ;  /* 0x0000005a6410723c */ /* 0x000fe20000041810 */
[----:B------:R-:W4:Y:S05]  /*6160*/  LDSM.16.M88.4 R88, [R208+0x1a800] ;  /* 0x01a80000d058783b */ /* 0x000f2a0000000200 */
[C---:B-1----:R-:W-:Y:S01]  /*6170*/  HMMA.16816.F32.BF16 R4, R92.reuse, R104, R4 ;  /* 0x000000685c04723c */ /* 0x042fe20000041804 */
[----:B------:R-:W-:Y:S05]  /*6180*/  LDSM.16.M88.4 R100, [R210+0xc000] ;  /* 0x00c00000d264783b */ /* 0x000fea0000000200 */
[C---:B------:R-:W-:Y:S01]  /*6190*/  HMMA.16816.F32.BF16 R8, R92.reuse, R106, R8 ;  /* 0x0000006a5c08723c */ /* 0x040fe20000041808 */
[----:B------:R-:W1:Y:S05]  /*61a0*/  LDSM.16.M88.4 R104, [R2+0x1c000] ;  /* 0x01c000000268783b */ /* 0x000e6a0000000200 */
[C---:B------:R-:W-:Y:S06]  /*61b0*/  HMMA.16816.F32.BF16 R12, R92.reuse, R84, R12 ;  /* 0x000000545c0c723c */ /* 0x040fec000004180c */
[----:B------:R-:W-:Y:S01]  /*61c0*/  HMMA.16816.F32.BF16 R16, R92, R86, R16 ;  /* 0x000000565c10723c */ /* 0x000fe20000041810 */
[----:B------:R-:W1:Y:S05]  /*61d0*/  LDSM.16.M88.4 R84, [R2+0x1c800] ;  /* 0x01c800000254783b */ /* 0x000e6a0000000200 */
[C---:B--2---:R-:W-:Y:S01]  /*61e0*/  HMMA.16816.F32.BF16 R4, R96.reuse, R108, R4 ;  /* 0x0000006c6004723c */ /* 0x044fe20000041804 */
[----:B------:R-:W-:Y:S05]  /*61f0*/  LDSM.16.M88.4 R92, [R212+0xc000] ;  /* 0x00c00000d45c783b */ /* 0x000fea0000000200 */
        /* <DEDUP_REMOVED lines=47> */
[C---:B-1----:R-:W-:Y:S06]  /*64f0*/  HMMA.16816.F32.BF16 R4, R100.reuse, R104, R4 ;  /* 0x000000686404723c */ /* 0x042fec0000041804 */
[C---:B------:R-:W-:Y:S06]  /*6500*/  HMMA.16816.F32.BF16 R8, R100.reuse, R106, R8 ;  /* 0x0000006a6408723c */ /* 0x040fec0000041808 */
[C---:B------:R-:W-:Y:S06]  /*6510*/  HMMA.16816.F32.BF16 R12, R100.reuse, R84, R12 ;  /* 0x00000054640c723c */ /* 0x040fec000004180c */
[----:B------:R-:W-:Y:S06]  /*6520*/  HMMA.16816.F32.BF16 R16, R100, R86, R16 ;  /* 0x000000566410723c */ /* 0x000fec0000041810 */
[C---:B--2---:R-:W-:Y:S06]  /*6530*/  HMMA.16816.F32.BF16 R4, R92.reuse, R108, R4 ;  /* 0x0000006c5c04723c */ /* 0x044fec0000041804 */
[C---:B------:R-:W-:Y:S06]  /*6540*/  HMMA.16816.F32.BF16 R8, R92.reuse, R110, R8 ;  /* 0x0000006e5c08723c */ /* 0x040fec0000041808 */
[C---:B----4-:R-:W-:Y:S06]  /*6550*/  HMMA.16816.F32.BF16 R12, R92.reuse, R88, R12 ;  /* 0x000000585c0c723c */ /* 0x050fec000004180c */
[----:B------:R-:W-:Y:S06]  /*6560*/  HMMA.16816.F32.BF16 R16, R92, R90, R16 ;  /* 0x0000005a5c10723c */ /* 0x000fec0000041810 */
[C---:B---3--:R-:W-:Y:S01]  /*6570*/  FADD.FTZ R84, -R113.reuse, R4 ;  /* 0x0000000471547221 */ /* 0x048fe20000010100 */
[C---:B------:R-:W-:Y:S05]  /*6580*/  FADD.FTZ R5, -R113.reuse, R5 ;  /* 0x0000000571057221 */ /* 0x040fea0000010100 */
[C---:B------:R-:W-:Y:S01]  /*6590*/  FADD.FTZ R4, -R113.reuse, R8 ;  /* 0x0000000871047221 */ /* 0x040fe20000010100 */
[-C--:B------:R-:W-:Y:S01]  /*65a0*/  FSEL R8, R84, R113.reuse, P2 ;  /* 0x0000007154087208 */ /* 0x080fe20001000000 */
[----:B------:R-:W-:Y:S01]  /*65b0*/  FADD.FTZ R9, -R113, R9 ;  /* 0x0000000971097221 */ /* 0x000fe20000010100 */
[----:B------:R-:W-:Y:S02]  /*65c0*/  FSETP.GE.FTZ.AND P2, PT, R120, RZ, PT ;  /* 0x000000ff7800720b */ /* 0x000fe40003f56000 */
[-C--:B------:R-:W-:Y:S01]  /*65d0*/  FSEL R5, R5, R113.reuse, P1 ;  /* 0x0000007105057208 */ /* 0x080fe20000800000 */
[----:B------:R-:W-:Y:S01]  /*65e0*/  FMUL.FTZ R8, R129, R8 ;  /* 0x0000000881087220 */ /* 0x000fe20000410000 */
[----:B------:R-:W-:Y:S01]  /*65f0*/  FSEL R4, R4, R113, P0 ;  /* 0x0000007104047208 */ /* 0x000fe20000000000 */
[----:B------:R-:W-:Y:S01]  /*6600*/  FADD.FTZ R12, -R113, R12 ;  /* 0x0000000c710c7221 */ /* 0x000fe20000010100 */
[----:B------:R-:W-:Y:S01]  /*6610*/  FSETP.GE.FTZ.AND P0, PT, R116, RZ, PT ;  /* 0x000000ff7400720b */ /* 0x000fe20003f16000 */
[----:B------:R-:W-:Y:S01]  /*6620*/  FMUL.FTZ R5, R128, R5 ;  /* 0x0000000580057220 */ /* 0x000fe20000410000 */
[----:B------:R-:W-:Y:S01]  /*6630*/  FSETP.GE.FTZ.AND P1, PT, R124, RZ, PT ;  /* 0x000000ff7c00720b */ /* 0x000fe20003f36000 */
[----:B------:R-:W-:Y:S01]  /*6640*/  FMUL.FTZ R84, R125, R4 ;  /* 0x000000047d547220 */ /* 0x000fe20000410000 */
[C---:B------:R-:W-:Y:S01]  /*6650*/  FADD.FTZ R13, -R113.reuse, R13 ;  /* 0x0000000d710d7221 */ /* 0x040fe20000010100 */
[----:B------:R-:W-:Y:S01]  /*6660*/  FADD.FTZ R16, -R113, R16 ;  /* 0x0000001071107221 */ /* 0x000fe20000010100 */
[----:B------:R-:W-:Y:S02]  /*6670*/  F2FP.BF16.F32.PACK_AB R4, R5, R8 ;  /* 0x000000080504723e */ /* 0x000fe400000010ff */
[-C--:B------:R-:W-:Y:S02]  /*6680*/  FSEL R9, R9, R113.reuse, P1 ;  /* 0x0000007109097208 */ /* 0x080fe40000800000 */
[----:B------:R-:W-:Y:S01]  /*6690*/  FSETP.GE.FTZ.AND P1, PT, R117, RZ, PT ;  /* 0x000000ff7500720b */ /* 0x000fe20003f36000 */
[----:B------:R1:W-:Y:S01]  /*66a0*/  STS [R234+0x20000], R4 ;  /* 0x02000004ea007388 */ /* 0x0003e20000000800 */
[-C--:B------:R-:W-:Y:S01]  /*66b0*/  FSEL R12, R12, R113.reuse, P3 ;  /* 0x000000710c0c7208 */ /* 0x080fe20001800000 */
[C---:B------:R-:W-:Y:S01]  /*66c0*/  FADD.FTZ R6, -R112.reuse, R6 ;  /* 0x0000000670067221 */ /* 0x040fe20000010100 */
[-C--:B------:R-:W-:Y:S01]  /*66d0*/  FSEL R13, R13, R113.reuse, P2 ;  /* 0x000000710d0d7208 */ /* 0x080fe20001000000 */
[----:B------:R-:W-:Y:S01]  /*66e0*/  FADD.FTZ R11, -R112, R11 ;  /* 0x0000000b700b7221 */ /* 0x000fe20000010100 */
[----:B------:R-:W-:Y:S01]  /*66f0*/  FSEL R16, R16, R113, P1 ;  /* 0x0000007110107208 */ /* 0x000fe20000800000 */
[----:B------:R-:W-:Y:S01]  /*6700*/  @P0 FADD.FTZ R113, -R113, R17 ;  /* 0x0000001171710221 */ /* 0x000fe20000010100 */
[----:B------:R-:W-:Y:S01]  /*6710*/  FSETP.GE.FTZ.AND P0, PT, R130, RZ, PT ;  /* 0x000000ff8200720b */ /* 0x000fe20003f16000 */
[----:B------:R-:W-:Y:S01]  /*6720*/  FMUL.FTZ R12, R121, R12 ;  /* 0x0000000c790c7220 */ /* 0x000fe20000410000 */
[----:B------:R-:W-:Y:S01]  /*6730*/  FSETP.GE.FTZ.AND P1, PT, R131, RZ, PT ;  /* 0x000000ff8300720b */ /* 0x000fe20003f36000 */
[----:B------:R-:W-:Y:S01]  /*6740*/  FMUL.FTZ R8, R120, R13 ;  /* 0x0000000d78087220 */ /* 0x000fe20000410000 */
[C---:B------:R-:W-:Y:S01]  /*6750*/  FADD.FTZ R15, -R112.reuse, R15 ;  /* 0x0000000f700f7221 */ /* 0x040fe20000010100 */
[----:B------:R-:W-:Y:S01]  /*6760*/  FSETP.GE.FTZ.AND P3, PT, R123, RZ, PT ;  /* 0x000000ff7b00720b */ /* 0x000fe20003f76000 */
[----:B------:R-:W-:Y:S01]  /*6770*/  FADD.FTZ R18, -R112, R18 ;  /* 0x0000001270127221 */ /* 0x000fe20000010100 */
[----:B------:R-:W-:Y:S01]  /*6780*/  FSEL R6, R6, R112, P1 ;  /* 0x0000007006067208 */ /* 0x000fe20000800000 */
[----:B------:R-:W-:Y:S01]  /*6790*/  FMUL.FTZ R9, R124, R9 ;  /* 0x000000097c097220 */ /* 0x000fe20000410000 */
[----:B------:R-:W-:Y:S01]  /*67a0*/  FSETP.GE.FTZ.AND P1, PT, R126, RZ, PT ;  /* 0x000000ff7e00720b */ /* 0x000fe20003f36000 */
[----:B------:R-:W-:Y:S01]  /*67b0*/  FMUL.FTZ R16, R117, R16 ;  /* 0x0000001075107220 */ /* 0x000fe20000410000 */
[----:B------:R-:W-:Y:S01]  /*67c0*/  F2FP.BF16.F32.PACK_AB R8, R8, R12 ;  /* 0x0000000c0808723e */ /* 0x000fe200000010ff */
[----:B------:R-:W-:Y:S01]  /*67d0*/  FMUL.FTZ R13, R131, R6 ;  /* 0x00000006830d7220 */ /* 0x000fe20000410000 */
[----:B------:R-:W-:Y:S01]  /*67e0*/  FSETP.GE.FTZ.AND P2, PT, R122, RZ, PT ;  /* 0x000000ff7a00720b */ /* 0x000fe20003f56000 */
[----:B------:R-:W-:Y:S01]  /*67f0*/  FMUL.FTZ R113, R116, R113 ;  /* 0x0000007174717220 */ /* 0x000fe20000410000 */
[----:B------:R-:W-:Y:S02]  /*6800*/  F2FP.BF16.F32.PACK_AB R9, R9, R84 ;  /* 0x000000540909723e */ /* 0x000fe400000010ff */
[----:B------:R-:W-:Y:S01]  /*6810*/  FSEL R15, R15, R112, P2 ;  /* 0x000000700f0f7208 */ /* 0x000fe20001000000 */
[----:B-1----:R-:W-:Y:S01]  /*6820*/  FADD.FTZ R4, -R112, R7 ;  /* 0x0000000770047221 */ /* 0x002fe20000010100 */
[----:B------:R-:W-:Y:S04]  /*6830*/  F2FP.BF16.F32.PACK_AB R7, R113, R16 ;  /* 0x000000107107723e */ /* 0x000fe800000010ff */
[-C--:B------:R-:W-:Y:S01]  /*6840*/  FSEL R5, R4, R112.reuse, P0 ;  /* 0x0000007004057208 */ /* 0x080fe20000000000 */
[----:B------:R-:W-:Y:S01]  /*6850*/  FADD.FTZ R4, -R112, R10 ;  /* 0x0000000a70047221 */ /* 0x000fe20000010100 */
[C---:B------:R-:W-:Y:S03]  /*6860*/  FSETP.GE.FTZ.AND P0, PT, R127.reuse, RZ, PT ;  /* 0x000000ff7f00720b */ /* 0x040fe60003f16000 */
[----:B------:R-:W-:Y:S01]  /*6870*/  FMUL.FTZ R10, R130, R5 ;  /* 0x00000005820a7220 */ /* 0x000fe20000410000 */
[----:B------:R-:W-:Y:S01]  /*6880*/  FSEL R4, R4, R112, P0 ;  /* 0x0000007004047208 */ /* 0x000fe20000000000 */
[----:B------:R-:W-:Y:S01]  /*6890*/  FADD.FTZ R5, -R112, R14 ;  /* 0x0000000e70057221 */ /* 0x000fe20000010100 */
[----:B------:R-:W-:Y:S03]  /*68a0*/  FSETP.GE.FTZ.AND P0, PT, R118, RZ, PT ;  /* 0x000000ff7600720b */ /* 0x000fe60003f16000 */
[----:B------:R-:W-:Y:S01]  /*68b0*/  FMUL.FTZ R12, R127, R4 ;  /* 0x000000047f0c7220 */ /* 0x000fe20000410000 */
[-C--:B------:R-:W-:Y:S02]  /*68c0*/  FSEL R4, R11, R112.reuse, P1 ;  /* 0x000000700b047208 */ /* 0x080fe40000800000 */
[----:B------:R-:W-:Y:S02]  /*68d0*/  FSEL R5, R5, R112, P3 ;  /* 0x0000007005057208 */ /* 0x000fe40001800000 */
[----:B------:R-:W-:Y:S01]  /*68e0*/  FSETP.GE.FTZ.AND P1, PT, R119, RZ, PT ;  /* 0x000000ff7700720b */ /* 0x000fe20003f36000 */
[----:B------:R-:W-:Y:S01]  /*68f0*/  FMUL.FTZ R6, R126, R4 ;  /* 0x000000047e067220 */ /* 0x000fe20000410000 */
[----:B------:R-:W-:Y:S01]  /*6900*/  F2FP.BF16.F32.PACK_AB R4, R10, R13 ;  /* 0x0000000d0a04723e */ /* 0x000fe200000010ff */
[----:B------:R-:W-:Y:S01]  /*6910*/  FMUL.FTZ R10, R123, R5 ;  /* 0x000000057b0a7220 */ /* 0x000fe20000410000 */
[----:B------:R-:W-:Y:S01]  /*6920*/  FSEL R18, R18, R112, P1 ;  /* 0x0000007012127208 */ /* 0x000fe20000800000 */
[----:B------:R-:W-:Y:S01]  /*6930*/  @P0 FADD.FTZ R112, -R112, R19 ;  /* 0x0000001370700221 */ /* 0x000fe20000010100 */
[----:B------:R-:W-:Y:S01]  /*6940*/  FMUL.FTZ R5, R122, R15 ;  /* 0x0000000f7a057220 */ /* 0x000fe20000410000 */
[----:B------:R1:W-:Y:S01]  /*6950*/  STS [R234+0x20400], R4 ;  /* 0x02040004ea007388 */ /* 0x0003e20000000800 */
[----:B------:R-:W-:Y:S01]  /*6960*/  F2FP.BF16.F32.PACK_AB R6, R6, R12 ;  /* 0x0000000c0606723e */ /* 0x000fe200000010ff */
[----:B------:R-:W-:Y:S01]  /*6970*/  FMUL.FTZ R18, R119, R18 ;  /* 0x0000001277127220 */ /* 0x000fe20000410000 */
[----:B------:R-:W-:Y:S01]  /*6980*/  FMUL.FTZ R112, R118, R112 ;  /* 0x0000007076707220 */ /* 0x000fe20000410000 */
[----:B------:R-:W-:Y:S01]  /*6990*/  F2FP.BF16.F32.PACK_AB R5, R5, R10 ;  /* 0x0000000a0505723e */ /* 0x000fe200000010ff */
[----:B------:R-:W-:Y:S01]  /*69a0*/  STS [R237+0x20000], R9 ;  /* 0x02000009ed007388 */ /* 0x000fe20000000800 */
[----:B------:R-:W-:Y:S04]  /*69b0*/  PLOP3.LUT P0, PT, PT, PT, UP1, 0x80, 0x0 ;  /* 0x000000000000781c */ /* 0x000fe80003f0f018 */
[----:B------:R-:W-:Y:S05]  /*69c0*/  STS [R237+0x20400], R6 ;  /* 0x02040006ed007388 */ /* 0x000fea0000000800 */
[----:B------:R-:W-:Y:S05]  /*69d0*/  STS [R235+0x20000], R8 ;  /* 0x02000008eb007388 */ /* 0x000fea0000000800 */
[----:B------:R-:W-:Y:S05]  /*69e0*/  STS [R235+0x20400], R5 ;  /* 0x02040005eb007388 */ /* 0x000fea0000000800 */
[----:B------:R-:W-:Y:S01]  /*69f0*/  STS [R236+0x20000], R7 ;  /* 0x02000007ec007388 */ /* 0x000fe20000000800 */
[----:B-1----:R-:W-:Y:S05]  /*6a00*/  F2FP.BF16.F32.PACK_AB R4, R112, R18 ;  /* 0x000000127004723e */ /* 0x002fea00000010ff */
[----:B------:R-:W-:Y:S01]  /*6a10*/  STS [R236+0x20400], R4 ;  /* 0x02040004ec007388 */ /* 0x000fe20000000800 */
[----:B------:R-:W-:Y:S06]  /*6a20*/  BAR.SYNC.DEFER_BLOCKING 0x0 ;  /* 0x0000000000007b1d */ /* 0x000fec0000010000 */
[----:B------:R-:W-:Y:S05]  /*6a30*/  LDSM.16.MT88.4 R4, [R211+0x22000] ;  /* 0x02200000d304783b */ /* 0x000fea0000004200 */
[----:B------:R-:W1:Y:S05]  /*6a40*/  LDSM.16.MT88.4 R8, [R0+0x8000] ;  /* 0x008000000008783b */ /* 0x000e6a0000004200 */
[----:B------:R-:W2:Y:S05]  /*6a50*/  LDSM.16.MT88.4 R12, [R213+0x22000] ;  /* 0x02200000d50c783b */ /* 0x000eaa0000004200 */
[----:B------:R-:W3:Y:S05]  /*6a60*/  LDSM.16.MT88.4 R16, [R0+0xa000] ;  /* 0x00a000000010783b */ /* 0x000eea0000004200 */
[----:B------:R-:W4:Y:S05]  /*6a70*/  LDSM.16.MT88.4 R84, [R0+0xc000] ;  /* 0x00c000000054783b */ /* 0x000f2a0000004200 */
[----:B------:R-:W4:Y:S05]  /*6a80*/  LDSM.16.MT88.4 R88, [R0+0xe000] ;  /* 0x00e000000058783b */ /* 0x000f2a0000004200 */
[----:B------:R-:W-:Y:S05]  /*6a90*/  LDSM.16.MT88.4 R92, [R211+0x22800] ;  /* 0x02280000d35c783b */ /* 0x000fea0000004200 */
[----:B------:R-:W4:Y:S05]  /*6aa0*/  LDSM.16.MT88.4 R96, [R0+0x8800] ;  /* 0x008800000060783b */ /* 0x000f2a0000004200 */
[----:B------:R-:W4:Y:S01]  /*6ab0*/  LDSM.16.MT88.4 R100, [R213+0x22800] ;  /* 0x02280000d564783b */ /* 0x000f220000004200 */
[-C--:B-1----:R-:W-:Y:S04]  /*6ac0*/  HMMA.16816.F32.BF16 R20, R4, R8.reuse, R20 ;  /* 0x000000080414723c */ /* 0x082fe80000041814 */
[----:B------:R-:W1:Y:S02]  /*6ad0*/  LDSM.16.MT88.4 R104, [R0+0xa800] ;  /* 0x00a800000068783b */ /* 0x000e640000004200 */
[C---:B--2---:R-:W-:Y:S03]  /*6ae0*/  HMMA.16816.F32.BF16 R24, R12.reuse, R8, R24 ;  /* 0x000000080c18723c */ /* 0x044fe60000041818 */
[----:B------:R-:W-:Y:S03]  /*6af0*/  LDSM.16.MT88.4 R108, [R0+0xd800] ;  /* 0x00d80000006c783b */ /* 0x000fe60000004200 */
[-C--:B------:R-:W-:Y:S06]  /*6b00*/  HMMA.16816.F32.BF16 R28, R12, R10.reuse, R28 ;  /* 0x0000000a0c1c723c */ /* 0x080fec000004181c */
[C---:B------:R-:W-:Y:S01]  /*6b10*/  HMMA.16816.F32.BF16 R32, R4.reuse, R10, R32 ;  /* 0x0000000a0420723c */ /* 0x040fe20000041820 */
[----:B------:R-:W2:Y:S05]  /*6b20*/  LDSM.16.MT88.4 R8, [R0+0xc800] ;  /* 0x00c800000008783b */ /* 0x000eaa0000004200 */
        /* <DEDUP_REMOVED lines=13> */
[----:B------:R-:W3:Y:S05]  /*6c00*/  LDSM.16.MT88.4 R12, [R0+0xe800] ;  /* 0x00e80000000c783b */ /* 0x000eea0000004200 */
[----:B------:R-:W-:Y:S01]  /*6c10*/  HMMA.16816.F32.BF16 R80, R4, R90, R80 ;  /* 0x0000005a0450723c */ /* 0x000fe20000041850 */
[----:B------:R-:W4:Y:S05]  /*6c20*/  LDSM.16.MT88.4 R4, [R211+0x23000] ;  /* 0x02300000d304783b */ /* 0x000f2a0000004200 */
[-C--:B------:R-:W-:Y:S01]  /*6c30*/  HMMA.16816.F32.BF16 R20, R92, R96.reuse, R20 ;  /* 0x000000605c14723c */ /* 0x080fe20000041814 */
[----:B------:R-:W4:Y:S05]  /*6c40*/  LDSM.16.MT88.4 R88, [R0+0xb000] ;  /* 0x00b000000058783b */ /* 0x000f2a0000004200 */
        /* <DEDUP_REMOVED lines=8> */
[----:B------:R-:W-:Y:S05]  /*6cd0*/  LDSM.16.MT88.4 R104, [R0+0xb800] ;  /* 0x00b800000068783b */ /* 0x000fea0000004200 */
[-C--:B--2---:R-:W-:Y:S06]  /*6ce0*/  HMMA.16816.F32.BF16 R52, R92, R8.reuse, R52 ;  /* 0x000000085c34723c */ /* 0x084fec0000041834 */
[C---:B------:R-:W-:Y:S06]  /*6cf0*/  HMMA.16816.F32.BF16 R56, R100.reuse, R8, R56 ;  /* 0x000000086438723c */ /* 0x040fec0000041838 */
[-C--:B------:R-:W-:Y:S06]  /*6d00*/  HMMA.16816.F32.BF16 R60, R100, R10.reuse, R60 ;  /* 0x0000000a643c723c */ /* 0x080fec000004183c */
[C---:B------:R-:W-:Y:S01]  /*6d10*/  HMMA.16816.F32.BF16 R64, R92.reuse, R10, R64 ;  /* 0x0000000a5c40723c */ /* 0x040fe20000041840 */
[----:B------:R-:W1:Y:S05]  /*6d20*/  LDSM.16.MT88.4 R8, [R0+0xd000] ;  /* 0x00d000000008783b */ /* 0x000e6a0000004200 */
[-C--:B---3--:R-:W-:Y:S06]  /*6d30*/  HMMA.16816.F32.BF16 R68, R92, R12.reuse, R68 ;  /* 0x0000000c5c44723c */ /* 0x088fec0000041844 */
[C---:B------:R-:W-:Y:S06]  /*6d40*/  HMMA.16816.F32.BF16 R72, R100.reuse, R12, R72 ;  /* 0x0000000c6448723c */ /* 0x040fec0000041848 */
[-C--:B------:R-:W-:Y:S01]  /*6d50*/  HMMA.16816.F32.BF16 R76, R100, R14.reuse, R76 ;  /* 0x0000000e644c723c */ /* 0x080fe2000004184c */
[----:B------:R-:W-:Y:S05]  /*6d60*/  LDSM.16.MT88.4 R100, [R213+0x23800] ;  /* 0x02380000d564783b */ /* 0x000fea0000004200 */
[----:B------:R-:W-:Y:S01]  /*6d70*/  HMMA.16816.F32.BF16 R80, R92, R14, R80 ;  /* 0x0000000e5c50723c */ /* 0x000fe20000041850 */
[----:B------:R-:W-:Y:S05]  /*6d80*/  LDSM.16.MT88.4 R12, [R211+0x23800] ;  /* 0x02380000d30c783b */ /* 0x000fea0000004200 */
[-C--:B----4-:R-:W-:Y:S01]  /*6d90*/  HMMA.16816.F32.BF16 R20, R4, R16.reuse, R20 ;  /* 0x000000100414723c */ /* 0x090fe20000041814 */
[----:B------:R-:W2:Y:S05]  /*6da0*/  LDSM.16.MT88.4 R92, [R0+0x9800] ;  /* 0x00980000005c783b */ /* 0x000eaa0000004200 */
[C---:B------:R-:W-:Y:S06]  /*6db0*/  HMMA.16816.F32.BF16 R24, R84.reuse, R16, R24 ;  /* 0x000000105418723c */ /* 0x040fec0000041818 */
[-C--:B------:R-:W-:Y:S06]  /*6dc0*/  HMMA.16816.F32.BF16 R28, R84, R18.reuse, R28 ;  /* 0x00000012541c723c */ /* 0x080fec000004181c */
[C---:B------:R-:W-:Y:S01]  /*6dd0*/  HMMA.16816.F32.BF16 R32, R4.reuse, R18, R32 ;  /* 0x000000120420723c */ /* 0x040fe20000041820 */
[----:B------:R-:W3:Y:S05]  /*6de0*/  LDSM.16.MT88.4 R16, [R0+0xf800] ;  /* 0x00f800000010783b */ /* 0x000eea0000004200 */
[-C--:B------:R-:W-:Y:S01]  /*6df0*/  HMMA.16816.F32.BF16 R36, R4, R88.reuse, R36 ;  /* 0x000000580424723c */ /* 0x080fe20000041824 */
        /* <DEDUP_REMOVED lines=96> */
.L_x_501:
[----:B------:R-:W-:Y:S01]  /*7400*/  LDSM.16.M88.4 R128, [R216] ;  /* 0x00000000d880783b */ /* 0x000fe20000000200 */
[----:B------:R-:W-:Y:S01]  /*7410*/  IMAD R225, R249, UR36, RZ ;  /* 0x00000024f9e17c24 */ /* 0x000fe2000f8e02ff */
[----:B------:R-:W-:Y:S01]  /*7420*/  @UP1 UIADD3 UR15, UP0, UR6, -0x100, URZ ;  /* 0xffffff00060f1890 */ /* 0x000fe2000ff1e03f */
[----:B------:R-:W-:Y:S01]  /*7430*/  IMAD.MOV.U32 R222, RZ, RZ, 0x4 ;  /* 0x00000004ffde7424 */ /* 0x000fe200078e00ff */
[----:B------:R-:W3:Y:S01]  /*7440*/  LDSM.16.MT88.4 R16, [R0+0x10000] ;  /* 0x010000000010783b */ /* 0x000ee20000004200 */
[C---:B------:R-:W-:Y:S01]  /*7450*/  IMAD.U32 R200, R225.reuse, -0x40, RZ ;  /* 0xffffffc0e1c87824 */ /* 0x040fe200078e00ff */
[----:B------:R-:W-:Y:S01]  /*7460*/  @UP1 UIADD3.X UR14, UR7, -0x1, URZ, UP0, !UPT ;  /* 0xffffffff070e1890 */ /* 0x000fe200087fe43f */
[----:B------:R-:W-:Y:S01]  /*7470*/  IMAD R221, R225, 0x18, RZ ;  /* 0x00000018e1dd7824 */ /* 0x000fe200078e02ff */
[----:B------:R-:W1:Y:S01]  /*7480*/  LDSM.16.M88.4 R124, [R216+0x1000] ;  /* 0x00100000d87c783b */ /* 0x000e620000000200 */
[----:B------:R-:W-:Y:S01]  /*7490*/  @UP1 UMOV UR6, UR15 ;  /* 0x0000000f00061c82 */ /* 0x000fe20008000000 */
[C---:B------:R-:W-:Y:S01]  /*74a0*/  LEA R226, P1, R200.reuse, R204, 0x2 ;  /* 0x000000ccc8e27211 */ /* 0x040fe200078210ff */
[----:B------:R-:W-:Y:S01]  /*74b0*/  @UP1 UIADD3 UR12, UP0, UR12, -0x100, URZ ;  /* 0xffffff000c0c1890 */ /* 0x000fe2000ff1e03f */
[----:B------:R-:W2:Y:S01]  /*74c0*/  LDSM.16.MT88.4 R96, [R0+0x12000] ;  /* 0x012000000060783b */ /* 0x000ea20000004200 */
[----:B------:R-:W-:Y:S01]  /*74d0*/  @UP1 UMOV UR7, UR14 ;  /* 0x0000000e00071c82 */ /* 0x000fe20008000000 */
[----:B------:R-:W-:Y:S01]  /*74e0*/  LEA.HI.X.SX32 R224, R200, R205, 0x2, P1 ;  /* 0x000000cdc8e07211 */ /* 0x000fe200008f16ff */
[----:B------:R-:W-:Y:S01]  /*74f0*/  @P0 IMAD.WIDE R222, R233, R222, UR6 ;  /* 0x00000006e9de0e25 */ /* 0x000fe2000f8e02de */
[----:B------:R-:W4:Y:S01]  /*7500*/  LDSM.16.MT88.4 R112, [R0+0x14000] ;  /* 0x014000000070783b */ /* 0x000f220000004200 */
[----:B------:R-:W-:Y:S03]  /*7510*/  @UP1 UIADD3.X UR11, UR11, -0x1, URZ, UP0, !UPT ;  /* 0xffffffff0b0b1890 */ /* 0x000fe600087fe43f */
[----:B------:R-:W4:Y:S04]  /*7520*/  LDSM.16.MT88.4 R196, [R0+0x16000] ;  /* 0x0160000000c4783b */ /* 0x000f280000004200 */
        /* <DEDUP_REMOVED lines=83> */
[C---:B------:R-:W-:Y:S01]  /*7a60*/  IMAD.SHL.U32 R196, R225.reuse, 0x8, RZ ;  /* 0x00000008e1c47824 */ /* 0x040fe200078e00ff */
[----:B------:R-:W-:Y:S05]  /*7a70*/  HMMA.16816.F32.BF16 R128, R200, R198, R128 ;  /* 0x000000c6c880723c */ /* 0x000fea0000041880 */
[----:B------:R-:W-:Y:S02]  /*7a80*/  IMAD.MOV.U32 R204, RZ, RZ, R226 ;  /* 0x000000ffffcc7224 */ /* 0x000fe400078e00e2 */
[----:B------:R-:W-:Y:S04]  /*7a90*/  IMAD.MOV.U32 R205, RZ, RZ, R224 ;  /* 0x000000ffffcd7224 */ /* 0x000fe800078e00e0 */
[CC--:B------:R-:W-:Y:S01]  /*7aa0*/  LEA R206, P1, R196.reuse, R204.reuse, 0x2 ;  /* 0x000000ccc4ce7211 */ /* 0x0c0fe200078210ff */
[----:B------:R1:W-:Y:S01]  /*7ab0*/  REDG.E.ADD.F32.FTZ.RN.STRONG.GPU desc[UR4][R204.64], R4 ;  /* 0x00000004cc0079a6 */ /* 0x0003e2000c10f384 */
[----:B------:R-:W-:Y:S02]  /*7ac0*/  IMAD.SHL.U32 R197, R225, 0x10, RZ ;  /* 0x00000010e1c57824 */ /* 0x000fe400078e00ff */
[-C--:B------:R-:W-:Y:S03]  /*7ad0*/  LEA.HI.X.SX32 R207, R196, R205.reuse, 0x2, P1 ;  /* 0x000000cdc4cf7211 */ /* 0x080fe600008f16ff */
        /* <DEDUP_REMOVED lines=8> */
[----:B---3--:R-:W-:Y:S01]  /*7b60*/  IMAD.SHL.U32 R6, R225, 0x20, RZ ;  /* 0x00000020e1067824 */ /* 0x008fe200078e00ff */
[CC--:B------:R-:W-:Y:S04]  /*7b70*/  LEA R222, P3, R221.reuse, R204.reuse, 0x2 ;  /* 0x000000ccddde7211 */ /* 0x0c0fe800078610ff */
[CC--:B------:R-:W-:Y:S02]  /*7b80*/  LEA R224, P1, R6.reuse, R204.reuse, 0x2 ;  /* 0x000000cc06e07211 */ /* 0x0c0fe400078210ff */
[-C--:B------:R-:W-:Y:S01]  /*7b90*/  LEA.HI.X.SX32 R223, R221, R205.reuse, 0x2, P3 ;  /* 0x000000cddddf7211 */ /* 0x080fe200018f16ff */
[----:B------:R-:W-:Y:S02]  /*7ba0*/  VIADD R221, R197, 0x20 ;  /* 0x00000020c5dd7836 */ /* 0x000fe40000000000 */
[C---:B-1----:R-:W-:Y:S02]  /*7bb0*/  IMAD R7, R225.reuse, 0x30, RZ ;  /* 0x00000030e1077824 */ /* 0x042fe400078e02ff */
[----:B------:R-:W-:Y:S01]  /*7bc0*/  IMAD R5, R225, 0x38, RZ ;  /* 0x00000038e1057824 */ /* 0x000fe200078e02ff */
[-C--:B------:R-:W-:Y:S02]  /*7bd0*/  LEA.HI.X.SX32 R225, R6, R205.reuse, 0x2, P1 ;  /* 0x000000cd06e17211 */ /* 0x080fe400008f16ff */
[-C--:B------:R-:W-:Y:S02]  /*7be0*/  LEA R6, P2, R7, R204.reuse, 0x2 ;  /* 0x000000cc07067211 */ /* 0x080fe400078410ff */
[-C--:B------:R-:W-:Y:S01]  /*7bf0*/  LEA R4, P1, R5, R204.reuse, 0x2 ;  /* 0x000000cc05047211 */ /* 0x080fe200078210ff */
[----:B------:R1:W-:Y:S01]  /*7c00*/  REDG.E.ADD.F32.FTZ.RN.STRONG.GPU desc[UR4][R224.64], R8 ;  /* 0x00000008e00079a6 */ /* 0x0003e2000c10f384 */
[-C--:B------:R-:W-:Y:S02]  /*7c10*/  LEA.HI.X.SX32 R7, R7, R205.reuse, 0x2, P2 ;  /* 0x000000cd07077211 */ /* 0x080fe400010f16ff */
[-C--:B------:R-:W-:Y:S01]  /*7c20*/  LEA.HI.X.SX32 R5, R5, R205.reuse, 0x2, P1 ;  /* 0x000000cd05057211 */ /* 0x080fe200008f16ff */
[----:B------:R2:W-:Y:S04]  /*7c30*/  REDG.E.ADD.F32.FTZ.RN.STRONG.GPU desc[UR4][R222.64], R9 ;  /* 0x00000009de0079a6 */ /* 0x0005e8000c10f384 */
[----:B------:R3:W-:Y:S04]  /*7c40*/  REDG.E.ADD.F32.FTZ.RN.STRONG.GPU desc[UR4][R6.64], R10 ;  /* 0x0000000a060079a6 */ /* 0x0007e8000c10f384 */
[----:B------:R4:W-:Y:S04]  /*7c50*/  REDG.E.ADD.F32.FTZ.RN.STRONG.GPU desc[UR4][R4.64], R11 ;  /* 0x0000000b040079a6 */ /* 0x0009e8000c10f384 */
[----:B------:R4:W-:Y:S04]  /*7c60*/  REDG.E.ADD.F32.FTZ.RN.STRONG.GPU desc[UR4][R204.64+0x80], R16 ;  /* 0x00008010cc0079a6 */ /* 0x0009e8000c10f384 */
[----:B------:R4:W-:Y:S01]  /*7c70*/  REDG.E.ADD.F32.FTZ.RN.STRONG.GPU desc[UR4][R206.64+0x80], R17 ;  /* 0x00008011ce0079a6 */ /* 0x0009e2000c10f384 */
[CC--:B-1----:R-:W-:Y:S04]  /*7c80*/  LEA R8, P1, R221.reuse, R204.reuse, 0x2 ;  /* 0x000000ccdd087211 */ /* 0x0c2fe800078210ff */
[-C--:B--2---:R-:W-:Y:S01]  /*7c90*/  LEA.HI.X.SX32 R9, R221, R205.reuse, 0x2, P1 ;  /* 0x000000cddd097211 */ /* 0x084fe200008f16ff */
[C---:B---3--:R-:W-:Y:S04]  /*7ca0*/  IMAD.IADD R7, R196.reuse, 0x1, R221 ;  /* 0x00000001c4077824 */ /* 0x048fe800078e02dd */
[----:B------:R1:W-:Y:S01]  /*7cb0*/  REDG.E.ADD.F32.FTZ.RN.STRONG.GPU desc[UR4][R8.64], R18 ;  /* 0x00000012080079a6 */ /* 0x0003e2000c10f384 */
[C---:B----4-:R-:W-:Y:S01]  /*7cc0*/  IMAD.IADD R4, R196.reuse, 0x1, R7 ;  /* 0x00000001c4047824 */ /* 0x050fe200078e0207 */
[CC--:B------:R-:W-:Y:S03]  /*7cd0*/  LEA R6, P2, R7.reuse, R204.reuse, 0x2 ;  /* 0x000000cc07067211 */ /* 0x0c0fe600078410ff */
[----:B------:R-:W-:Y:S01]  /*7ce0*/  IMAD.IADD R5, R196, 0x1, R4 ;  /* 0x00000001c4057824 */ /* 0x000fe200078e0204 */
[-C--:B------:R-:W-:Y:S02]  /*7cf0*/  LEA.HI.X.SX32 R7, R7, R205.reuse, 0x2, P2 ;  /* 0x000000cd07077211 */ /* 0x080fe400010f16ff */
[CC--:B------:R-:W-:Y:S03]  /*7d00*/  LEA R16, P1, R4.reuse, R204.reuse, 0x2 ;  /* 0x000000cc04107211 */ /* 0x0c0fe600078210ff */
        /* <DEDUP_REMOVED lines=8> */
[CC--:B-1----:R-:W-:Y:S03]  /*7d90*/  LEA R8, P2, R4.reuse, R204.reuse, 0x2 ;  /* 0x000000cc04087211 */ /* 0x0c2fe600078410ff */
[----:B------:R1:W-:Y:S01]  /*7da0*/  REDG.E.ADD.F32.FTZ.RN.STRONG.GPU desc[UR4][R10.64], R13 ;  /* 0x0000000d0a0079a6 */ /* 0x0003e2000c10f384 */
[-C--:B------:R-:W-:Y:S05]  /*7db0*/  LEA.HI.X.SX32 R9, R4, R205.reuse, 0x2, P2 ;  /* 0x000000cd04097211 */ /* 0x080fea00010f16ff */
[----:B------:R3:W-:Y:S01]  /*7dc0*/  REDG.E.ADD.F32.FTZ.RN.STRONG.GPU desc[UR4][R8.64], R14 ;  /* 0x0000000e080079a6 */ /* 0x0007e2000c10f384 */
[C---:B--2---:R-:W-:Y:S05]  /*7dd0*/  IMAD.IADD R7, R196.reuse, 0x1, R4 ;  /* 0x00000001c4077824 */ /* 0x044fea00078e0204 */
[CC--:B------:R-:W-:Y:S04]  /*7de0*/  LEA R6, P1, R7.reuse, R204.reuse, 0x2 ;  /* 0x000000cc07067211 */ /* 0x0c0fe800078210ff */
[-C--:B------:R-:W-:Y:S05]  /*7df0*/  LEA.HI.X.SX32 R7, R7, R205.reuse, 0x2, P1 ;  /* 0x000000cd07077211 */ /* 0x080fea00008f16ff */
[----:B------:R2:W-:Y:S01]  /*7e00*/  REDG.E.ADD.F32.FTZ.RN.STRONG.GPU desc[UR4][R6.64], R15 ;  /* 0x0000000f060079a6 */ /* 0x0005e2000c10f384 */
[C---:B-1----:R-:W-:Y:S03]  /*7e10*/  IMAD.IADD R10, R196.reuse, 0x1, R5 ;  /* 0x00000001c40a7824 */ /* 0x042fe600078e0205 */
        /* <DEDUP_REMOVED lines=16> */
[----:B------:R-:W-:Y:S04]  /*7f20*/  REDG.E.ADD.F32.FTZ.RN.STRONG.GPU desc[UR4][R12.64], R88 ;  /* 0x000000580c0079a6 */ /* 0x000fe8000c10f384 */
[----:B------:R3:W-:Y:S01]  /*7f30*/  REDG.E.ADD.F32.FTZ.RN.STRONG.GPU desc[UR4][R10.64], R89 ;  /* 0x000000590a0079a6 */ /* 0x0007e2000c10f384 */
[CC--:B-1----:R-:W-:Y:S03]  /*7f40*/  LEA R8, P2, R4.reuse, R204.reuse, 0x2 ;  /* 0x000000cc04087211 */ /* 0x0c2fe600078410ff */
[----:B------:R-:W-:Y:S01]  /*7f50*/  LDSM.16.MT88.4 R84, [R0+0x4000] ;  /* 0x004000000054783b */ /* 0x000fe20000004200 */
[-C--:B------:R-:W-:Y:S05]  /*7f60*/  LEA.HI.X.SX32 R9, R4, R205.reuse, 0x2, P2 ;  /* 0x000000cd04097211 */ /* 0x080fea00010f16ff */
[----:B------:R1:W-:Y:S01]  /*7f70*/  REDG.E.ADD.F32.FTZ.RN.STRONG.GPU desc[UR4][R8.64], R90 ;  /* 0x0000005a080079a6 */ /* 0x0003e2000c10f384 */
[C---:B--2---:R-:W-:Y:S05]  /*7f80*/  IMAD.IADD R7, R196.reuse, 0x1, R4 ;  /* 0x00000001c4077824 */ /* 0x044fea00078e0204 */
[CC--:B------:R-:W-:Y:S01]  /*7f90*/  LEA R6, P1, R7.reuse, R204.reuse, 0x2 ;  /* 0x000000cc07067211 */ /* 0x0c0fe200078210ff */
[C---:B---3--:R-:W-:Y:S03]  /*7fa0*/  IMAD.IADD R10, R196.reuse, 0x1, R5 ;  /* 0x00000001c40a7824 */ /* 0x048fe600078e0205 */
[-C--:B------:R-:W-:Y:S01]  /*7fb0*/  LEA.HI.X.SX32 R7, R7, R205.reuse, 0x2, P1 ;  /* 0x000000cd07077211 */ /* 0x080fe200008f16ff */
[----:B------:R-:W-:Y:S04]  /*7fc0*/  IMAD.IADD R4, R196, 0x1, R10 ;  /* 0x00000001c4047824 */ /* 0x000fe800078e020a */
[----:B------:R2:W-:Y:S01]  /*7fd0*/  REDG.E.ADD.F32.FTZ.RN.STRONG.GPU desc[UR4][R6.64], R91 ;  /* 0x0000005b060079a6 */ /* 0x0005e2000c10f384 */
[CC--:B-1----:R-:W-:Y:S03]  /*7fe0*/  LEA R8, P1, R5.reuse, R204.reuse, 0x2 ;  /* 0x000000cc05087211 */ /* 0x0c2fe600078210ff */
        /* <DEDUP_REMOVED lines=9> */
[CC--:B--2---:R-:W-:Y:S04]  /*8080*/  LEA R6, P2, R10.reuse, R204.reuse, 0x2 ;  /* 0x000000cc0a067211 */ /* 0x0c4fe800078410ff */
[-C--:B------:R-:W-:Y:S02]  /*8090*/  LEA.HI.X.SX32 R7, R10, R205.reuse, 0x2, P2 ;  /* 0x000000cd0a077211 */ /* 0x080fe400010f16ff */
[CC--:B------:R-:W-:Y:S03]  /*80a0*/  LEA R10, P1, R5.reuse, R204.reuse, 0x2 ;  /* 0x000000cc050a7211 */ /* 0x0c0fe600078210ff */
[----:B------:R2:W-:Y:S01]  /*80b0*/  REDG.E.ADD.F32.FTZ.RN.STRONG.GPU desc[UR4][R6.64], R99 ;  /* 0x00000063060079a6 */ /* 0x0005e2000c10f384 */
[-C--:B------:R-:W-:Y:S01]  /*80c0*/  LEA.HI.X.SX32 R11, R5, R205.reuse, 0x2, P1 ;  /* 0x000000cd050b7211 */ /* 0x080fe200008f16ff */
[----:B------:R-:W-:Y:S01]  /*80d0*/  VIADD R5, R197, 0x80 ;  /* 0x00000080c5057836 */ /* 0x000fe20000000000 */
[CC--:B-1----:R-:W-:Y:S01]  /*80e0*/  LEA R8, P2, R4.reuse, R204.reuse, 0x2 ;  /* 0x000000cc04087211 */ /* 0x0c2fe200078410ff */
[----:B------:R-:W-:Y:S03]  /*80f0*/  REDG.E.ADD.F32.FTZ.RN.STRONG.GPU desc[UR4][R12.64], R92 ;  /* 0x0000005c0c0079a6 */ /* 0x000fe6000c10f384 */
[-C--:B------:R-:W-:Y:S01]  /*8100*/  LEA.HI.X.SX32 R9, R4, R205.reuse, 0x2, P2 ;  /* 0x000000cd04097211 */ /* 0x080fe200010f16ff */
[----:B------:R1:W-:Y:S04]  /*8110*/  REDG.E.ADD.F32.FTZ.RN.STRONG.GPU desc[UR4][R10.64], R93 ;  /* 0x0000005d0a0079a6 */ /* 0x0003e8000c10f384 */
[----:B------:R3:W-:Y:S04]  /*8120*/  REDG.E.ADD.F32.FTZ.RN.STRONG.GPU desc[UR4][R8.64], R94 ;  /* 0x0000005e080079a6 */ /* 0x0007e8000c10f384 */
[----:B------:R-:W-:Y:S01]  /*8130*/  LDSM.16.MT88.4 R96, [R0+0x800] ;  /* 0x000800000060783b */ /* 0x000fe20000004200 */
[C---:B--2---:R-:W-:Y:S05]  /*8140*/  IMAD.IADD R7, R196.reuse, 0x1, R4 ;  /* 0x00000001c4077824 */ /* 0x044fea00078e0204 */
[CC--:B------:R-:W-:Y:S04]  /*8150*/  LEA R6, P1, R7.reuse, R204.reuse, 0x2 ;  /* 0x000000cc07067211 */ /* 0x0c0fe800078210ff */
[-C--:B------:R-:W-:Y:S01]  /*8160*/  LEA.HI.X.SX32 R7, R7, R205.reuse, 0x2, P1 ;  /* 0x000000cd07077211 */ /* 0x080fe200008f16ff */
[C---:B-1----:R-:W-:Y:S01]  /*8170*/  IMAD.IADD R10, R196.reuse, 0x1, R5 ;  /* 0x00000001c40a7824 */ /* 0x042fe200078e0205 */
        /* <DEDUP_REMOVED lines=257> */
.L_x_502:
[----:B------:R-:W-:Y:S02]  /*9190*/  UISETP.GT.AND UP0, UPT, UR8, UR19, UPT ;  /* 0x000000130800728c */ /* 0x000fe4000bf04270 */
[----:B------:R-:W-:Y:S04]  /*91a0*/  UIADD3 UR8, UR8, -0x1, URZ ;  /* 0xffffffff08087890 */ /* 0x000fe8000fffe03f */
[----:B------:R-:W-:Y:S11]  /*91b0*/  PLOP3.LUT P0, PT, PT, PT, UP0, 0x80, 0x0 ;  /* 0x000000000000781c */ /* 0x000ff60003f0f008 */
[----:B------:R-:W-:Y:S02]  /*91c0*/  @!UPT UIADD3 URZ, URZ, URZ, URZ ;  /* 0x0000003f3f3ff290 */ /* 0x000fe4000fffe03f */
[----:B------:R-:W-:Y:S05]  /*91d0*/  @P0 BRA `(.L_x_503) ;  /* 0xffffffb400fc0947 */ /* 0x000fea000383ffff */
[----:B------:R-:W-:Y:S01]  /*91e0*/  BAR.SYNC.DEFER_BLOCKING 0x0 ;  /* 0x0000000000007b1d */ /* 0x000fe20000010000 */
[----:B------:R-:W-:-:S05]  /*91f0*/  UISETP.NE.AND UP0, UPT, UR38, -0x1, UPT ;  /* 0xffffffff2600788c */ /* 0x000fca000bf05270 */
[----:B------:R-:W-:Y:S01]  /*9200*/  ULDC UR7, c[0x0][0x38c] ;  /* 0x0000e30000077ab9 */ /* 0x000fe20000000800 */
[----:B------:R-:W-:Y:S01]  /*9210*/  ULDC UR6, c[0x0][0x390] ;  /* 0x0000e40000067ab9 */ /* 0x000fe20000000800 */
[----:B------:R-:W-:Y:S01]  /*9220*/  FMUL.FTZ R86, R66, UR7 ;  /* 0x0000000742567c20 */ /* 0x000fe20008410000 */
[----:B-1----:R-:W-:Y:S01]  /*9230*/  FMUL.FTZ R14, R67, UR7 ;  /* 0x00000007430e7c20 */ /* 0x002fe20008410000 */
        /* <DEDUP_REMOVED lines=199> */
[----:B------:R-:W-:Y:S01]  /*9eb0*/  F2FP.BF16.F32.PACK_AB R15, R15, R87 ;  /* 0x000000570f0f723e */ /* 0x000fe200000010ff */
[----:B------:R-:W-:Y:S01]  /*9ec0*/  FMUL.FTZ R76, R76, UR7 ;  /* 0x000000074c4c7c20 */ /* 0x000fe20008410000 */
[----:B------:R-:W-:Y:S01]  /*9ed0*/  STS [R246+0x6400], R195 ;  /* 0x006400c3f6007388 */ /* 0x000fe20000000800 */
[----:B------:R-:W-:Y:S01]  /*9ee0*/  F2FP.BF16.F32.PACK_AB R14, R14, R86 ;  /* 0x000000560e0e723e */ /* 0x000fe200000010ff */
[----:B------:R-:W-:Y:S01]  /*9ef0*/  FMUL.FTZ R5, R77, UR7 ;  /* 0x000000074d057c20 */ /* 0x000fe20008410000 */
[----:B------:R-:W-:Y:S01]  /*9f00*/  FMUL.FTZ R78, R78, UR7 ;  /* 0x000000074e4e7c20 */ /* 0x000fe20008410000 */
        /* <DEDUP_REMOVED lines=26> */
[----:B------:R-:W-:Y:S01]  /*a0b0*/  PLOP3.LUT P0, PT, PT, PT, UP0, 0x80, 0x0 ;  /* 0x000000000000781c */ /* 0x000fe20003f0f008 */
        /* <DEDUP_REMOVED lines=44> */
.L_x_504:
        /* <DEDUP_REMOVED lines=19> */
.L_x_505:
[----:B------:R-:W-:Y:S01]  /*a4b0*/  BAR.SYNC.DEFER_BLOCKING 0x0 ;  /* 0x0000000000007b1d */ /* 0x000fe20000010000 */
[----:B------:R-:W-:Y:S01]  /*a4c0*/  USHF.R.S32.HI UR11, URZ, 0x1f, UR8 ;  /* 0x0000001f3f0b7899 */ /* 0x000fe20008011408 */
[----:B-12---:R-:W-:Y:S01]  /*a4d0*/  SHF.R.S32.HI R4, RZ, 0x1f, R11 ;  /* 0x0000001fff047819 */ /* 0x006fe2000001140b */
        /* <DEDUP_REMOVED lines=20> */
[----:B------:R1:W2:Y:S01]  /*a620*/  LDS.128 R48, [R220+0x11000] ;  /* 0x01100000dc307984 */ /* 0x0002a20000000c00 */
        /* <DEDUP_REMOVED lines=34> */
.L_x_507:
[----:B------:R-:W-:Y:S05]  /*a850*/  BSYNC B0 ;  /* 0x0000000000007941 */ /* 0x000fea0003800000 */
.L_x_506:
        /* <DEDUP_REMOVED lines=22> */
.L_x_509:
[----:B------:R-:W-:Y:S05]  /*a9c0*/  BSYNC B0 ;  /* 0x0000000000007941 */ /* 0x000fea0003800000 */
.L_x_508:
        /* <DEDUP_REMOVED lines=38> */
.L_x_511:
[----:B------:R-:W-:Y:S05]  /*ac30*/  BSYNC B0 ;  /* 0x0000000000007941 */ /* 0x000fea0003800000 */
.L_x_510:
        /* <DEDUP_REMOVED lines=21> */
.L_x_484:
[----:B------:R-:W-:Y:S05]  /*ad90*/  BSYNC B1 ;  /* 0x0000000000017941 */ /* 0x000fea0003800000 */
.L_x_470:
        /* <DEDUP_REMOVED lines=8> */
.L_x_512:
[----:B------:R-:W-:Y:S05]  /*ae20*/  EXIT ;  /* 0x000000000000794d */ /* 0x000fea0003800000 */
.L_x_514:
        /* <DEDUP_REMOVED lines=13> */
.L_x_1045:


//--------------------- .text._ZN5flash44flash_bwd_dq_dk_dv_loop_seqk_parallel_kernelI23Flash_bwd_kernel_traitsILi256ELi64ELi64ELi8ELi4ELi2ELi2ELb0ELb1EN7cutlass10bfloat16_tE19Flash_kernel_traitsILi256ELi64ELi64ELi8ES3_EELb0ELb1ELb0ELb0ELb0ELb0ELb1EEEvNS_16Flash_bwd_paramsE --------------------------
	.section	.text._ZN5flash44flash_bwd_dq_dk_dv_loop_seqk_parallel_kernelI23Flash_bwd_kernel_traitsILi256ELi64ELi64ELi8ELi4ELi2ELi2ELb0ELb1EN7cutlass10bfloat16_tE19Flash_kernel_traitsILi256ELi64ELi64ELi8ES3_EELb0ELb1ELb0ELb0ELb0ELb0ELb1EEEvNS_16Flash_bwd_paramsE,"ax",@progbits
	.align	128
        .global         _ZN5flash44flash_bwd_dq_dk_dv_loop_seqk_parallel_kernelI23Flash_bwd_kernel_traitsILi256ELi64ELi64ELi8ELi4ELi2ELi2ELb0ELb1EN7cutlass10bfloat16_tE19Flash_kernel_traitsILi256ELi64ELi64ELi8ES3_EELb0ELb1ELb0ELb0ELb0ELb0ELb1EEEvNS_16Flash_bwd_paramsE
        .type           _ZN5flash44flash_bwd_dq_dk_dv_loop_seqk_parallel_kernelI23Flash_bwd_kernel_traitsILi256ELi64ELi64ELi8ELi4ELi2ELi2ELb0ELb1EN7cutlass10bfloat16_tE19Flash_kernel_traitsILi256ELi64ELi64ELi8ES3_EELb0ELb1ELb0ELb0ELb0ELb0ELb1EEEvNS_16Flash_bwd_paramsE,@function
        .size           _ZN5flash44flash_bwd_dq_dk_dv_loop_seqk_parallel_kernelI23Flash_bwd_kernel_traitsILi256ELi64ELi64ELi8ELi4ELi2ELi2ELb0ELb1EN7cutlass10bfloat16_tE19Flash_kernel_traitsILi256ELi64ELi64ELi8ES3_EELb0ELb1ELb0ELb0ELb0ELb0ELb1EEEvNS_16Flash_bwd_paramsE,(.L_x_1046 - _ZN5flash44flash_bwd_dq_dk_dv_loop_seqk_parallel_kernelI23Flash_bwd_kernel_traitsILi256ELi64ELi64ELi8ELi4ELi2ELi2ELb0ELb1EN7cutlass10bfloat16_tE19Flash_kernel_traitsILi256ELi64ELi64ELi8ES3_EELb0ELb1ELb0ELb0ELb0ELb0ELb1EEEvNS_16Flash_bwd_paramsE)
        .other          _ZN5flash44flash_bwd_dq_dk_dv_loop_seqk_parallel_kernelI23Flash_bwd_kernel_traitsILi256ELi64ELi64ELi8ELi4ELi2ELi2ELb0ELb1EN7cutlass10bfloat16_tE19Flash_kernel_traitsILi256ELi64ELi64ELi8ES3_EELb0ELb1ELb0ELb0ELb0ELb0ELb1EEEvNS_16Flash_bwd_paramsE,@"STO_CUDA_ENTRY STV_DEFAULT"
_ZN5flash44flash_bwd_dq_dk_dv_loop_seqk_parallel_kernelI23Flash_bwd_kernel_traitsILi256ELi64ELi64ELi8ELi4ELi2ELi2ELb0ELb1EN7cutlass10bfloat16_tE19Flash_kernel_traitsILi256ELi64ELi64ELi8ES3_EELb0ELb1ELb0ELb0ELb0ELb0ELb1EEEvNS_16Flash_bwd_paramsE:
.text._ZN5flash44flash_bwd_dq_dk_dv_loop_seqk_parallel_kernelI23Flash_bwd_kernel_traitsILi256ELi64ELi64ELi8ELi4ELi2ELi2ELb0ELb1EN7cutlass10bfloat16_tE19Flash_kernel_traitsILi256ELi64ELi64ELi8ES3_EELb0ELb1ELb0ELb0ELb0ELb0ELb1EEEvNS_16Flash_bwd_paramsE:
        /* <DEDUP_REMOVED lines=166> */
.L_x_559:
        /* <DEDUP_REMOVED lines=73> */
.L_x_515:
        /* <DEDUP_REMOVED lines=73> */
[----:B------:R-:W-:Y:S02]  /*1380*/  UIMAD UR30, UR5, UR29, URZ ;  /* 0x0000001d051e72a4 */ /* 0x000fe4000f8e023f */
[----:B------:R-:W-:Y:S02]  /*1390*/  @UP3 USEL UR19, UR19, UR5, !UP1 ;  /* 0x0000000513133287 */ /* 0x000fe4000c800000 */
[----:B------:R-:W-:Y:S01]  /*13a0*/  IMAD.HI.U32 R5, R5, R6, RZ ;  /* 0x0000000605057227 */ /* 0x000fe200078e00ff */
[----:B------:R-:W-:Y:S02]  /*13b0*/  UIMAD UR21, UR10, UR12, UR21 ;  /* 0x0000000c0a1572a4 */ /* 0x000fe4000f8e0215 */
[----:B------:R-:W-:Y:S01]  /*13c0*/  @!UP3 UIMAD UR12, UR50, UR60, UR56 ;  /* 0x0000003c320cb2a4 */ /* 0x000fe2000f8e0238 */
[----:B------:R-:W-:Y:S01]  /*13d0*/  IMAD.MOV R7, RZ, RZ, -R5 ;  /* 0x000000ffff077224 */ /* 0x000fe200078e0a05 */
[----:B------:R-:W-:Y:S01]  /*13e0*/  @UP3 ULDC UR13, c[0x0][0x2e4] ;  /* 0x0000b900000d3ab9 */ /* 0x000fe20000000800 */
[----:B------:R-:W-:-:S02]  /*13f0*/  UIADD3 UR8, UR8, -0x40, URZ ;  /* 0xffffffc008087890 */ /* 0x000fc4000fffe03f */
[C---:B------:R-:W-:Y:S01]  /*1400*/  IMAD R6, R9.reuse, R7, R6 ;  /* 0x0000000709067224 */ /* 0x040fe200078e0206 */
[----:B------:R-:W-:Y:S02]  /*1410*/  @UP1 UIADD3 UR40, UR17, UR30, URZ ;  /* 0x0000001e11281290 */ /* 0x000fe4000fffe03f */
[----:B------:R-:W-:Y:S02]  /*1420*/  @UP3 UIMAD UR51, UR56, UR13, UR19 ;  /* 0x0000000d383332a4 */ /* 0x000fe4000f8e0213 */
[----:B------:R-:W-:Y:S01]  /*1430*/  ISETP.GT.U32.AND P1, PT, R9, R6, PT ;  /* 0x000000060900720c */ /* 0x000fe20003f24070 */
[----:B------:R-:W-:Y:S02]  /*1440*/  UIMAD.WIDE.U32 UR16, UR10, UR5, URZ ;  /* 0x000000050a1072a5 */ /* 0x000fe4000f8e003f */
[----:B------:R-:W-:Y:S02]  /*1450*/  @!UP3 UIMAD UR51, UR12, UR48, URZ ;  /* 0x000000300c33b2a4 */ /* 0x000fe4000f8e023f */
[----:B------:R-:W-:-:S02]  /*1460*/  USHF.R.S32.HI UR30, URZ, 0x1f, UR8 ;  /* 0x0000001f3f1e7899 */ /* 0x000fc40008011408 */
[----:B------:R-:W-:Y:S02]  /*1470*/  UIADD3 UR12, UP2, UR8, UR47, URZ ;  /* 0x0000002f080c7290 */ /* 0x000fe4000ff5e03f */
[----:B------:R-:W-:Y:S01]  /*1480*/  USEL UR55, UR24, UR16, !UP1 ;  /* 0x0000001018377287 */ /* 0x000fe2000c800000 */
[----:B------:R-:W-:Y:S01]  /*1490*/  ULDC.U8 UR22, c[0x0][0x480] ;  /* 0x0001200000167ab9 */ /* 0x000fe20000000000 */
[----:B------:R-:W-:Y:S02]  /*14a0*/  UIADD3.X UR16, UR30, UR37, URZ, UP2, !UPT ;  /* 0x000000251e107290 */ /* 0x000fe400097fe43f */
[----:B------:R-:W-:Y:S01]  /*14b0*/  @!P1 IMAD.IADD R6, R6, 0x1, -R9 ;  /* 0x0000000106069824 */ /* 0x000fe200078e0a09 */
[----:B------:R-:W-:Y:S01]  /*14c0*/  @!P1 IADD3 R5, R5, 0x1, RZ ;  /* 0x0000000105059810 */ /* 0x000fe20007ffe0ff */
[----:B------:R-:W-:Y:S01]  /*14d0*/  UIMAD UR13, UR11, UR12, URZ ;  /* 0x0000000c0b0d72a4 */ /* 0x000fe2000f8e023f */
[----:B------:R-:W-:Y:S01]  /*14e0*/  PLOP3.LUT P1, PT, PT, PT, UP0, 0x80, 0x0 ;  /* 0x000000000000781c */ /* 0x000fe20003f2f008 */
[----:B------:R-:W-:Y:S01]  /*14f0*/  @UP0 UIADD3 UR32, UR20, UR39, URZ ;  /* 0x0000002714200290 */ /* 0x000fe2000fffe03f */
[----:B------:R-:W-:Y:S01]  /*1500*/  ISETP.GE.U32.AND P0, PT, R6, R9, PT ;  /* 0x000000090600720c */ /* 0x000fe20003f06070 */
[----:B------:R-:W-:Y:S01]  /*1510*/  UISETP.NE.AND UP4, UPT, UR22, URZ, UPT ;  /* 0x0000003f1600728c */ /* 0x000fe2000bf85270 */
[----:B------:R-:W-:Y:S01]  /*1520*/  LOP3.LUT R6, R11, UR56, RZ, 0x3c, !PT ;  /* 0x000000380b067c12 */ /* 0x000fe2000f8e3cff */
[----:B------:R-:W-:Y:S01]  /*1530*/  UIMAD.WIDE.U32 UR36, UR10, UR12, URZ ;  /* 0x0000000c0a2472a5 */ /* 0x000fe2000f8e003f */
[----:B------:R-:W-:-:S02]  /*1540*/  @UP0 ULDC.64 UR22, c[0x0][0x250] ;  /* 0x0000940000160ab9 */ /* 0x000fc40000000a00 */
[----:B------:R-:W-:Y:S01]  /*1550*/  ISETP.GE.AND P2, PT, R6, RZ, PT ;  /* 0x000000ff0600720c */ /* 0x000fe20003f46270 */
[----:B------:R-:W-:Y:S02]  /*1560*/  UIMAD UR19, UR11, UR5, URZ ;  /* 0x000000050b1372a4 */ /* 0x000fe4000f8e023f */
[----:B------:R-:W-:Y:S02]  /*1570*/  UIMAD UR12, UR10, UR16, UR13 ;  /* 0x000000100a0c72a4 */ /* 0x000fe4000f8e020d */
[----:B------:R-:W-:Y:S02]  /*1580*/  @UP0 UIMAD.WIDE.U32 UR10, UR32, UR22, URZ ;  /* 0x00000016200a02a5 */ /* 0x000fe4000f8e003f */
[----:B------:R-:W-:Y:S01]  /*1590*/  @P0 VIADD R5, R5, 0x1 ;  /* 0x0000000105050836 */ /* 0x000fe20000000000 */
[----:B------:R-:W-:Y:S01]  /*15a0*/  UIMAD UR52, UR56, UR61, URZ ;  /* 0x0000003d383472a4 */ /* 0x000fe2000f8e023f */
[----:B------:R-:W-:Y:S01]  /*15b0*/  PLOP3.LUT P0, PT, PT, PT, UP3, 0x80, 0x0 ;  /* 0x000000000000781c */ /* 0x000fe20003f0f038 */
[----:B------:R-:W-:Y:S01]  /*15c0*/  @UP0 UIMAD UR13, UR32, UR23, URZ ;  /* 0x00000017200d02a4 */ /* 0x000fe2000f8e023f */
[----:B------:R-:W-:Y:S01]  /*15d0*/  IMAD.MOV.U32 R18, RZ, RZ, R5 ;  /* 0x000000ffff127224 */ /* 0x000fe200078e0005 */
[----:B------:R-:W-:-:S02]  /*15e0*/  UIADD3 UR47, UR25, UR21, URZ ;  /* 0x00000015192f7290 */ /* 0x000fc4000fffe03f */
[----:B------:R-:W-:Y:S02]  /*15f0*/  @!UP1 UIADD3 UR41, UR43, UR35, URZ ;  /* 0x000000232b299290 */ /* 0x000fe4000fffe03f */
[----:B------:R-:W-:Y:S01]  /*1600*/  USEL UR21, UR34, URZ, UP4 ;  /* 0x0000003f22157287 */ /* 0x000fe2000a000000 */
[----:B------:R-:W-:Y:S01]  /*1610*/  @!P2 IADD3 R18, -R18, RZ, RZ ;  /* 0x000000ff1212a210 */ /* 0x000fe20007ffe1ff */
[----:B------:R-:W-:Y:S01]  /*1620*/  USHF.R.S32.HI UR48, URZ, 0x6, UR31 ;  /* 0x000000063f307899 */ /* 0x000fe2000801141f */
[----:B------:R-:W-:Y:S01]  /*1630*/  @!P3 LOP3.LUT R18, RZ, R11, RZ, 0x33, !PT ;  /* 0x0000000bff12b212 */ /* 0x000fe200078e33ff */
[----:B------:R-:W-:Y:S02]  /*1640*/  @UP1 UIADD3 UR47, UR17, UR19, URZ ;  /* 0x00000013112f1290 */ /* 0x000fe4000fffe03f */
[----:B------:R-:W-:Y:S02]  /*1650*/  USHF.R.S32.HI UR54, URZ, 0x1f, UR52 ;  /* 0x0000001f3f367899 */ /* 0x000fe40008011434 */
[----:B------:R-:W-:-:S02]  /*1660*/  @UP0 UIADD3 UR35, UR11, UR13, URZ ;  /* 0x0000000d0b230290 */ /* 0x000fc4000fffe03f */
[----:B------:R-:W-:Y:S02]  /*1670*/  USEL UR53, UR53, URZ, UP4 ;  /* 0x0000003f35357287 */ /* 0x000fe4000a000000 */
        /* <DEDUP_REMOVED lines=17> */
.L_x_517:
        /* <DEDUP_REMOVED lines=13> */
.L_x_518:
        /* <DEDUP_REMOVED lines=11> */
.L_x_519:
[----:B------:R-:W-:-:S04]  /*1910*/  UIMAD UR5, UR50, UR60, UR56 ;  /* 0x0000003c320572a4 */ /* 0x000fc8000f8e0238 */
[----:B------:R-:W-:-:S12]  /*1920*/  UIMAD UR5, UR5, UR58, URZ ;  /* 0x0000003a050572a4 */ /* 0x000fd8000f8e023f */
.L_x_520:
[----:B------:R-:W1:Y:S01]  /*1930*/  LDC.64 R6, c[0x0][0x420] ;  /* 0x00010800ff067b82 */ /* 0x000e620000000a00 */
[----:B------:R-:W-:Y:S01]  /*1940*/  UIADD3 UR12, -UR9, UR38, UR33 ;  /* 0x00000026090c7290 */ /* 0x000fe2000fffe121 */
[----:B------:R-:W-:Y:S01]  /*1950*/  LEA.HI R10, R10, R12, RZ, 0x5 ;  /* 0x0000000c0a0a7211 */ /* 0x000fe200078f28ff */
[----:B------:R-:W-:Y:S01]  /*1960*/  UIMAD UR11, UR61, UR60, URZ ;  /* 0x0000003c3d0b72a4 */ /* 0x000fe2000f8e023f */
[----:B------:R-:W-:Y:S01]  /*1970*/  SHF.R.S32.HI R229, RZ, 0x1f, R228 ;  /* 0x0000001fffe57819 */ /* 0x000fe200000114e4 */
[----:B------:R-:W-:Y:S01]  /*1980*/  ULDC UR10, c[0x0][0x398] ;  /* 0x0000e600000a7ab9 */ /* 0x000fe20000000800 */
[----:B------:R-:W-:Y:S01]  /*1990*/  LOP3.LUT R11, R10, 0xffffffe0, RZ, 0xc0, !PT ;  /* 0xffffffe00a0b7812 */ /* 0x000fe200078ec0ff */
[----:B------:R-:W-:Y:S01]  /*19a0*/  UIADD3 UR12, UR12, -UR10, URZ ;  /* 0x8000000a0c0c7290 */ /* 0x000fe2000fffe03f */
[----:B------:R-:W-:Y:S01]  /*19b0*/  SHF.R.S32.HI R10, RZ, 0x5, R10 ;  /* 0x00000005ff0a7819 */ /* 0x000fe2000001140a */
[----:B------:R-:W-:Y:S01]  /*19c0*/  USHF.L.U32 UR10, UR11, 0x6, URZ ;  /* 0x000000060b0a7899 */ /* 0x000fe2000800063f */
[----:B------:R-:W-:Y:S01]  /*19d0*/  IADD3 R8, P0, R228, UR16, RZ ;  /* 0x00000010e4087c10 */ /* 0x000fe2000ff1e0ff */
[----:B------:R-:W-:Y:S01]  /*19e0*/  IMAD.IADD R11, R12, 0x1, -R11 ;  /* 0x000000010c0b7824 */ /* 0x000fe200078e0a0b */
[----:B------:R-:W-:Y:S01]  /*19f0*/  USHF.R.S32.HI UR43, URZ, 0x1f, UR56 ;  /* 0x0000001f3f2b7899 */ /* 0x000fe20008011438 */
[----:B------:R-:W-:Y:S01]  /*1a00*/  BSSY B1, `(.L_x_516) ;  /* 0x00008ce000017945 */ /* 0x000fe20003800000 */
[----:B------:R-:W-:Y:S01]  /*1a10*/  UIADD3 UR13, UP2, UP1, UR36, UR10, UR52 ;  /* 0x0000000a240d7290 */ /* 0x000fe2000f95e034 */
[----:B------:R-:W-:Y:S01]  /*1a20*/  IADD3.X R9, R229, UR41, RZ, P0, !PT ;  /* 0x00000029e5097c10 */ /* 0x000fe200087fe4ff */
[----:B------:R-:W-:Y:S01]  /*1a30*/  USHF.R.S32.HI UR10, URZ, 0x1f, UR10 ;  /* 0x0000001f3f0a7899 */ /* 0x000fe2000801140a */
[----:B------:R-:W-:Y:S01]  /*1a40*/  IADD3 R16, P0, R4, UR8, RZ ;  /* 0x0000000804107c10 */ /* 0x000fe2000ff1e0ff */
[----:B------:R-:W-:Y:S01]  /*1a50*/  ULDC.64 UR24, c[0x0][0x428] ;  /* 0x00010a0000187ab9 */ /* 0x000fe20000000a00 */
[----:B------:R-:W-:Y:S01]  /*1a60*/  ULDC.64 UR36, c[0x0][0x400] ;  /* 0x0001000000247ab9 */ /* 0x000fe20000000a00 */
[----:B------:R-:W-:Y:S01]  /*1a70*/  UIADD3.X UR10, UR17, UR10, UR54, UP2, UP1 ;  /* 0x0000000a110a7290 */ /* 0x000fe200097e2436 */
[----:B------:R-:W-:Y:S01]  /*1a80*/  IADD3.X R14, R27, UR30, RZ, P0, !PT ;  /* 0x0000001e1b0e7c10 */ /* 0x000fe200087fe4ff */
[----:B------:R-:W-:Y:S01]  /*1a90*/  USHF.R.S32.HI UR17, URZ, 0x1f, UR12 ;  /* 0x0000001f3f117899 */ /* 0x000fe2000801140c */
[----:B------:R-:W-:Y:S01]  /*1aa0*/  IMAD.U32 R15, RZ, RZ, UR24 ;  /* 0x00000018ff0f7e24 */ /* 0x000fe2000f8e00ff */
[----:B------:R-:W-:Y:S01]  /*1ab0*/  UIMAD UR19, UR43, UR24, URZ ;  /* 0x000000182b1372a4 */ /* 0x000fe2000f8e023f */
[C---:B-1----:R-:W-:Y:S01]  /*1ac0*/  IMAD R5, R6.reuse, UR30, RZ ;  /* 0x0000001e06057c24 */ /* 0x042fe2000f8e02ff */
[----:B------:R-:W-:Y:S01]  /*1ad0*/  ULEA.HI UR17, UR17, UR12, URZ, 0x6 ;  /* 0x0000000c11117291 */ /* 0x000fe2000f8f303f */
[----:B------:R-:W-:Y:S01]  /*1ae0*/  IMAD.WIDE.U32 R8, R6, UR8, R8 ;  /* 0x0000000806087c25 */ /* 0x000fe2000f8e0008 */
[----:B------:R-:W-:Y:S01]  /*1af0*/  UIMAD UR19, UR56, UR25, UR19 ;  /* 0x00000019381372a4 */ /* 0x000fe2000f8e0213 */
[----:B------:R-:W-:Y:S01]  /*1b00*/  IADD3 R242, R228, 0x40, RZ ;  /* 0x00000040e4f27810 */ /* 0x000fe20007ffe0ff */
[----:B------:R-:W-:Y:S01]  /*1b10*/  USHF.R.S32.HI UR17, URZ, 0x6, UR17 ;  /* 0x000000063f117899 */ /* 0x000fe20008011411 */
[----:B------:R-:W-:Y:S01]  /*1b20*/  IMAD R12, R7, UR8, R5 ;  /* 0x00000008070c7c24 */ /* 0x000fe2000f8e0205 */
[----:B------:R-:W-:Y:S01]  /*1b30*/  ULDC.64 UR26, c[0x0][0x258] ;  /* 0x00009600001a7ab9 */ /* 0x000fe20000000a00 */
[----:B------:R-:W-:Y:S01]  /*1b40*/  IMAD R5, R10, UR11, R11 ;  /* 0x0000000b0a057c24 */ /* 0x000fe2000f8e020b */
[----:B------:R-:W-:Y:S01]  /*1b50*/  UIADD3 UR11, UP2, UP1, UR21, UR13, UR55 ;  /* 0x0000000d150b7290 */ /* 0x000fe2000f95e037 */
[----:B------:R-:W-:Y:S01]  /*1b60*/  IMAD.IADD R9, R9, 0x1, R12 ;  /* 0x0000000109097824 */ /* 0x000fe200078e020c */
[----:B------:R-:W-:Y:S01]  /*1b70*/  UIADD3 UR42, UR8, UR5, URZ ;  /* 0x00000005082a7290 */ /* 0x000fe2000fffe03f */
[----:B------:R-:W-:Y:S01]  /*1b80*/  IMAD R11, R14, UR28, RZ ;  /* 0x0000001c0e0b7c24 */ /* 0x000fe2000f8e02ff */
[----:B------:R-:W-:Y:S01]  /*1b90*/  UIADD3.X UR10, UR53, UR10, UR47, UP2, UP1 ;  /* 0x0000000a350a7290 */ /* 0x000fe200097e242f */
[----:B------:R-:W-:Y:S01]  /*1ba0*/  IMAD.WIDE.U32 R12, R16, UR28, R228 ;  /* 0x0000001c100c7c25 */ /* 0x000fe2000f8e00e4 */
[----:B------:R-:W-:Y:S01]  /*1bb0*/  UISETP.LT.AND UP1, UPT, URZ, UR17, UPT ;  /* 0x000000113f00728c */ /* 0x000fe2000bf21270 */
[----:B------:R-:W-:Y:S01]  /*1bc0*/  IADD3 R10, P0, R5, UR11, RZ ;  /* 0x0000000b050a7c10 */ /* 0x000fe2000ff1e0ff */
[----:B------:R-:W-:Y:S01]  /*1bd0*/  UIMAD UR21, UR43, UR26, URZ ;  /* 0x0000001a2b1572a4 */ /* 0x000fe2000f8e023f */
[----:B------:R-:W-:Y:S01]  /*1be0*/  IMAD.WIDE.U32 R8, R15, UR56, R8 ;  /* 0x000000380f087c25 */ /* 0x000fe2000f8e0008 */
[----:B------:R-:W-:Y:S01]  /*1bf0*/  USEL UR17, URZ, UR17, !UP1 ;  /* 0x000000113f117287 */ /* 0x000fe2000c800000 */
[----:B------:R-:W-:Y:S01]  /*1c00*/  LEA.HI.X.SX32 R5, R5, UR10, 0x1, P0 ;  /* 0x0000000a05057c11 */ /* 0x000fe200080f0eff */
[----:B------:R-:W-:Y:S01]  /*1c10*/  ULDC.64 UR60, c[0x0][0x478] ;  /* 0x00011e00003c7ab9 */ /* 0x000fe20000000a00 */
        /* <DEDUP_REMOVED lines=10> */
[-C--:B------:R-:W-:Y:S01]  /*1cc0*/  IMAD R5, R27, R6.reuse, RZ ;  /* 0x000000061b057224 */ /* 0x080fe200078e02ff */
[----:B------:R-:W-:Y:S01]  /*1cd0*/  IADD3.X R13, R13, UR40, R20, P2, !PT ;  /* 0x000000280d0d7c10 */ /* 0x000fe200097fe414 */
[----:B------:R-:W-:Y:S01]  /*1ce0*/  ULDC.64 UR44, c[0x0][0x2b0] ;  /* 0x0000ac00002c7ab9 */ /* 0x000fe20000000a00 */
[----:B------:R-:W-:Y:S01]  /*1cf0*/  UIMAD.WIDE UR10, UR42, 0x4, UR60 ;  /* 0x000000042a0a78a5 */ /* 0x000fe2000f8e023c */
[----:B------:R-:W-:Y:S01]  /*1d00*/  IMAD.WIDE.U32 R10, R4, R6, R10 ;  /* 0x00000006040a7225 */ /* 0x000fe200078e000a */
[----:B------:R-:W-:-:S02]  /*1d10*/  UIMAD UR21, UR56, UR27, UR21 ;  /* 0x0000001b381572a4 */ /* 0x000fc4000f8e0215 */
[----:B------:R-:W-:Y:S01]  /*1d20*/  UIMAD.WIDE UR36, UR36, 0x4, UR44 ;  /* 0x00000004242478a5 */ /* 0x000fe2000f8e022c */
[----:B------:R-:W-:Y:S01]  /*1d30*/  IMAD.WIDE.U32 R12, R19, UR56, R12 ;  /* 0x00000038130c7c25 */ /* 0x000fe2000f8e000c */
[----:B------:R-:W-:Y:S01]  /*1d40*/  ULDC.64 UR26, c[0x0][0x210] ;  /* 0x00008400001a7ab9 */ /* 0x000fe20000000a00 */
[----:B------:R-:W-:Y:S01]  /*1d50*/  ULDC.64 UR24, c[0x0][0x3e0] ;  /* 0x0000f80000187ab9 */ /* 0x000fe20000000a00 */
[----:B------:R-:W-:Y:S01]  /*1d60*/  UMOV UR13, UR10 ;  /* 0x0000000a000d7c82 */ /* 0x000fe20008000000 */
[----:B------:R-:W-:Y:S01]  /*1d70*/  IMAD R5, R4, R7, R5 ;  /* 0x0000000704057224 */ /* 0x000fe200078e0205 */
[----:B------:R-:W-:Y:S01]  /*1d80*/  LEA R230, P3, R12, UR26, 0x1 ;  /* 0x0000001a0ce67c11 */ /* 0x000fe2000f8608ff */
[----:B------:R-:W-:Y:S01]  /*1d90*/  UMOV UR12, UR11 ;  /* 0x0000000b000c7c82 */ /* 0x000fe20008000000 */
[----:B------:R-:W-:Y:S01]  /*1da0*/  LEA R231, P2, R10, UR24, 0x1 ;  /* 0x000000180ae77c11 */ /* 0x000fe2000f8408ff */
[----:B------:R-:W-:Y:S01]  /*1db0*/  IMAD.IADD R17, R11, 0x1, R5 ;  /* 0x000000010b117824 */ /* 0x000fe200078e0205 */
[----:B------:R-:W-:Y:S01]  /*1dc0*/  IADD3 R21, R13, UR21, RZ ;  /* 0x000000150d157c10 */ /* 0x000fe2000fffe0ff */
[----:B------:R-:W-:Y:S01]  /*1dd0*/  UIADD3 UR5, UR48, -0x1, URZ ;  /* 0xffffffff30057890 */ /* 0x000fe2000fffe03f */
[C---:B------:R-:W-:Y:S01]  /*1de0*/  VIADD R243, R228.reuse, 0x80 ;  /* 0x00000080e4f37836 */ /* 0x040fe20000000000 */
[----:B------:R-:W-:Y:S01]  /*1df0*/  UMOV UR11, UR36 ;  /* 0x00000024000b7c82 */ /* 0x000fe20008000000 */
[----:B------:R-:W-:Y:S01]  /*1e00*/  UMOV UR10, UR37 ;  /* 0x00000025000a7c82 */ /* 0x000fe20008000000 */
[----:B------:R-:W-:Y:S01]  /*1e10*/  VIADD R244, R228, 0xc0 ;  /* 0x000000c0e4f47836 */ /* 0x000fe20000000000 */
        /* <DEDUP_REMOVED lines=22> */
.L_x_522:
        /* <DEDUP_REMOVED lines=20> */
.L_x_523:
        /* <DEDUP_REMOVED lines=38> */
.L_x_525:
[----:B------:R-:W-:Y:S05]  /*2320*/  BSYNC B0 ;  /* 0x0000000000007941 */ /* 0x000fea0003800000 */
.L_x_524:
        /* <DEDUP_REMOVED lines=21> */
.L_x_527:
[----:B------:R-:W-:Y:S05]  /*2480*/  BSYNC B0 ;  /* 0x0000000000007941 */ /* 0x000fea0003800000 */
.L_x_526:
        /* <DEDUP_REMOVED lines=34> */
.L_x_529:
[----:B------:R-:W-:Y:S05]  /*26b0*/  BSYNC B0 ;  /* 0x0000000000007941 */ /* 0x000fea0003800000 */
.L_x_528:
        /* <DEDUP_REMOVED lines=23> */
.L_x_521:
        /* <DEDUP_REMOVED lines=53> */
.L_x_532:
[----:B------:R-:W-:Y:S05]  /*2b80*/  BSYNC B0 ;  /* 0x0000000000007941 */ /* 0x000fea0003800000 */
.L_x_531:
        /* <DEDUP_REMOVED lines=45> */
.L_x_534:
[----:B------:R-:W-:Y:S05]  /*2e60*/  BSYNC B0 ;  /* 0x0000000000007941 */ /* 0x000fea0003800000 */
.L_x_533:
        /* <DEDUP_REMOVED lines=44> */
.L_x_536:
[----:B------:R-:W-:Y:S05]  /*3130*/  BSYNC B0 ;  /* 0x0000000000007941 */ /* 0x000fea0003800000 */
.L_x_535:
        /* <DEDUP_REMOVED lines=47> */
.L_x_538:
[----:B------:R-:W-:Y:S05]  /*3430*/  BSYNC B0 ;  /* 0x0000000000007941 */ /* 0x000fea0003800000 */
.L_x_537:
        /* <DEDUP_REMOVED lines=69> */
.L_x_540:
[----:B------:R-:W-:Y:S05]  /*3890*/  BSYNC B0 ;  /* 0x0000000000007941 */ /* 0x000fea0003800000 */
.L_x_539:
        /* <DEDUP_REMOVED lines=59> */
.L_x_542:
[----:B------:R-:W-:Y:S05]  /*3c50*/  BSYNC B0 ;  /* 0x0000000000007941 */ /* 0x000fea0003800000 */
.L_x_541:
        /* <DEDUP_REMOVED lines=71> */
.L_x_544:
[----:B------:R-:W-:Y:S05]  /*40d0*/  BSYNC B0 ;  /* 0x0000000000007941 */ /* 0x000fea0003800000 */
.L_x_543:
        /* <DEDUP_REMOVED lines=57> */
.L_x_546:
[----:B------:R-:W-:Y:S05]  /*4470*/  BSYNC B0 ;  /* 0x0000000000007941 */ /* 0x000fea0003800000 */
.L_x_545:
        /* <DEDUP_REMOVED lines=74> */
[----:B------:R-:W-:Y:S01]  /*4920*/  ULDC UR22, c[0x0][0x2dc] ;  /* 0x0000b70000167ab9 */ /* 0x000fe20000000800 */
[----:B------:R-:W-:Y:S01]  /*4930*/  UIADD3 UR21, UR21, -UR9, URZ ;  /* 0x8000000915157290 */ /* 0x000fe2000fffe03f */
[----:B------:R1:W5:Y:S01]  /*4940*/  @!P5 LDG.E R239, desc[UR6][R16.64+0x20] ;  /* 0x0000200610efd981 */ /* 0x000362000c1e1900 */
[----:B------:R-:W-:Y:S01]  /*4950*/  ULDC UR8, c[0x0][0x39c] ;  /* 0x0000e70000087ab9 */ /* 0x000fe20000000800 */
[----:B------:R-:W-:-:S02]  /*4960*/  ULDC UR15, c[0x0][0x2ec] ;  /* 0x0000bb00000f7ab9 */ /* 0x000fc40000000800 */
[----:B--2---:R-:W0:Y:S07]  /*4970*/  LDGDEPBAR ;  /* 0x00000000000079af */ /* 0x004e2e0000000000 */
.L_x_549:
[----:B------:R-:W0:Y:S01]  /*4980*/  LDGDEPBAR ;  /* 0x00000000000079af */ /* 0x000e220000000000 */
[----:B------:R-:W-:Y:S01]  /*4990*/  USHF.L.U32 UR14, UR5, 0x6, URZ ;  /* 0x00000006050e7899 */ /* 0x000fe2000800063f */
[----:B-----5:R-:W-:Y:S01]  /*49a0*/  FSETP.NEU.FTZ.AND P1, PT, R238, -INF , PT ;  /* 0xff800000ee00780b */ /* 0x020fe20003f3d000 */
[----:B------:R-:W-:Y:S02]  /*49b0*/  USHF.L.U32 UR16, UR18, 0x6, URZ ;  /* 0x0000000612107899 */ /* 0x000fe4000800063f */
[----:B------:R-:W-:Y:S02]  /*49c0*/  UISETP.GE.AND UP0, UPT, UR14, UR21, UPT ;  /* 0x000000150e00728c */ /* 0x000fe4000bf06270 */
[----:B------:R-:W-:Y:S04]  /*49d0*/  UIADD3 UR16, UR16, 0x40, URZ ;  /* 0x0000004010107890 */ /* 0x000fe8000fffe03f */
[----:B------:R-:W-:Y:S06]  /*49e0*/  UISETP.LT.AND UP0, UPT, UR16, UR9, UP0 ;  /* 0x000000091000728c */ /* 0x000fec0008701270 */
[----:B------:R-:W-:Y:S01]  /*49f0*/  PLOP3.LUT P0, PT, PT, PT, UP0, 0x80, 0x0 ;  /* 0x000000000000781c */ /* 0x000fe20003f0f008 */
[----:B------:R-:W-:Y:S01]  /*4a00*/  UISETP.GT.AND UP0, UPT, UR5, UR17, UPT ;  /* 0x000000110500728c */ /* 0x000fe2000bf04270 */
[----:B------:R-:W-:Y:S04]  /*4a10*/  DEPBAR.LE SB0, 0x0 ;  /* 0x000080000000791a */ /* 0x000fe80000000000 */
[----:B------:R-:W-:Y:S06]  /*4a20*/  BAR.SYNC.DEFER_BLOCKING 0x0 ;  /* 0x0000000000007b1d */ /* 0x000fec0000010000 */
[----:B-1----:R-:W-:Y:S05]  /*4a30*/  LDSM.16.M88.4 R16, [R214] ;  /* 0x00000000d610783b */ /* 0x002fea0000000200 */
[----:B------:R-:W1:Y:S05]  /*4a40*/  LDSM.16.M88.4 R8, [R3+UR4+0x10000] ;  /* 0x010000040308783b */ /* 0x000e6a0008000200 */
[----:B------:R-:W2:Y:S05]  /*4a50*/  LDSM.16.M88.4 R84, [R3+UR4+0x10800] ;  /* 0x010800040354783b */ /* 0x000eaa0008000200 */
[----:B------:R-:W-:Y:S05]  /*4a60*/  LDSM.16.M88.4 R88, [R216] ;  /* 0x00000000d858783b */ /* 0x000fea0000000200 */
[----:B------:R-:W3:Y:S05]  /*4a70*/  LDSM.16.M88.4 R92, [R2] ;  /* 0x00000000025c783b */ /* 0x000eea0000000200 */
[----:B------:R-:W4:Y:S05]  /*4a80*/  LDSM.16.M88.4 R96, [R2+0x800] ;  /* 0x000800000260783b */ /* 0x000f2a0000000200 */
[----:B------:R-:W-:Y:S05]  /*4a90*/  LDSM.16.M88.4 R100, [R219] ;  /* 0x00000000db64783b */ /* 0x000fea0000000200 */
[----:B------:R-:W4:Y:S05]  /*4aa0*/  LDSM.16.M88.4 R104, [R213] ;  /* 0x00000000d568783b */ /* 0x000f2a0000000200 */
[----:B------:R-:W-:Y:S01]  /*4ab0*/  LDSM.16.M88.4 R108, [R218] ;  /* 0x00000000da6c783b */ /* 0x000fe20000000200 */
[C---:B-1----:R-:W-:Y:S04]  /*4ac0*/  HMMA.16816.F32.BF16 R4, R16.reuse, R8, RZ ;  /* 0x000000081004723c */ /* 0x042fe800000418ff */
[----:B------:R-:W-:Y:S02]  /*4ad0*/  LDSM.16.M88.4 R112, [R212] ;  /* 0x00000000d470783b */ /* 0x000fe40000000200 */
        /* <DEDUP_REMOVED lines=9> */
[----:B------:R-:W2:Y:S05]  /*4b70*/  LDSM.16.M88.4 R88, [R212+0x800] ;  /* 0x00080000d458783b */ /* 0x000eaa0000000200 */
[C---:B------:R-:W-:Y:S01]  /*4b80*/  HMMA.16816.F32.BF16 R4, R100.reuse, R104, R4 ;  /* 0x000000686404723c */ /* 0x040fe20000041804 */
[----:B------:R-:W3:Y:S05]  /*4b90*/  LDSM.16.M88.4 R96, [R3+UR4+0x12000] ;  /* 0x012000040360783b */ /* 0x000eea0008000200 */
[C---:B------:R-:W-:Y:S01]  /*4ba0*/  HMMA.16816.F32.BF16 R8, R100.reuse, R106, R8 ;  /* 0x0000006a6408723c */ /* 0x040fe20000041808 */
[----:B------:R-:W-:Y:S05]  /*4bb0*/  LDSM.16.M88.4 R104, [R2+0x2000] ;  /* 0x002000000268783b */ /* 0x000fea0000000200 */
[C---:B-1----:R-:W-:Y:S06]  /*4bc0*/  HMMA.16816.F32.BF16 R12, R100.reuse, R84, R12 ;  /* 0x00000054640c723c */ /* 0x042fec000004180c */
[----:B------:R-:W-:Y:S01]  /*4bd0*/  HMMA.16816.F32.BF16 R16, R100, R86, R16 ;  /* 0x000000566410723c */ /* 0x000fe20000041810 */
[----:B------:R-:W1:Y:S05]  /*4be0*/  LDSM.16.M88.4 R84, [R3+UR4+0x12800] ;  /* 0x012800040354783b */ /* 0x000e6a0008000200 */
[C---:B------:R-:W-:Y:S01]  /*4bf0*/  HMMA.16816.F32.BF16 R4, R108.reuse, R112, R4 ;  /* 0x000000706c04723c */ /* 0x040fe20000041804 */
[----:B------:R-:W4:Y:S05]  /*4c00*/  LDSM.16.M88.4 R100, [R216+0x2000] ;  /* 0x00200000d864783b */ /* 0x000f2a0000000200 */
[C---:B------:R-:W-:Y:S01]  /*4c10*/  HMMA.16816.F32.BF16 R8, R108.reuse, R114, R8 ;  /* 0x000000726c08723c */ /* 0x040fe20000041808 */
[----:B------:R-:W-:Y:S05]  /*4c20*/  LDSM.16.M88.4 R112, [R213+0x2000] ;  /* 0x00200000d570783b */ /* 0x000fea0000000200 */
[C---:B--2---:R-:W-:Y:S06]  /*4c30*/  HMMA.16816.F32.BF16 R12, R108.reuse, R88, R12 ;  /* 0x000000586c0c723c */ /* 0x044fec000004180c */
[----:B------:R-:W-:Y:S01]  /*4c40*/  HMMA.16816.F32.BF16 R16, R108, R90, R16 ;  /* 0x0000005a6c10723c */ /* 0x000fe20000041810 */
[----:B------:R-:W2:Y:S05]  /*4c50*/  LDSM.16.M88.4 R88, [R2+0x2800] ;  /* 0x002800000258783b */ /* 0x000eaa0000000200 */
[C---:B---3--:R-:W-:Y:S01]  /*4c60*/  HMMA.16816.F32.BF16 R4, R92.reuse, R96, R4 ;  /* 0x000000605c04723c */ /* 0x048fe20000041804 */
[----:B------:R-:W3:Y:S05]  /*4c70*/  LDSM.16.M88.4 R108, [R219+0x2000] ;  /* 0x00200000db6c783b */ /* 0x000eea0000000200 */
[C---:B------:R-:W-:Y:S01]  /*4c80*/  HMMA.16816.F32.BF16 R8, R92.reuse, R98, R8 ;  /* 0x000000625c08723c */ /* 0x040fe20000041808 */
[----:B------:R-:W-:Y:S05]  /*4c90*/  LDSM.16.M88.4 R96, [R212+0x2000] ;  /* 0x00200000d460783b */ /* 0x000fea0000000200 */
[C---:B-1----:R-:W-:Y:S06]  /*4ca0*/  HMMA.16816.F32.BF16 R12, R92.reuse, R84, R12 ;  /* 0x000000545c0c723c */ /* 0x042fec000004180c */
[----:B------:R-:W-:Y:S01]  /*4cb0*/  HMMA.16816.F32.BF16 R16, R92, R86, R16 ;  /* 0x000000565c10723c */ /* 0x000fe20000041810 */
[----:B------:R-:W1:Y:S05]  /*4cc0*/  LDSM.16.M88.4 R84, [R213+0x2800] ;  /* 0x00280000d554783b */ /* 0x000e6a0000000200 */
[C---:B----4-:R-:W-:Y:S01]  /*4cd0*/  HMMA.16816.F32.BF16 R4, R100.reuse, R104, R4 ;  /* 0x000000686404723c */ /* 0x050fe20000041804 */
[----:B------:R-:W4:Y:S05]  /*4ce0*/  LDSM.16.M88.4 R92, [R218+0x2000] ;  /* 0x00200000da5c783b */ /* 0x000f2a0000000200 */
[C---:B------:R-:W-:Y:S01]  /*4cf0*/  HMMA.16816.F32.BF16 R8, R100.reuse, R106, R8 ;  /* 0x0000006a6408723c */ /* 0x040fe20000041808 */
[----:B------:R-:W-:Y:S05]  /*4d00*/  LDSM.16.M88.4 R104, [R3+UR4+0x14000] ;  /* 0x014000040368783b */ /* 0x000fea0008000200 */
        /* <DEDUP_REMOVED lines=9> */
[----:B------:R-:W1:Y:S05]  /*4da0*/  LDSM.16.M88.4 R84, [R3+UR4+0x14800] ;  /* 0x014800040354783b */ /* 0x000e6a0008000200 */
[C---:B----4-:R-:W-:Y:S01]  /*4db0*/  HMMA.16816.F32.BF16 R4, R92.reuse, R96, R4 ;  /* 0x000000605c04723c */ /* 0x050fe20000041804 */
        /* <DEDUP_REMOVED lines=43> */
[C---:B------:R-:W-:Y:S06]  /*5070*/  HMMA.16816.F32.BF16 R8, R92.reuse, R98, R8 ;  /* 0x000000625c08723c */ /* 0x040fec0000041808 */
[C---:B--2---:R-:W-:Y:S06]  /*5080*/  HMMA.16816.F32.BF16 R12, R92.reuse, R88, R12 ;  /* 0x000000585c0c723c */ /* 0x044fec000004180c */
[----:B------:R-:W-:Y:S06]  /*5090*/  HMMA.16816.F32.BF16 R16, R92, R90, R16 ;  /* 0x0000005a5c10723c */ /* 0x000fec0000041810 */
[C---:B---3--:R-:W-:Y:S06]  /*50a0*/  HMMA.16816.F32.BF16 R4, R100.reuse, R104, R4 ;  /* 0x000000686404723c */ /* 0x048fec0000041804 */
[C---:B------:R-:W-:Y:S06]  /*50b0*/  HMMA.16816.F32.BF16 R8, R100.reuse, R106, R8 ;  /* 0x0000006a6408723c */ /* 0x040fec0000041808 */
[C---:B-1----:R-:W-:Y:S06]  /*50c0*/  HMMA.16816.F32.BF16 R12, R100.reuse, R84, R12 ;  /* 0x00000054640c723c */ /* 0x042fec000004180c */
[----:B------:R-:W-:Y:S01]  /*50d0*/  HMMA.16816.F32.BF16 R16, R100, R86, R16 ;  /* 0x000000566410723c */ /* 0x000fe20000041810 */
[----:B------:R-:W1:Y:S05]  /*50e0*/  LDSM.16.M88.4 R84, [R212+0x6800] ;  /* 0x00680000d454783b */ /* 0x000e6a0000000200 */
[C---:B----4-:R-:W-:Y:S06]  /*50f0*/  HMMA.16816.F32.BF16 R4, R108.reuse, R112, R4 ;  /* 0x000000706c04723c */ /* 0x050fec0000041804 */
[C---:B------:R-:W-:Y:S11]  /*5100*/  HMMA.16816.F32.BF16 R8, R108.reuse, R114, R8 ;  /* 0x000000726c08723c */ /* 0x040ff60000041808 */
        /* <DEDUP_REMOVED lines=9> */
[----:B------:R-:W-:Y:S01]  /*51a0*/  FMUL.FTZ R9, R9, UR8 ;  /* 0x0000000809097c20 */ /* 0x000fe20008410000 */
[C---:B-1----:R-:W-:Y:S04]  /*51b0*/  HMMA.16816.F32.BF16 R12, R108.reuse, R84, R12 ;  /* 0x000000546c0c723c */ /* 0x042fe8000004180c */
[----:B------:R1:W3:Y:S02]  /*51c0*/  MUFU.TANH R122, R4 ;  /* 0x00000004007a7308 */ /* 0x0002e40000002400 */
[----:B------:R-:W-:Y:S08]  /*51d0*/  HMMA.16816.F32.BF16 R16, R108, R86, R16 ;  /* 0x000000566c10723c */ /* 0x000ff00000041810 */
[----:B------:R4:W-:Y:S03]  /*51e0*/  MUFU.TANH R120, R8 ;  /* 0x0000000800787308 */ /* 0x0009e60000002400 */
[----:B--2---:R-:W-:Y:S07]  /*51f0*/  @!P0 IADD3 R7, R247, UR14, RZ ;  /* 0x0000000ef7078c10 */ /* 0x004fee000fffe0ff */
[----:B------:R2:W-:Y:S01]  /*5200*/  MUFU.TANH R131, R6 ;  /* 0x0000000600837308 */ /* 0x0005e20000002400 */
[----:B-1----:R-:W-:Y:S04]  /*5210*/  MOV R4, UR18 ;  /* 0x0000001200047c02 */ /* 0x002fe80008000f00 */
[----:B------:R-:W-:Y:S01]  /*5220*/  @!P0 LEA R4, R4, R249, 0x6 ;  /* 0x000000f904048211 */ /* 0x000fe200078e30ff */
[----:B------:R-:W-:Y:S04]  /*5230*/  FMUL.FTZ R12, R12, UR8 ;  /* 0x000000080c0c7c20 */ /* 0x000fe80008410000 */
[----:B------:R3:W1:Y:S01]  /*5240*/  MUFU.TANH R121, R5 ;  /* 0x0000000500797308 */ /* 0x0006620000002400 */
[----:B----4-:R-:W-:Y:S01]  /*5250*/  @!P0 VIMNMX R8, R7, UR9, PT ;  /* 0x0000000907088c48 */ /* 0x010fe2000bfe0100 */
[----:B------:R-:W-:Y:S01]  /*5260*/  FMUL.FTZ R13, R13, UR8 ;  /* 0x000000080d0d7c20 */ /* 0x000fe20008410000 */
[----:B------:R-:W-:Y:S01]  /*5270*/  @!P0 VIADDMNMX R7, R7, R252, UR9, PT ;  /* 0x0000000907078e46 */ /* 0x000fe2000b8001fc */
[----:B------:R-:W-:Y:S01]  /*5280*/  FMUL.FTZ R14, R14, UR8 ;  /* 0x000000080e0e7c20 */ /* 0x000fe20008410000 */
[----:B------:R-:W-:Y:S01]  /*5290*/  @!P0 ISETP.GE.AND P2, PT, R4, R8, PT ;  /* 0x000000080400820c */ /* 0x000fe20003f46270 */
[----:B------:R-:W-:Y:S01]  /*52a0*/  FMUL.FTZ R15, R15, UR8 ;  /* 0x000000080f0f7c20 */ /* 0x000fe20008410000 */
[----:B------:R-:W-:Y:S03]  /*52b0*/  FMUL.FTZ R16, R16, UR8 ;  /* 0x0000000810107c20 */ /* 0x000fe60008410000 */
[----:B------:R4:W-:Y:S01]  /*52c0*/  MUFU.TANH R129, R11 ;  /* 0x0000000b00817308 */ /* 0x0009e20000002400 */
[----:B--2---:R-:W-:Y:S01]  /*52d0*/  FMUL.FTZ R6, R238, 1.4426950216293334961 ;  /* 0x3fb8aa3bee067820 */ /* 0x004fe20000410000 */
[----:B------:R-:W-:Y:S01]  /*52e0*/  FMUL.FTZ R17, R17, UR8 ;  /* 0x0000000811117c20 */ /* 0x000fe20008410000 */
[----:B------:R-:W-:Y:S01]  /*52f0*/  FMUL.FTZ R18, R18, UR8 ;  /* 0x0000000812127c20 */ /* 0x000fe20008410000 */
[----:B------:R-:W-:Y:S02]  /*5300*/  FMUL.FTZ R19, R19, UR8 ;  /* 0x0000000813137c20 */ /* 0x000fe40008410000 */
[----:B------:R-:W-:Y:S04]  /*5310*/  FSEL R6, R6, RZ, P1 ;  /* 0x000000ff06067208 */ /* 0x000fe80000800000 */
[----:B------:R1:W-:Y:S01]  /*5320*/  MUFU.TANH R130, R10 ;  /* 0x0000000a00827308 */ /* 0x0003e20000002400 */
[----:B---3--:R-:W-:Y:S02]  /*5330*/  MOV R5, R122 ;  /* 0x0000007a00057202 */ /* 0x008fe40000000f00 */
[----:B------:R-:W-:Y:S02]  /*5340*/  @!P0 FSEL R5, R122, -INF , !P2 ;  /* 0xff8000007a058808 */ /* 0x000fe40005000000 */
[----:B------:R-:W-:Y:S03]  /*5350*/  FSETP.NEU.FTZ.AND P1, PT, R239, -INF , PT ;  /* 0xff800000ef00780b */ /* 0x000fe60003f3d000 */
[--C-:B------:R-:W-:Y:S02]  /*5360*/  FFMA.FTZ R5, R5, UR15, -R6.reuse ;  /* 0x0000000f05057c23 */ /* 0x100fe40008010806 */
[----:B------:R2:W3:Y:S01]  /*5370*/  MUFU.TANH R119, R9 ;  /* 0x0000000900777308 */ /* 0x0004e20000002400 */
[C---:B----4-:R-:W-:Y:S04]  /*5380*/  @!P0 IADD3 R11, R4.reuse, 0x1, RZ ;  /* 0x00000001040b8810 */ /* 0x050fe80007ffe0ff */
[----:B------:R-:W-:Y:S05]  /*5390*/  @!P0 ISETP.GE.AND P2, PT, R11, R8, PT ;  /* 0x000000080b00820c */ /* 0x000fea0003f46270 */
[----:B------:R4:W-:Y:S01]  /*53a0*/  MUFU.EX2 R203, R5 ;  /* 0x0000000500cb7308 */ /* 0x0009e20000000800 */
[----:B-1----:R-:W-:Y:S02]  /*53b0*/  MOV R10, R121 ;  /* 0x00000079000a7202 */ /* 0x002fe40000000f00 */
[----:B------:R-:W-:Y:S02]  /*53c0*/  @!P0 FSEL R10, R121, -INF , !P2 ;  /* 0xff800000790a8808 */ /* 0x000fe40005000000 */
[----:B------:R-:W-:Y:S03]  /*53d0*/  @!P0 ISETP.GE.AND P2, PT, R4, R7, PT ;  /* 0x000000070400820c */ /* 0x000fe60003f46270 */
[--C-:B------:R-:W-:Y:S01]  /*53e0*/  FFMA.FTZ R10, R10, UR15, -R6.reuse ;  /* 0x0000000f0a0a7c23 */ /* 0x100fe20008010806 */
[----:B--2---:R-:W-:Y:S01]  /*53f0*/  MOV R9, R131 ;  /* 0x0000008300097202 */ /* 0x004fe20000000f00 */
[----:B------:R-:W1:Y:S01]  /*5400*/  MUFU.TANH R123, R12 ;  /* 0x0000000c007b7308 */ /* 0x000e620000002400 */
[----:B------:R-:W-:Y:S01]  /*5410*/  @!P0 FSEL R9, R131, -INF , !P2 ;  /* 0xff80000083098808 */ /* 0x000fe20005000000 */
[----:B----4-:R-:W-:Y:S08]  /*5420*/  FMUL.FTZ R5, R239, 1.4426950216293334961 ;  /* 0x3fb8aa3bef057820 */ /* 0x010ff00000410000 */
[----:B------:R2:W-:Y:S01]  /*5430*/  MUFU.EX2 R201, R10 ;  /* 0x0000000a00c97308 */ /* 0x0005e20000000800 */
[----:B------:R-:W-:Y:S02]  /*5440*/  FSEL R5, R5, RZ, P1 ;  /* 0x000000ff05057208 */ /* 0x000fe40000800000 */
[----:B------:R-:W-:Y:S07]  /*5450*/  @!P0 ISETP.GE.AND P1, PT, R11, R7, PT ;  /* 0x000000070b00820c */ /* 0x000fee0003f26270 */
[----:B------:R-:W4:Y:S01]  /*5460*/  MUFU.TANH R118, R13 ;  /* 0x0000000d00767308 */ /* 0x000f220000002400 */
[--C-:B------:R-:W-:Y:S01]  /*5470*/  FFMA.FTZ R11, R9, UR15, -R5.reuse ;  /* 0x0000000f090b7c23 */ /* 0x100fe20008010805 */
[----:B------:R-:W-:Y:S08]  /*5480*/  @!P0 IADD3 R9, R4, 0x8, RZ ;  /* 0x0000000804098810 */ /* 0x000ff00007ffe0ff */
[----:B------:R3:W-:Y:S01]  /*5490*/  MUFU.EX2 R211, R11 ;  /* 0x0000000b00d37308 */ /* 0x0007e20000000800 */
[----:B--2---:R-:W-:Y:S02]  /*54a0*/  MOV R10, R128 ;  /* 0x00000080000a7202 */ /* 0x004fe40000000f00 */
[----:B------:R-:W-:Y:S02]  /*54b0*/  @!P0 FSEL R10, R128, -INF , !P1 ;  /* 0xff800000800a8808 */ /* 0x000fe40004800000 */
[----:B------:R-:W-:Y:S03]  /*54c0*/  @!P0 ISETP.GE.AND P1, PT, R9, R8, PT ;  /* 0x000000080900820c */ /* 0x000fe60003f26270 */
[--C-:B------:R-:W-:Y:S01]  /*54d0*/  FFMA.FTZ R12, R10, UR15, -R5.reuse ;  /* 0x0000000f0a0c7c23 */ /* 0x100fe20008010805 */
[----:B------:R-:W-:Y:S01]  /*54e0*/  @!P0 IADD3 R10, R4, 0x9, RZ ;  /* 0x00000009040a8810 */ /* 0x000fe20007ffe0ff */
[----:B------:R-:W2:Y:S01]  /*54f0*/  MUFU.TANH R127, R14 ;  /* 0x0000000e007f7308 */ /* 0x000ea20000002400 */
[----:B---3--:R-:W-:Y:S09]  /*5500*/  MOV R11, R120 ;  /* 0x00000078000b7202 */ /* 0x008ff20000000f00 */
[----:B------:R3:W-:Y:S01]  /*5510*/  MUFU.EX2 R209, R12 ;  /* 0x0000000c00d17308 */ /* 0x0007e20000000800 */
[----:B------:R-:W-:Y:S02]  /*5520*/  @!P0 FSEL R11, R120, -INF , !P1 ;  /* 0xff800000780b8808 */ /* 0x000fe40004800000 */
[----:B------:R-:W-:Y:S03]  /*5530*/  @!P0 ISETP.GE.AND P1, PT, R10, R8, PT ;  /* 0x000000080a00820c */ /* 0x000fe60003f26270 */
[--C-:B------:R-:W-:Y:S04]  /*5540*/  FFMA.FTZ R11, R11, UR15, -R6.reuse ;  /* 0x0000000f0b0b7c23 */ /* 0x100fe80008010806 */
[----:B------:R-:W2:Y:S10]  /*5550*/  MUFU.TANH R126, R15 ;  /* 0x0000000f007e7308 */ /* 0x000eb40000002400 */
[----:B------:R1:W-:Y:S01]  /*5560*/  MUFU.EX2 R200, R11 ;  /* 0x0000000b00c87308 */ /* 0x0003e20000000800 */
[----:B---3--:R-:W-:Y:S02]  /*5570*/  MOV R12, R119 ;  /* 0x00000077000c7202 */ /* 0x008fe40000000f00 */
[----:B------:R-:W-:Y:S02]  /*5580*/  @!P0 FSEL R12, R119, -INF , !P1 ;  /* 0xff800000770c8808 */ /* 0x000fe40004800000 */
[-C--:B------:R-:W-:Y:S02]  /*5590*/  @!P0 ISETP.GE.AND P1, PT, R9, R7.reuse, PT ;  /* 0x000000070900820c */ /* 0x080fe40003f26270 */
[----:B------:R-:W-:Y:S03]  /*55a0*/  MOV R9, R130 ;  /* 0x0000008200097202 */ /* 0x000fe60000000f00 */
[----:B------:R-:W-:Y:S01]  /*55b0*/  MUFU.TANH R117, R16 ;  /* 0x0000001000757308 */ /* 0x000fe20000002400 */
[----:B------:R-:W-:Y:S02]  /*55c0*/  @!P0 FSEL R9, R130, -INF , !P1 ;  /* 0xff80000082098808 */ /* 0x000fe40004800000 */
[----:B------:R-:W-:Y:S02]  /*55d0*/  @!P0 ISETP.GE.AND P1, PT, R10, R7, PT ;  /* 0x000000070a00820c */ /* 0x000fe40003f26270 */
[----:B------:R-:W-:Y:S01]  /*55e0*/  @!P0 IADD3 R10, R4, 0x10, RZ ;  /* 0x00000010040a8810 */ /* 0x000fe20007ffe0ff */
[--C-:B------:R-:W-:Y:S04]  /*55f0*/  FFMA.FTZ R9, R9, UR15, -R5.reuse ;  /* 0x0000000f09097c23 */ /* 0x100fe80008010805 */
[----:B------:R-:W3:Y:S01]  /*5600*/  MUFU.TANH R116, R17 ;  /* 0x0000001100747308 */ /* 0x000ee20000002400 */
[--C-:B-1----:R-:W-:Y:S01]  /*5610*/  FFMA.FTZ R11, R12, UR15, -R6.reuse ;  /* 0x0000000f0c0b7c23 */ /* 0x102fe20008010806 */
[----:B------:R-:W-:Y:S08]  /*5620*/  MOV R12, R123 ;  /* 0x0000007b000c7202 */ /* 0x000ff00000000f00 */
[----:B------:R1:W-:Y:S10]  /*5630*/  MUFU.EX2 R198, R11 ;  /* 0x0000000b00c67308 */ /* 0x0003f40000000800 */
[----:B------:R4:W-:Y:S10]  /*5640*/  MUFU.EX2 R208, R9 ;  /* 0x0000000900d07308 */ /* 0x0009f40000000800 */
[----:B------:R-:W-:Y:S01]  /*5650*/  MUFU.TANH R125, R18 ;  /* 0x00000012007d7308 */ /* 0x000fe20000002400 */
[----:B-1----:R-:W-:Y:S02]  /*5660*/  MOV R11, R129 ;  /* 0x00000081000b7202 */ /* 0x002fe40000000f00 */
[----:B------:R-:W-:Y:S02]  /*5670*/  @!P0 FSEL R11, R129, -INF , !P1 ;  /* 0xff800000810b8808 */ /* 0x000fe40004800000 */
[-C--:B------:R-:W-:Y:S03]  /*5680*/  @!P0 ISETP.GE.AND P1, PT, R10, R8.reuse, PT ;  /* 0x000000080a00820c */ /* 0x080fe60003f26270 */
[--C-:B------:R-:W-:Y:S01]  /*5690*/  FFMA.FTZ R11, R11, UR15, -R5.reuse ;  /* 0x0000000f0b0b7c23 */ /* 0x100fe20008010805 */
[----:B----4-:R-:W-:Y:S01]  /*56a0*/  @!P0 IADD3 R9, R4, 0x11, RZ ;  /* 0x0000001104098810 */ /* 0x010fe20007ffe0ff */
[----:B------:R-:W-:Y:S01]  /*56b0*/  MUFU.TANH R124, R19 ;  /* 0x00000013007c7308 */ /* 0x000fe20000002400 */
[----:B------:R-:W-:Y:S02]  /*56c0*/  @!P0 FSEL R12, R123, -INF , !P1 ;  /* 0xff8000007b0c8808 */ /* 0x000fe40004800000 */
[----:B------:R-:W-:Y:S03]  /*56d0*/  @!P0 ISETP.GE.AND P1, PT, R9, R8, PT ;  /* 0x000000080900820c */ /* 0x000fe60003f26270 */
[--C-:B------:R-:W-:Y:S04]  /*56e0*/  FFMA.FTZ R12, R12, UR15, -R6.reuse ;  /* 0x0000000f0c0c7c23 */ /* 0x100fe80008010806 */
[----:B------:R1:W-:Y:S10]  /*56f0*/  MUFU.EX2 R206, R11 ;  /* 0x0000000b00ce7308 */ /* 0x0003f40000000800 */
[----:B------:R4:W-:Y:S01]  /*5700*/  MUFU.EX2 R202, R12 ;  /* 0x0000000c00ca7308 */ /* 0x0009e20000000800 */
[----:B-1----:R-:W-:Y:S02]  /*5710*/  MOV R11, R118 ;  /* 0x00000076000b7202 */ /* 0x002fe40000000f00 */
[----:B------:R-:W-:Y:S02]  /*5720*/  @!P0 FSEL R11, R118, -INF , !P1 ;  /* 0xff800000760b8808 */ /* 0x000fe40004800000 */
[----:B------:R-:W-:Y:S02]  /*5730*/  @!P0 ISETP.GE.AND P1, PT, R10, R7, PT ;  /* 0x000000070a00820c */ /* 0x000fe40003f26270 */
[----:B--2---:R-:W-:Y:S01]  /*5740*/  MOV R10, R127 ;  /* 0x0000007f000a7202 */ /* 0x004fe20000000f00 */
[--C-:B------:R-:W-:Y:S01]  /*5750*/  FFMA.FTZ R11, R11, UR15, -R6.reuse ;  /* 0x0000000f0b0b7c23 */ /* 0x100fe20008010806 */
[----:B------:R-:W-:Y:S02]  /*5760*/  @!P0 FSEL R10, R127, -INF , !P1 ;  /* 0xff8000007f0a8808 */ /* 0x000fe40004800000 */
[-C--:B------:R-:W-:Y:S01]  /*5770*/  @!P0 ISETP.GE.AND P1, PT, R9, R7.reuse, PT ;  /* 0x000000070900820c */ /* 0x080fe20003f26270 */
[----:B------:R1:W2:Y:S01]  /*5780*/  MUFU.EX2 R199, R11 ;  /* 0x0000000b00c77308 */ /* 0x0002a20000000800 */
[----:B------:R-:W-:Y:S02]  /*5790*/  MOV R9, R126 ;  /* 0x0000007e00097202 */ /* 0x000fe40000000f00 */
[----:B------:R-:W-:Y:S05]  /*57a0*/  @!P0 FSEL R9, R126, -INF , !P1 ;  /* 0xff8000007e098808 */ /* 0x000fea0004800000 */
[--C-:B----4-:R-:W-:Y:S01]  /*57b0*/  FFMA.FTZ R12, R9, UR15, -R5.reuse ;  /* 0x0000000f090c7c23 */ /* 0x110fe20008010805 */
[----:B------:R-:W-:Y:S03]  /*57c0*/  @!P0 IADD3 R9, R4, 0x19, RZ ;  /* 0x0000001904098810 */ /* 0x000fe60007ffe0ff */
[----:B------:R-:W-:Y:S01]  /*57d0*/  MUFU.EX2 R207, R12 ;  /* 0x0000000c00cf7308 */ /* 0x000fe20000000800 */
[--C-:B-1----:R-:W-:Y:S01]  /*57e0*/  FFMA.FTZ R11, R10, UR15, -R5.reuse ;  /* 0x0000000f0a0b7c23 */ /* 0x102fe20008010805 */
[----:B------:R-:W-:Y:S02]  /*57f0*/  @!P0 IADD3 R10, R4, 0x18, RZ ;  /* 0x00000018040a8810 */ /* 0x000fe40007ffe0ff */
[----:B---3--:R-:W-:Y:S06]  /*5800*/  MOV R4, R116 ;  /* 0x0000007400047202 */ /* 0x008fec0000000f00 */
[----:B------:R1:W3:Y:S01]  /*5810*/  MUFU.EX2 R210, R11 ;  /* 0x0000000b00d27308 */ /* 0x0002e20000000800 */
[CC--:B------:R-:W-:Y:S02]  /*5820*/  @!P0 ISETP.GE.AND P1, PT, R10.reuse, R8.reuse, PT ;  /* 0x000000080a00820c */ /* 0x0c0fe40003f26270 */
[----:B------:R-:W-:Y:S02]  /*5830*/  @!P0 ISETP.GE.AND P2, PT, R10, R7, PT ;  /* 0x000000070a00820c */ /* 0x000fe40003f46270 */
[----:B-1----:R-:W-:Y:S02]  /*5840*/  MOV R11, R117 ;  /* 0x00000075000b7202 */ /* 0x002fe40000000f00 */
        /* <DEDUP_REMOVED lines=9> */
[----:B------:R-:W-:Y:S05]  /*58e0*/  @!P0 FSEL R4, R124, -INF , !P1 ;  /* 0xff8000007c048808 */ /* 0x000fea0004800000 */
[----:B------:R2:W4:Y:S01]  /*58f0*/  MUFU.EX2 R196, R6 ;  /* 0x0000000600c47308 */ /* 0x0005220000000800 */
[----:B-1----:R-:W-:Y:S02]  /*5900*/  MOV R8, R125 ;  /* 0x0000007d00087202 */ /* 0x002fe40000000f00 */
[----:B------:R-:W-:Y:S02]  /*5910*/  @!P0 FSEL R8, R125, -INF , !P2 ;  /* 0xff8000007d088808 */ /* 0x000fe40005000000 */
[----:B------:R-:W-:Y:S03]  /*5920*/  IADD3 R114, P0, R240, UR13, RZ ;  /* 0x0000000df0727c10 */ /* 0x000fe6000ff1e0ff */
[--C-:B--2---:R-:W-:Y:S01]  /*5930*/  FFMA.FTZ R6, R8, UR15, -R5.reuse ;  /* 0x0000000f08067c23 */ /* 0x104fe20008010805 */
[----:B------:R-:W-:Y:S01]  /*5940*/  FFMA.FTZ R5, R4, UR15, -R5 ;  /* 0x0000000f04057c23 */ /* 0x000fe20008010805 */
[----:B------:R-:W-:Y:S02]  /*5950*/  F2FP.BF16.F32.PACK_AB R4, R198, R200 ;  /* 0x000000c8c604723e */ /* 0x000fe400000010ff */
[----:B------:R1:W-:Y:S01]  /*5960*/  MUFU.EX2 R205, R6 ;  /* 0x0000000600cd7308 */ /* 0x0003e20000000800 */
[----:B------:R-:W-:Y:S02]  /*5970*/  F2FP.BF16.F32.PACK_AB R8, R206, R208 ;  /* 0x000000d0ce08723e */ /* 0x000fe400000010ff */
[----:B------:R-:W-:Y:S02]  /*5980*/  IADD3.X R115, R241, UR12, RZ, P0, !PT ;  /* 0x0000000cf1737c10 */ /* 0x000fe400087fe4ff */
[----:B------:R-:W-:Y:S05]  /*5990*/  PLOP3.LUT P0, PT, PT, PT, UP0, 0x80, 0x0 ;  /* 0x000000000000781c */ /* 0x000fea0003f0f008 */
[----:B------:R2:W4:Y:S01]  /*59a0*/  MUFU.EX2 R204, R5 ;  /* 0x0000000500cc7308 */ /* 0x0005220000000800 */
[----:B------:R-:W4:Y:S05]  /*59b0*/  LDG.E R113, desc[UR6][R114.64] ;  /* 0x0000000672717981 */ /* 0x000f2a000c1e1900 */
[----:B------:R-:W4:Y:S01]  /*59c0*/  LDG.E R112, desc[UR6][R114.64+0x20] ;  /* 0x0000200672707981 */ /* 0x000f22000c1e1900 */
[----:B-1----:R-:W-:Y:S05]  /*59d0*/  F2FP.BF16.F32.PACK_AB R6, R201, R203 ;  /* 0x000000cbc906723e */ /* 0x002fea00000010ff */
[----:B------:R3:W-:Y:S01]  /*59e0*/  STS [R235+0x22000], R6 ;  /* 0x02200006eb007388 */ /* 0x0007e20000000800 */
[----:B--2---:R-:W-:Y:S05]  /*59f0*/  F2FP.BF16.F32.PACK_AB R5, R209, R211 ;  /* 0x000000d3d105723e */ /* 0x004fea00000010ff */
[----:B------:R4:W-:Y:S05]  /*5a00*/  STS [R235+0x22400], R5 ;  /* 0x02240005eb007388 */ /* 0x0009ea0000000800 */
[----:B------:R1:W-:Y:S05]  /*5a10*/  STS [R237+0x22000], R4 ;  /* 0x02200004ed007388 */ /* 0x0003ea0000000800 */
[----:B------:R-:W-:Y:S05]  /*5a20*/  STS [R237+0x22400], R8 ;  /* 0x02240008ed007388 */ /* 0x000fea0000000800 */
[----:B------:R-:W-:Y:S01]  /*5a30*/  STS [R234+0x22000], R7 ;  /* 0x02200007ea007388 */ /* 0x000fe20000000800 */
[----:B---3--:R-:W-:Y:S05]  /*5a40*/  F2FP.BF16.F32.PACK_AB R6, R207, R210 ;  /* 0x000000d2cf06723e */ /* 0x008fea00000010ff */
[----:B------:R-:W-:Y:S01]  /*5a50*/  STS [R234+0x22400], R6 ;  /* 0x02240006ea007388 */ /* 0x000fe20000000800 */
[----:B----4-:R-:W-:Y:S02]  /*5a60*/  F2FP.BF16.F32.PACK_AB R5, R196, R197 ;  /* 0x000000c5c405723e */ /* 0x010fe400000010ff */
[----:B-1----:R-:W-:Y:S03]  /*5a70*/  F2FP.BF16.F32.PACK_AB R4, R204, R205 ;  /* 0x000000cdcc04723e */ /* 0x002fe600000010ff */
[----:B------:R-:W-:Y:S05]  /*5a80*/  STS [R236+0x22000], R5 ;  /* 0x02200005ec007388 */ /* 0x000fea0000000800 */
[----:B------:R-:W-:Y:S05]  /*5a90*/  STS [R236+0x22400], R4 ;  /* 0x02240004ec007388 */ /* 0x000fea0000000800 */
[----:B------:R-:W-:Y:S05]  /*5aa0*/  LDSM.16.M88.4 R16, [R214+0x8000] ;  /* 0x00800000d610783b */ /* 0x000fea0000000200 */
[----:B------:R-:W1:Y:S05]  /*5ab0*/  LDSM.16.M88.4 R8, [R3+UR4+0x18000] ;  /* 0x018000040308783b */ /* 0x000e6a0008000200 */
[----:B------:R-:W2:Y:S05]  /*5ac0*/  LDSM.16.M88.4 R84, [R3+UR4+0x18800] ;  /* 0x018800040354783b */ /* 0x000eaa0008000200 */
        /* <DEDUP_REMOVED lines=20> */
[----:B------:R-:W4:Y:S05]  /*5c10*/  LDSM.16.M88.4 R104, [R3+UR4+0x1a000] ;  /* 0x01a000040368783b */ /* 0x000f2a0008000200 */
[C---:B-1----:R-:W-:Y:S06]  /*5c20*/  HMMA.16816.F32.BF16 R12, R100.reuse, R84, R12 ;  /* 0x00000054640c723c */ /* 0x042fec000004180c */
[----:B------:R-:W-:Y:S01]  /*5c30*/  HMMA.16816.F32.BF16 R16, R100, R86, R16 ;  /* 0x000000566410723c */ /* 0x000fe20000041810 */
[----:B------:R-:W1:Y:S05]  /*5c40*/  LDSM.16.M88.4 R84, [R3+UR4+0x1a800] ;  /* 0x01a800040354783b */ /* 0x000e6a0008000200 */
[C---:B--2---:R-:W-:Y:S01]  /*5c50*/  HMMA.16816.F32.BF16 R4, R92.reuse, R108, R4 ;  /* 0x0000006c5c04723c */ /* 0x044fe20000041804 */
[----:B------:R-:W-:Y:S05]  /*5c60*/  LDSM.16.M88.4 R100, [R216+0xa000] ;  /* 0x00a00000d864783b */ /* 0x000fea0000000200 */
[C---:B------:R-:W-:Y:S01]  /*5c70*/  HMMA.16816.F32.BF16 R8, R92.reuse, R110, R8 ;  /* 0x0000006e5c08723c */ /* 0x040fe20000041808 */
[----:B------:R-:W2:Y:S05]  /*5c80*/  LDSM.16.M88.4 R108, [R2+0xa000] ;  /* 0x00a00000026c783b */ /* 0x000eaa0000000200 */
[C---:B---3--:R-:W-:Y:S06]  /*5c90*/  HMMA.16816.F32.BF16 R12, R92.reuse, R88, R12 ;  /* 0x000000585c0c723c */ /* 0x048fec000004180c */
[----:B------:R-:W-:Y:S01]  /*5ca0*/  HMMA.16816.F32.BF16 R16, R92, R90, R16 ;  /* 0x0000005a5c10723c */ /* 0x000fe20000041810 */
[----:B------:R-:W3:Y:S05]  /*5cb0*/  LDSM.16.M88.4 R88, [R2+0xa800] ;  /* 0x00a800000258783b */ /* 0x000eea0000000200 */
[C---:B----4-:R-:W-:Y:S01]  /*5cc0*/  HMMA.16816.F32.BF16 R4, R96.reuse, R104, R4 ;  /* 0x000000686004723c */ /* 0x050fe20000041804 */
[----:B------:R-:W-:Y:S05]  /*5cd0*/  LDSM.16.M88.4 R92, [R219+0xa000] ;  /* 0x00a00000db5c783b */ /* 0x000fea0000000200 */
[C---:B------:R-:W-:Y:S01]  /*5ce0*/  HMMA.16816.F32.BF16 R8, R96.reuse, R106, R8 ;  /* 0x0000006a6008723c */ /* 0x040fe20000041808 */
[----:B------:R-:W4:Y:S05]  /*5cf0*/  LDSM.16.M88.4 R104, [R213+0xa000] ;  /* 0x00a00000d568783b */ /* 0x000f2a0000000200 */
[C---:B-1----:R-:W-:Y:S06]  /*5d00*/  HMMA.16816.F32.BF16 R12, R96.reuse, R84, R12 ;  /* 0x00000054600c723c */ /* 0x042fec000004180c */
[----:B------:R-:W-:Y:S01]  /*5d10*/  HMMA.16816.F32.BF16 R16, R96, R86, R16 ;  /* 0x000000566010723c */ /* 0x000fe20000041810 */
[----:B------:R-:W1:Y:S05]  /*5d20*/  LDSM.16.M88.4 R84, [R213+0xa800] ;  /* 0x00a80000d554783b */ /* 0x000e6a0000000200 */
        /* <DEDUP_REMOVED lines=76> */
[----:B------:R-:W-:Y:S01]  /*61f0*/  FFMA.FTZ R4, -R122, R122, 1 ;  /* 0x3f8000007a047423 */ /* 0x000fe2000001017a */
[----:B------:R-:W-:Y:S01]  /*6200*/  FFMA.FTZ R5, -R121, R121, 1 ;  /* 0x3f80000079057423 */ /* 0x000fe20000010179 */
[C---:B------:R-:W-:Y:S01]  /*6210*/  FADD.FTZ R86, -R113.reuse, R8 ;  /* 0x0000000871567221 */ /* 0x040fe20000010100 */
[----:B------:R-:W-:Y:S01]  /*6220*/  FADD.FTZ R9, -R113, R9 ;  /* 0x0000000971097221 */ /* 0x000fe20000010100 */
[----:B------:R-:W-:Y:S01]  /*6230*/  FMUL.FTZ R8, R4, UR8 ;  /* 0x0000000804087c20 */ /* 0x000fe20008410000 */
[----:B------:R-:W-:Y:S01]  /*6240*/  FMUL.FTZ R4, R5, UR8 ;  /* 0x0000000805047c20 */ /* 0x000fe20008410000 */
[----:B------:R-:W-:Y:S01]  /*6250*/  FFMA.FTZ R5, -R120, R120, 1 ;  /* 0x3f80000078057423 */ /* 0x000fe20000010178 */
[----:B------:R-:W-:Y:S01]  /*6260*/  FMUL.FTZ R87, R198, R9 ;  /* 0x00000009c6577220 */ /* 0x000fe20000410000 */
[----:B------:R-:W-:Y:S01]  /*6270*/  FMUL.FTZ R8, R84, R8 ;  /* 0x0000000854087220 */ /* 0x000fe20000410000 */
[----:B------:R-:W-:Y:S01]  /*6280*/  FMUL.FTZ R4, R85, R4 ;  /* 0x0000000455047220 */ /* 0x000fe20000410000 */
[----:B------:R-:W-:Y:S01]  /*6290*/  FFMA.FTZ R9, -R119, R119, 1 ;  /* 0x3f80000077097423 */ /* 0x000fe20000010177 */
[C---:B------:R-:W-:Y:S01]  /*62a0*/  FADD.FTZ R16, -R113.reuse, R16 ;  /* 0x0000001071107221 */ /* 0x040fe20000010100 */
[C---:B------:R-:W-:Y:S01]  /*62b0*/  FADD.FTZ R12, -R113.reuse, R12 ;  /* 0x0000000c710c7221 */ /* 0x040fe20000010100 */
[----:B------:R-:W-:Y:S01]  /*62c0*/  FMUL.FTZ R86, R200, R86 ;  /* 0x00000056c8567220 */ /* 0x000fe20000410000 */
[----:B------:R-:W-:Y:S01]  /*62d0*/  F2FP.BF16.F32.PACK_AB R4, R4, R8 ;  /* 0x000000080404723e */ /* 0x000fe200000010ff */
[----:B------:R-:W-:Y:S01]  /*62e0*/  FADD.FTZ R85, -R113, R17 ;  /* 0x0000001171557221 */ /* 0x000fe20000010100 */
[----:B------:R-:W-:Y:S01]  /*62f0*/  FMUL.FTZ R5, R5, UR8 ;  /* 0x0000000805057c20 */ /* 0x000fe20008410000 */
[----:B------:R-:W-:Y:S01]  /*6300*/  FMUL.FTZ R9, R9, UR8 ;  /* 0x0000000809097c20 */ /* 0x000fe20008410000 */
[----:B------:R-:W-:Y:S01]  /*6310*/  FMUL.FTZ R84, R197, R16 ;  /* 0x00000010c5547220 */ /* 0x000fe20000410000 */
[----:B------:R1:W-:Y:S01]  /*6320*/  STS [R235+0x20000], R4 ;  /* 0x02000004eb007388 */ /* 0x0003e20000000800 */
[----:B------:R-:W-:Y:S01]  /*6330*/  FMUL.FTZ R17, R202, R12 ;  /* 0x0000000cca117220 */ /* 0x000fe20000410000 */
[----:B------:R-:W-:Y:S01]  /*6340*/  FFMA.FTZ R12, -R117, R117, 1 ;  /* 0x3f800000750c7423 */ /* 0x000fe20000010175 */
[----:B------:R-:W-:Y:S01]  /*6350*/  FFMA.FTZ R16, -R116, R116, 1 ;  /* 0x3f80000074107423 */ /* 0x000fe20000010174 */
[----:B------:R-:W-:Y:S01]  /*6360*/  FMUL.FTZ R5, R86, R5 ;  /* 0x0000000556057220 */ /* 0x000fe20000410000 */
[----:B------:R-:W-:Y:S01]  /*6370*/  FMUL.FTZ R9, R87, R9 ;  /* 0x0000000957097220 */ /* 0x000fe20000410000 */
[----:B------:R-:W-:Y:S01]  /*6380*/  FMUL.FTZ R85, R196, R85 ;  /* 0x00000055c4557220 */ /* 0x000fe20000410000 */
[----:B------:R-:W-:Y:S01]  /*6390*/  FMUL.FTZ R12, R12, UR8 ;  /* 0x000000080c0c7c20 */ /* 0x000fe20008410000 */
[----:B------:R-:W-:Y:S01]  /*63a0*/  FMUL.FTZ R16, R16, UR8 ;  /* 0x0000000810107c20 */ /* 0x000fe20008410000 */
[----:B------:R-:W-:Y:S01]  /*63b0*/  FADD.FTZ R13, -R113, R13 ;  /* 0x0000000d710d7221 */ /* 0x000fe20000010100 */
[----:B------:R-:W-:Y:S01]  /*63c0*/  F2FP.BF16.F32.PACK_AB R9, R9, R5 ;  /* 0x000000050909723e */ /* 0x000fe200000010ff */
[----:B------:R-:W-:Y:S01]  /*63d0*/  FMUL.FTZ R12, R84, R12 ;  /* 0x0000000c540c7220 */ /* 0x000fe20000410000 */
[----:B------:R-:W-:Y:S01]  /*63e0*/  FMUL.FTZ R5, R85, R16 ;  /* 0x0000001055057220 */ /* 0x000fe20000410000 */
[----:B------:R-:W-:Y:S01]  /*63f0*/  FADD.FTZ R16, -R112, R10 ;  /* 0x0000000a70107221 */ /* 0x000fe20000010100 */
        /* <DEDUP_REMOVED lines=8> */
[C---:B------:R-:W-:Y:S01]  /*6480*/  FADD.FTZ R18, -R112.reuse, R18 ;  /* 0x0000001270127221 */ /* 0x040fe20000010100 */
[----:B------:R-:W-:Y:S01]  /*6490*/  FADD.FTZ R19, -R112, R19 ;  /* 0x0000001370137221 */ /* 0x000fe20000010100 */
[----:B------:R-:W-:Y:S01]  /*64a0*/  FMUL.FTZ R8, R88, R8 ;  /* 0x0000000858087220 */ /* 0x000fe20000410000 */
[----:B-1----:R-:W-:Y:S01]  /*64b0*/  FADD.FTZ R4, -R112, R7 ;  /* 0x0000000770047221 */ /* 0x002fe20000010100 */
[----:B------:R-:W-:Y:S01]  /*64c0*/  F2FP.BF16.F32.PACK_AB R7, R5, R12 ;  /* 0x0000000c0507723e */ /* 0x000fe200000010ff */
[----:B------:R-:W-:Y:S01]  /*64d0*/  FFMA.FTZ R5, -R128, R128, 1 ;  /* 0x3f80000080057423 */ /* 0x000fe20000010180 */
[----:B------:R-:W-:Y:S01]  /*64e0*/  FMUL.FTZ R13, R17, R13 ;  /* 0x0000000d110d7220 */ /* 0x000fe20000410000 */
[----:B------:R-:W-:Y:S01]  /*64f0*/  FMUL.FTZ R12, R209, R4 ;  /* 0x00000004d10c7220 */ /* 0x000fe20000410000 */
[----:B------:R-:W-:Y:S01]  /*6500*/  FFMA.FTZ R4, -R131, R131, 1 ;  /* 0x3f80000083047423 */ /* 0x000fe20000010183 */
[----:B------:R-:W-:Y:S01]  /*6510*/  FMUL.FTZ R17, R207, R15 ;  /* 0x0000000fcf117220 */ /* 0x000fe20000410000 */
[----:B------:R-:W-:Y:S01]  /*6520*/  FMUL.FTZ R15, R204, R19 ;  /* 0x00000013cc0f7220 */ /* 0x000fe20000410000 */
[----:B------:R-:W-:Y:S01]  /*6530*/  F2FP.BF16.F32.PACK_AB R8, R8, R13 ;  /* 0x0000000d0808723e */ /* 0x000fe200000010ff */
[----:B------:R-:W-:Y:S01]  /*6540*/  FMUL.FTZ R10, R4, UR8 ;  /* 0x00000008040a7c20 */ /* 0x000fe20008410000 */
[----:B------:R-:W-:Y:S01]  /*6550*/  FMUL.FTZ R4, R5, UR8 ;  /* 0x0000000805047c20 */ /* 0x000fe20008410000 */
[----:B------:R-:W-:Y:S01]  /*6560*/  FFMA.FTZ R5, -R130, R130, 1 ;  /* 0x3f80000082057423 */ /* 0x000fe20000010182 */
[----:B------:R-:W-:Y:S01]  /*6570*/  FADD.FTZ R13, -R112, R11 ;  /* 0x0000000b700d7221 */ /* 0x000fe20000010100 */
[----:B------:R-:W-:Y:S01]  /*6580*/  FMUL.FTZ R10, R6, R10 ;  /* 0x0000000a060a7220 */ /* 0x000fe20000410000 */
[----:B------:R-:W-:Y:S01]  /*6590*/  FMUL.FTZ R4, R12, R4 ;  /* 0x000000040c047220 */ /* 0x000fe20000410000 */
[----:B------:R-:W-:Y:S01]  /*65a0*/  FMUL.FTZ R11, R208, R16 ;  /* 0x00000010d00b7220 */ /* 0x000fe20000410000 */
[----:B------:R-:W-:Y:S01]  /*65b0*/  FMUL.FTZ R5, R5, UR8 ;  /* 0x0000000805057c20 */ /* 0x000fe20008410000 */
[----:B------:R-:W-:Y:S01]  /*65c0*/  FFMA.FTZ R6, -R129, R129, 1 ;  /* 0x3f80000081067423 */ /* 0x000fe20000010181 */
[----:B------:R-:W-:Y:S01]  /*65d0*/  FMUL.FTZ R13, R206, R13 ;  /* 0x0000000dce0d7220 */ /* 0x000fe20000410000 */
[----:B------:R-:W-:Y:S01]  /*65e0*/  F2FP.BF16.F32.PACK_AB R4, R4, R10 ;  /* 0x0000000a0404723e */ /* 0x000fe200000010ff */
[----:B------:R-:W-:Y:S01]  /*65f0*/  FMUL.FTZ R5, R11, R5 ;  /* 0x000000050b057220 */ /* 0x000fe20000410000 */
[----:B------:R-:W-:Y:S01]  /*6600*/  FMUL.FTZ R6, R6, UR8 ;  /* 0x0000000806067c20 */ /* 0x000fe20008410000 */
[----:B------:R-:W-:Y:S01]  /*6610*/  FFMA.FTZ R11, -R127, R127, 1 ;  /* 0x3f8000007f0b7423 */ /* 0x000fe2000001017f */
[----:B------:R-:W-:Y:S01]  /*6620*/  FFMA.FTZ R10, -R126, R126, 1 ;  /* 0x3f8000007e0a7423 */ /* 0x000fe2000001017e */
[----:B------:R1:W-:Y:S01]  /*6630*/  STS [R235+0x20400], R4 ;  /* 0x02040004eb007388 */ /* 0x0003e20000000800 */
[----:B------:R-:W-:Y:S01]  /*6640*/  FMUL.FTZ R6, R13, R6 ;  /* 0x000000060d067220 */ /* 0x000fe20000410000 */
[----:B------:R-:W-:Y:S01]  /*6650*/  FMUL.FTZ R16, R210, R14 ;  /* 0x0000000ed2107220 */ /* 0x000fe20000410000 */
[----:B------:R-:W-:Y:S01]  /*6660*/  FMUL.FTZ R11, R11, UR8 ;  /* 0x000000080b0b7c20 */ /* 0x000fe20008410000 */
[----:B------:R-:W-:Y:S01]  /*6670*/  FMUL.FTZ R10, R10, UR8 ;  /* 0x000000080a0a7c20 */ /* 0x000fe20008410000 */
[----:B------:R-:W-:Y:S01]  /*6680*/  FFMA.FTZ R13, -R125, R125, 1 ;  /* 0x3f8000007d0d7423 */ /* 0x000fe2000001017d */
[----:B------:R-:W-:Y:S01]  /*6690*/  FFMA.FTZ R12, -R124, R124, 1 ;  /* 0x3f8000007c0c7423 */ /* 0x000fe2000001017c */
[----:B------:R-:W-:Y:S01]  /*66a0*/  FMUL.FTZ R14, R205, R18 ;  /* 0x00000012cd0e7220 */ /* 0x000fe20000410000 */
[----:B------:R-:W-:Y:S01]  /*66b0*/  FMUL.FTZ R11, R16, R11 ;  /* 0x0000000b100b7220 */ /* 0x000fe20000410000 */
[----:B------:R-:W-:Y:S01]  /*66c0*/  FMUL.FTZ R10, R17, R10 ;  /* 0x0000000a110a7220 */ /* 0x000fe20000410000 */
[----:B------:R-:W-:Y:S01]  /*66d0*/  FMUL.FTZ R13, R13, UR8 ;  /* 0x000000080d0d7c20 */ /* 0x000fe20008410000 */
[----:B------:R-:W-:Y:S01]  /*66e0*/  FMUL.FTZ R12, R12, UR8 ;  /* 0x000000080c0c7c20 */ /* 0x000fe20008410000 */
[----:B------:R-:W-:Y:S01]  /*66f0*/  F2FP.BF16.F32.PACK_AB R6, R6, R5 ;  /* 0x000000050606723e */ /* 0x000fe200000010ff */
[----:B------:R-:W-:Y:S01]  /*6700*/  STS [R237+0x20000], R9 ;  /* 0x02000009ed007388 */ /* 0x000fe20000000800 */
[----:B------:R-:W-:Y:S01]  /*6710*/  FMUL.FTZ R13, R14, R13 ;  /* 0x0000000d0e0d7220 */ /* 0x000fe20000410000 */
[----:B------:R-:W-:Y:S01]  /*6720*/  FMUL.FTZ R12, R15, R12 ;  /* 0x0000000c0f0c7220 */ /* 0x000fe20000410000 */
[----:B------:R-:W-:Y:S02]  /*6730*/  F2FP.BF16.F32.PACK_AB R5, R10, R11 ;  /* 0x0000000b0a05723e */ /* 0x000fe400000010ff */
[----:B------:R-:W-:Y:S05]  /*6740*/  STS [R237+0x20400], R6 ;  /* 0x02040006ed007388 */ /* 0x000fea0000000800 */
[----:B------:R-:W-:Y:S01]  /*6750*/  STS [R234+0x20000], R8 ;  /* 0x02000008ea007388 */ /* 0x000fe20000000800 */
[----:B-1----:R-:W-:Y:S04]  /*6760*/  F2FP.BF16.F32.PACK_AB R4, R12, R13 ;  /* 0x0000000d0c04723e */ /* 0x002fe800000010ff */
[----:B------:R-:W-:Y:S05]  /*6770*/  STS [R234+0x20400], R5 ;  /* 0x02040005ea007388 */ /* 0x000fea0000000800 */
[----:B------:R-:W-:Y:S05]  /*6780*/  STS [R236+0x20000], R7 ;  /* 0x02000007ec007388 */ /* 0x000fea0000000800 */
        /* <DEDUP_REMOVED lines=159> */
.L_x_547:
        /* <DEDUP_REMOVED lines=471> */
.L_x_548:
        /* <DEDUP_REMOVED lines=222> */
.L_x_550:
        /* <DEDUP_REMOVED lines=19> */
.L_x_551:
        /* <DEDUP_REMOVED lines=58> */
.L_x_553:
[----:B------:R-:W-:Y:S05]  /*a1a0*/  BSYNC B0 ;  /* 0x0000000000007941 */ /* 0x000fea0003800000 */
.L_x_552:
        /* <DEDUP_REMOVED lines=22> */
.L_x_555:
[----:B------:R-:W-:Y:S05]  /*a310*/  BSYNC B0 ;  /* 0x0000000000007941 */ /* 0x000fea0003800000 */
.L_x_554:
        /* <DEDUP_REMOVED lines=38> */
.L_x_557:
[----:B------:R-:W-:Y:S05]  /*a580*/  BSYNC B0 ;  /* 0x0000000000007941 */ /* 0x000fea0003800000 */
.L_x_556:
        /* <DEDUP_REMOVED lines=21> */
.L_x_530:
[----:B------:R-:W-:Y:S05]  /*a6e0*/  BSYNC B1 ;  /* 0x0000000000017941 */ /* 0x000fea0003800000 */
.L_x_516:
        /* <DEDUP_REMOVED lines=8> */
.L_x_558:
[----:B------:R-:W-:Y:S05]  /*a770*/  EXIT ;  /* 0x000000000000794d */ /* 0x000fea0003800000 */
.L_x_560:
        /* <DEDUP_REMOVED lines=16> */
.L_x_1046:


//--------------------- .text._ZN5flash44flash_bwd_dq_dk_dv_loop_seqk_parallel_kernelI23Flash_bwd_kernel_traitsILi256ELi64ELi64ELi8ELi4ELi2ELi2ELb0ELb1EN7cutlass10bfloat16_tE19Flash_kernel_traitsILi256ELi64ELi64ELi8ES3_EELb1ELb1ELb0ELb0ELb0ELb1ELb0EEEvNS_16Flash_bwd_paramsE --------------------------
	.section	.text._ZN5flash44flash_bwd_dq_dk_dv_loop_seqk_parallel_kernelI23Flash_bwd_kernel_traitsILi256ELi64ELi64ELi8ELi4ELi2ELi2ELb0ELb1EN7cutlass10bfloat16_tE19Flash_kernel_traitsILi256ELi64ELi64ELi8ES3_EELb1ELb1ELb0ELb0ELb0ELb1ELb0EEEvNS_16Flash_bwd_paramsE,"ax",@progbits
	.align	128
        .global         _ZN5flash44flash_bwd_dq_dk_dv_loop_seqk_parallel_kernelI23Flash_bwd_kernel_traitsILi256ELi64ELi64ELi8ELi4ELi2ELi2ELb0ELb1EN7cutlass10bfloat16_tE19Flash_kernel_traitsILi256ELi64ELi64ELi8ES3_EELb1ELb1ELb0ELb0ELb0ELb1ELb0EEEvNS_16Flash_bwd_paramsE
        .type           _ZN5flash44flash_bwd_dq_dk_dv_loop_seqk_parallel_kernelI23Flash_bwd_kernel_traitsILi256ELi64ELi64ELi8ELi4ELi2ELi2ELb0ELb1EN7cutlass10bfloat16_tE19Flash_kernel_traitsILi256ELi64ELi64ELi8ES3_EELb1ELb1ELb0ELb0ELb0ELb1ELb0EEEvNS_16Flash_bwd_paramsE,@function
        .size           _ZN5flash44flash_bwd_dq_dk_dv_loop_seqk_parallel_kernelI23Flash_bwd_kernel_traitsILi256ELi64ELi64ELi8ELi4ELi2ELi2ELb0ELb1EN7cutlass10bfloat16_tE19Flash_kernel_traitsILi256ELi64ELi64ELi8ES3_EELb1ELb1ELb0ELb0ELb0ELb1ELb0EEEvNS_16Flash_bwd_paramsE,(.L_x_1047 - _ZN5flash44flash_bwd_dq_dk_dv_loop_seqk_parallel_kernelI23Flash_bwd_kernel_traitsILi256ELi64ELi64ELi8ELi4ELi2ELi2ELb0ELb1EN7cutlass10bfloat16_tE19Flash_kernel_traitsILi256ELi64ELi64ELi8ES3_EELb1ELb1ELb0ELb0ELb0ELb1ELb0EEEvNS_16Flash_bwd_paramsE)
        .other          _ZN5flash44flash_bwd_dq_dk_dv_loop_seqk_parallel_kernelI23Flash_bwd_kernel_traitsILi256ELi64ELi64ELi8ELi4ELi2ELi2ELb0ELb1EN7cutlass10bfloat16_tE19Flash_kernel_traitsILi256ELi64ELi64ELi8ES3_EELb1ELb1ELb0ELb0ELb0ELb1ELb0EEEvNS_16Flash_bwd_paramsE,@"STO_CUDA_ENTRY STV_DEFAULT"
_ZN5flash44flash_bwd_dq_dk_dv_loop_seqk_parallel_kernelI23Flash_bwd_kernel_traitsILi256ELi64ELi64ELi8ELi4ELi2ELi2ELb0ELb1EN7cutlass10bfloat16_tE19Flash_kernel_traitsILi256ELi64ELi64ELi8ES3_EELb1ELb1ELb0ELb0ELb0ELb1ELb0EEEvNS_16Flash_bwd_paramsE:
.text._ZN5flash44flash_bwd_dq_dk_dv_loop_seqk_parallel_kernelI23Flash_bwd_kernel_traitsILi256ELi64ELi64ELi8ELi4ELi2ELi2ELb0ELb1EN7cutlass10bfloat16_tE19Flash_kernel_traitsILi256ELi64ELi64ELi8ES3_EELb1ELb1ELb0ELb0ELb0ELb1ELb0EEEvNS_16Flash_bwd_paramsE:
        /* <DEDUP_REMOVED lines=14> */
[----:B------:R-:W-:Y:S02]  /*00e0*/  IMAD.MOV.U32 R226, RZ, RZ, 0x20 ;  /* 0x00000020ffe27424 */ /* 0x000fe400078e00ff */
[----:B------:R-:W-:Y:S02]  /*00f0*/  IMAD.MOV.U32 R222, RZ, RZ, 0x40 ;  /* 0x00000040ffde7424 */ /* 0x000fe400078e00ff */
[----:B------:R-:W-:Y:S02]  /*0100*/  IMAD.MOV.U32 R239, RZ, RZ, -0x10 ;  /* 0xfffffff0ffef7424 */ /* 0x000fe400078e00ff */
[----:B------:R-:W3:Y:S08]  /*0110*/  S2UR UR59, SR_CTAID.Z ;  /* 0x00000000003b79c3 */ /* 0x000ef00000002700 */
[----:B------:R-:W4:Y:S01]  /*0120*/  S2UR UR48, SR_CTAID.Y ;  /* 0x00000000003079c3 */ /* 0x000f220000002600 */
[----:B--2---:R-:W-:Y:S01]  /*0130*/  ULEA UR4, UR4, UR5, 0x18 ;  /* 0x0000000504047291 */ /* 0x004fe2000f8ec03f */
[----:B-1----:R-:W-:Y:S01]  /*0140*/  SHF.R.S32.HI R2, RZ, 0x1f, R8 ;  /* 0x0000001fff027819 */ /* 0x002fe20000011408 */
[----:B---3--:R-:W-:-:S03]  /*0150*/  USHF.R.S32.HI UR6, URZ, 0x1f, UR59 ;  /* 0x0000001f3f067899 */ /* 0x008fc6000801143b */
[CC--:B------:R-:W-:Y:S02]  /*0160*/  LEA.HI R13, R2.reuse, R8.reuse, RZ, 0x3 ;  /* 0x00000008020d7211 */ /* 0x0c0fe400078f18ff */
[CC--:B------:R-:W-:Y:S02]  /*0170*/  LEA.HI R0, R2.reuse, R8.reuse, RZ, 0x5 ;  /* 0x0000000802007211 */ /* 0x0c0fe400078f28ff */
[CC--:B------:R-:W-:Y:S01]  /*0180*/  LEA.HI R3, R2.reuse, R8.reuse, RZ, 0x4 ;  /* 0x0000000802037211 */ /* 0x0c0fe200078f20ff */
[----:B----4-:R-:W-:Y:S01]  /*0190*/  USHF.L.U32 UR5, UR48, 0x7, URZ ;  /* 0x0000000730057899 */ /* 0x010fe2000800063f */
[CC--:B------:R-:W-:Y:S02]  /*01a0*/  LEA.HI R248, R2.reuse, R8.reuse, RZ, 0x7 ;  /* 0x0000000802f87211 */ /* 0x0c0fe400078f38ff */
[CC--:B------:R-:W-:Y:S02]  /*01b0*/  LEA.HI R15, R2.reuse, R8.reuse, RZ, 0x6 ;  /* 0x00000008020f7211 */ /* 0x0c0fe400078f30ff */
[----:B------:R-:W-:-:S02]  /*01c0*/  LEA.HI R2, R2, R8, RZ, 0x2 ;  /* 0x0000000802027211 */ /* 0x000fc400078f10ff */
[----:B------:R-:W-:Y:S02]  /*01d0*/  LOP3.LUT R4, R0, 0xffffffe0, RZ, 0xc0, !PT ;  /* 0xffffffe000047812 */ /* 0x000fe400078ec0ff */
[----:B------:R-:W-:Y:S02]  /*01e0*/  LOP3.LUT R6, R3, 0xfffffff0, RZ, 0xc0, !PT ;  /* 0xfffffff003067812 */ /* 0x000fe400078ec0ff */
[----:B------:R-:W-:Y:S01]  /*01f0*/  LOP3.LUT R7, R2, 0x7ffffffc, RZ, 0xc0, !PT ;  /* 0x7ffffffc02077812 */ /* 0x000fe200078ec0ff */
[C---:B------:R-:W-:Y:S01]  /*0200*/  IMAD.IADD R10, R8.reuse, 0x1, -R4 ;  /* 0x00000001080a7824 */ /* 0x040fe200078e0a04 */
[----:B------:R-:W-:Y:S01]  /*0210*/  LOP3.LUT R5, R13, 0xfffffff8, RZ, 0xc0, !PT ;  /* 0xfffffff80d057812 */ /* 0x000fe200078ec0ff */
[C---:B------:R-:W-:Y:S01]  /*0220*/  IMAD.IADD R12, R8.reuse, 0x1, -R6 ;  /* 0x00000001080c7824 */ /* 0x040fe200078e0a06 */
[--C-:B------:R-:W-:Y:S01]  /*0230*/  SHF.R.S32.HI R4, RZ, 0x5, R0.reuse ;  /* 0x00000005ff047819 */ /* 0x100fe20000011400 */
[C---:B------:R-:W-:Y:S01]  /*0240*/  IMAD.IADD R16, R8.reuse, 0x1, -R7 ;  /* 0x0000000108107824 */ /* 0x040fe200078e0a07 */
[----:B------:R-:W-:Y:S01]  /*0250*/  SHF.R.S32.HI R7, RZ, 0x1f, R0 ;  /* 0x0000001fff077819 */ /* 0x000fe20000011400 */
[----:B------:R-:W-:Y:S01]  /*0260*/  IMAD.IADD R5, R8, 0x1, -R5 ;  /* 0x0000000108057824 */ /* 0x000fe200078e0a05 */
[----:B------:R-:W-:-:S02]  /*0270*/  SHF.R.S32.HI R6, RZ, 0x4, R3 ;  /* 0x00000004ff067819 */ /* 0x000fc40000011403 */
[--C-:B------:R-:W-:Y:S02]  /*0280*/  SHF.R.S32.HI R9, RZ, 0x2, R2.reuse ;  /* 0x00000002ff097819 */ /* 0x100fe40000011402 */
[----:B------:R-:W-:Y:S02]  /*0290*/  SHF.R.S32.HI R8, RZ, 0x1f, R2 ;  /* 0x0000001fff087819 */ /* 0x000fe40000011402 */
[----:B------:R-:W-:Y:S02]  /*02a0*/  LEA.HI R2, R7, R4, RZ, 0x2 ;  /* 0x0000000407027211 */ /* 0x000fe400078f10ff */
[----:B------:R-:W-:Y:S02]  /*02b0*/  LEA.HI R3, R3, R6, RZ, 0x1 ;  /* 0x0000000603037211 */ /* 0x000fe400078f08ff */
[----:B------:R-:W-:Y:S02]  /*02c0*/  SHF.R.S32.HI R11, RZ, 0x3, R13 ;  /* 0x00000003ff0b7819 */ /* 0x000fe4000001140d */
[----:B------:R-:W-:-:S02]  /*02d0*/  LEA.HI R0, R0, R4, RZ, 0x1 ;  /* 0x0000000400007211 */ /* 0x000fc400078f08ff */
[----:B------:R-:W-:Y:S01]  /*02e0*/  LOP3.LUT R7, R2, 0xfffffffc, RZ, 0xc0, !PT ;  /* 0xfffffffc02077812 */ /* 0x000fe200078ec0ff */
[----:B------:R-:W-:Y:S01]  /*02f0*/  IMAD.SHL.U32 R11, R11, 0x40, RZ ;  /* 0x000000400b0b7824 */ /* 0x000fe200078e00ff */
[----:B------:R-:W-:Y:S02]  /*0300*/  LOP3.LUT R3, R3, 0xfffffffe, RZ, 0xc0, !PT ;  /* 0xfffffffe03037812 */ /* 0x000fe400078ec0ff */
[----:B------:R-:W-:Y:S01]  /*0310*/  LOP3.LUT R0, R0, 0xfffffffe, RZ, 0xc0, !PT ;  /* 0xfffffffe00007812 */ /* 0x000fe200078ec0ff */
[----:B------:R-:W-:Y:S01]  /*0320*/  IMAD.IADD R250, R4, 0x1, -R7 ;  /* 0x0000000104fa7824 */ /* 0x000fe200078e0a07 */
        /* <DEDUP_REMOVED lines=8> */
[----:B------:R-:W-:Y:S01]  /*03b0*/  SHF.R.S32.HI R4, RZ, 0x1f, R10 ;  /* 0x0000001fff047819 */ /* 0x000fe2000001140a */
[----:B------:R-:W-:Y:S01]  /*03c0*/  IMAD.IADD R8, R9, 0x1, -R2 ;  /* 0x0000000109087824 */ /* 0x000fe200078e0a02 */
[----:B------:R-:W-:-:S02]  /*03d0*/  LOP3.LUT R3, R0, 0x38, R3, 0xf8, !PT ;  /* 0x0000003800037812 */ /* 0x000fc400078ef803 */
[----:B------:R-:W-:Y:S01]  /*03e0*/  SHF.R.U32.HI R2, RZ, 0x3, R0 ;  /* 0x00000003ff027819 */ /* 0x000fe20000011600 */
[----:B------:R-:W-:Y:S01]  /*03f0*/  IMAD.SHL.U32 R0, R5, 0x40, RZ ;  /* 0x0000004005007824 */ /* 0x000fe200078e00ff */
[----:B------:R-:W-:Y:S02]  /*0400*/  LEA.HI R236, R4, R10, RZ, 0x2 ;  /* 0x0000000a04ec7211 */ /* 0x000fe400078f10ff */
[----:B------:R-:W-:Y:S01]  /*0410*/  LOP3.LUT R9, R3, R2, RZ, 0x3c, !PT ;  /* 0x0000000203097212 */ /* 0x000fe200078e3cff */
[----:B------:R-:W-:Y:S01]  /*0420*/  IMAD.SHL.U32 R2, R224, 0x10, RZ ;  /* 0x00000010e0027824 */ /* 0x000fe200078e00ff */
[----:B------:R-:W-:Y:S02]  /*0430*/  SHF.R.S32.HI R3, RZ, 0x1f, R12 ;  /* 0x0000001fff037819 */ /* 0x000fe4000001140c */
[----:B------:R-:W-:Y:S02]  /*0440*/  LOP3.LUT R0, R0, 0x1c0, RZ, 0xc0, !PT ;  /* 0x000001c000007812 */ /* 0x000fe400078ec0ff */
[----:B------:R-:W-:-:S02]  /*0450*/  LEA.HI R11, R3, R12, RZ, 0x3 ;  /* 0x0000000c030b7211 */ /* 0x000fc400078f18ff */
[C---:B------:R-:W-:Y:S02]  /*0460*/  LOP3.LUT R4, R0.reuse, 0x10, R2, 0xf8, !PT ;  /* 0x0000001000047812 */ /* 0x040fe400078ef802 */
[--C-:B------:R-:W-:Y:S02]  /*0470*/  LOP3.LUT R3, R0, 0x8, R13.reuse, 0xf8, !PT ;  /* 0x0000000800037812 */ /* 0x100fe400078ef80d */
[----:B------:R-:W-:Y:S02]  /*0480*/  SHF.R.U32.HI R0, RZ, 0x3, R0 ;  /* 0x00000003ff007819 */ /* 0x000fe40000011600 */
[----:B------:R-:W-:Y:S02]  /*0490*/  LOP3.LUT R4, R4, 0x8, R13, 0xf8, !PT ;  /* 0x0000000804047812 */ /* 0x000fe400078ef80d */
[----:B------:R-:W-:Y:S01]  /*04a0*/  LOP3.LUT R2, R3, R0, RZ, 0x3c, !PT ;  /* 0x0000000003027212 */ /* 0x000fe200078e3cff */
[----:B------:R-:W-:Y:S01]  /*04b0*/  IMAD R3, R248, 0x800, R219 ;  /* 0x00000800f8037824 */ /* 0x000fe200078e02db */
[----:B------:R-:W-:Y:S01]  /*04c0*/  LOP3.LUT R219, R219, R4, R0, 0xf6, !PT ;  /* 0x00000004dbdb7212 */ /* 0x000fe200078ef600 */
[C---:B------:R-:W-:Y:S01]  /*04d0*/  IMAD.SHL.U32 R4, R8.reuse, 0x40, RZ ;  /* 0x0000004008047824 */ /* 0x040fe200078e00ff */
[----:B------:R-:W-:Y:S01]  /*04e0*/  LOP3.LUT R6, R8, 0x1, RZ, 0xc0, !PT ;  /* 0x0000000108067812 */ /* 0x000fe200078ec0ff */
[----:B------:R-:W-:Y:S01]  /*04f0*/  IMAD.IADD R2, R3, 0x1, R2 ;  /* 0x0000000103027824 */ /* 0x000fe200078e0202 */
[----:B------:R-:W-:-:S02]  /*0500*/  SHF.R.S32.HI R0, RZ, 0x6, R15 ;  /* 0x00000006ff007819 */ /* 0x000fc4000001140f */
[C---:B------:R-:W-:Y:S02]  /*0510*/  LOP3.LUT P4, RZ, R5.reuse, 0x2, RZ, 0xc0, !PT ;  /* 0x0000000205ff7812 */ /* 0x040fe4000788c0ff */
[----:B------:R-:W-:Y:S01]  /*0520*/  LOP3.LUT P3, RZ, R5, 0x4, RZ, 0xc0, !PT ;  /* 0x0000000405ff7812 */ /* 0x000fe2000786c0ff */
[C---:B------:R-:W-:Y:S01]  /*0530*/  IMAD R231, R0.reuse, 0x200, R9 ;  /* 0x0000020000e77824 */ /* 0x040fe200078e0209 */
[----:B------:R-:W-:Y:S01]  /*0540*/  LOP3.LUT R5, R11, 0xfffffff8, RZ, 0xc0, !PT ;  /* 0xfffffff80b057812 */ /* 0x000fe200078ec0ff */
[----:B------:R-:W-:Y:S01]  /*0550*/  IMAD.SHL.U32 R3, R0, 0x8, RZ ;  /* 0x0000000800037824 */ /* 0x000fe200078e00ff */
[----:B------:R-:W-:Y:S01]  /*0560*/  ISETP.NE.U32.AND P0, PT, R6, 0x1, PT ;  /* 0x000000010600780c */ /* 0x000fe20003f05070 */
[----:B------:R-:W-:Y:S01]  /*0570*/  IMAD.SHL.U32 R6, R248, 0x20, RZ ;  /* 0x00000020f8067824 */ /* 0x000fe200078e00ff */
[----:B------:R-:W-:Y:S01]  /*0580*/  LOP3.LUT R0, R4, 0x1c0, RZ, 0xc0, !PT ;  /* 0x000001c004007812 */ /* 0x000fe200078ec0ff */
[----:B------:R-:W-:Y:S01]  /*0590*/  IMAD.IADD R7, R12, 0x1, -R5 ;  /* 0x000000010c077824 */ /* 0x000fe200078e0a05 */
[----:B------:R-:W-:Y:S01]  /*05a0*/  R2P PR, R8, 0x6 ;  /* 0x0000000608007804 */ /* 0x000fe20000000000 */
[----:B------:R-:W-:Y:S01]  /*05b0*/  IMAD.SHL.U32 R5, R16, 0x2, RZ ;  /* 0x0000000210057824 */ /* 0x000fe200078e00ff */
[----:B------:R-:W-:Y:S01]  /*05c0*/  LOP3.LUT R6, R0, 0x20, R6, 0xf8, !PT ;  /* 0x0000002000067812 */ /* 0x000fe200078ef806 */
[----:B------:R-:W-:Y:S01]  /*05d0*/  IMAD.SHL.U32 R8, R14, 0x20, RZ ;  /* 0x000000200e087824 */ /* 0x000fe200078e00ff */
[----:B------:R-:W-:Y:S01]  /*05e0*/  SHF.R.U32.HI R4, RZ, 0x3, R0 ;  /* 0x00000003ff047819 */ /* 0x000fe20000011600 */
[--C-:B------:R-:W-:Y:S01]  /*05f0*/  IMAD R9, R250, 0x400, R5.reuse ;  /* 0x00000400fa097824 */ /* 0x100fe200078e0205 */
[----:B------:R-:W-:Y:S01]  /*0600*/  LOP3.LUT R3, R3, 0x18, RZ, 0xc0, !PT ;  /* 0x0000001803037812 */ /* 0x000fe200078ec0ff */
[----:B------:R-:W-:Y:S01]  /*0610*/  IMAD R5, R224, 0x400, R5 ;  /* 0x00000400e0057824 */ /* 0x000fe200078e0205 */
[----:B------:R-:W-:-:S02]  /*0620*/  LOP3.LUT P6, RZ, R7, 0x2, RZ, 0xc0, !PT ;  /* 0x0000000207ff7812 */ /* 0x000fc400078cc0ff */
[C---:B------:R-:W-:Y:S01]  /*0630*/  LOP3.LUT P5, RZ, R7.reuse, 0x4, RZ, 0xc0, !PT ;  /* 0x0000000407ff7812 */ /* 0x040fe200078ac0ff */
[----:B------:R-:W-:Y:S01]  /*0640*/  IMAD.SHL.U32 R7, R7, 0x40, RZ ;  /* 0x0000004007077824 */ /* 0x000fe200078e00ff */
[----:B------:R-:W-:Y:S02]  /*0650*/  LOP3.LUT R6, R6, R4, RZ, 0x3c, !PT ;  /* 0x0000000406067212 */ /* 0x000fe400078e3cff */
[----:B------:R-:W-:Y:S02]  /*0660*/  LOP3.LUT R10, R3, 0x20, R8, 0xf8, !PT ;  /* 0x00000020030a7812 */ /* 0x000fe400078ef808 */
[----:B------:R-:W-:Y:S01]  /*0670*/  LOP3.LUT R8, R4, R0, R3, 0x1e, !PT ;  /* 0x0000000004087212 */ /* 0x000fe200078e1e03 */
[----:B------:R-:W-:Y:S01]  /*0680*/  IMAD.IADD R9, R9, 0x1, R6 ;  /* 0x0000000109097824 */ /* 0x000fe200078e0206 */
[----:B------:R-:W-:Y:S01]  /*0690*/  LOP3.LUT R3, R7, 0x1c0, RZ, 0xc0, !PT ;  /* 0x000001c007037812 */ /* 0x000fe200078ec0ff */
[----:B------:R-:W-:Y:S01]  /*06a0*/  IMAD.SHL.U32 R6, R14, 0x8, RZ ;  /* 0x000000080e067824 */ /* 0x000fe200078e00ff */
[----:B------:R-:W-:Y:S01]  /*06b0*/  SEL R221, R222, 0xffffffc0, !P3 ;  /* 0xffffffc0dedd7807 */ /* 0x000fe20005800000 */
[----:B------:R-:W-:Y:S01]  /*06c0*/  IMAD.SHL.U32 R0, R11, 0x40, RZ ;  /* 0x000000400b007824 */ /* 0x000fe200078e00ff */
[----:B------:R-:W-:Y:S01]  /*06d0*/  SHF.R.U32.HI R4, RZ, 0x3, R3 ;  /* 0x00000003ff047819 */ /* 0x000fe20000011603 */
[----:B------:R-:W-:Y:S01]  /*06e0*/  IMAD.IADD R5, R5, 0x1, R8 ;  /* 0x0000000105057824 */ /* 0x000fe200078e0208 */
[----:B------:R-:W-:-:S02]  /*06f0*/  LOP3.LUT R6, R3, 0x8, R6, 0xf8, !PT ;  /* 0x0000000803067812 */ /* 0x000fc400078ef806 */
[----:B------:R-:W-:Y:S02]  /*0700*/  LOP3.LUT R0, R0, 0xfffffe00, RZ, 0xc0, !PT ;  /* 0xfffffe0000007812 */ /* 0x000fe400078ec0ff */
[----:B------:R-:W-:Y:S02]  /*0710*/  LOP3.LUT R3, R4, R10, R3, 0x1e, !PT ;  /* 0x0000000a04037212 */ /* 0x000fe400078e1e03 */
[----:B------:R-:W-:Y:S01]  /*0720*/  LOP3.LUT R4, R6, R4, RZ, 0x3c, !PT ;  /* 0x0000000406047212 */ /* 0x000fe200078e3cff */
[--C-:B------:R-:W-:Y:S01]  /*0730*/  IMAD R218, R250, 0x400, R0.reuse ;  /* 0x00000400fada7824 */ /* 0x100fe200078e0200 */
[----:B------:R-:W-:Y:S01]  /*0740*/  LEA R2, R2, UR4, 0x1 ;  /* 0x0000000402027c11 */ /* 0x000fe2000f8e08ff */
[----:B------:R-:W-:Y:S01]  /*0750*/  IMAD R224, R224, 0x400, R0 ;  /* 0x00000400e0e07824 */ /* 0x000fe200078e0200 */
[----:B------:R-:W-:Y:S01]  /*0760*/  LOP3.LUT R0, R3, R0, RZ, 0xfc, !PT ;  /* 0x0000000003007212 */ /* 0x000fe200078efcff */
[----:B------:R-:W-:Y:S01]  /*0770*/  IMAD.IADD R218, R218, 0x1, R4 ;  /* 0x00000001dada7824 */ /* 0x000fe200078e0204 */
[----:B------:R-:W-:Y:S01]  /*0780*/  LEA R237, R9, UR4, 0x1 ;  /* 0x0000000409ed7c11 */ /* 0x000fe2000f8e08ff */
[----:B------:R-:W-:Y:S01]  /*0790*/  IMAD.IADD R224, R4, 0x1, R224 ;  /* 0x0000000104e07824 */ /* 0x000fe200078e02e0 */
[----:B------:R-:W-:Y:S01]  /*07a0*/  SEL R222, R222, 0xffffffc0, !P5 ;  /* 0xffffffc0dede7807 */ /* 0x000fe20006800000 */
[----:B------:R-:W-:Y:S01]  /*07b0*/  IMAD.U32 R4, RZ, RZ, UR6 ;  /* 0x00000006ff047e24 */ /* 0x000fe2000f8e00ff */
[----:B------:R-:W-:Y:S01]  /*07c0*/  USHF.R.S32.HI UR6, URZ, 0x1f, UR48 ;  /* 0x0000001f3f067899 */ /* 0x000fe20008011430 */
[----:B------:R-:W-:Y:S01]  /*07d0*/  IMAD.U32 R3, RZ, RZ, UR5 ;  /* 0x00000005ff037e24 */ /* 0x000fe2000f8e00ff */
[----:B------:R-:W-:Y:S01]  /*07e0*/  USHF.R.S32.HI UR5, URZ, 0x1f, UR59 ;  /* 0x0000001f3f057899 */ /* 0x000fe2000801143b */
[----:B------:R-:W-:Y:S01]  /*07f0*/  LEA R218, R218, UR4, 0x1 ;  /* 0x00000004dada7c11 */ /* 0x000fe2000f8e08ff */
[----:B------:R-:W-:Y:S01]  /*0800*/  VIADD R238, R237, 0x20 ;  /* 0x00000020edee7836 */ /* 0x000fe20000000000 */
[----:B------:R-:W-:Y:S01]  /*0810*/  SEL R239, R239, 0x10, !P0 ;  /* 0x00000010efef7807 */ /* 0x000fe20004000000 */
[----:B------:R-:W-:Y:S01]  /*0820*/  IMAD.U32 R3, RZ, RZ, UR6 ;  /* 0x00000006ff037e24 */ /* 0x000fe2000f8e00ff */
[----:B------:R-:W-:Y:S01]  /*0830*/  UIADD3 UR6, UR4, 0x10000, URZ ;  /* 0x0001000004067890 */ /* 0x000fe2000fffe03f */
[----:B------:R-:W-:Y:S01]  /*0840*/  IMAD.U32 R3, RZ, RZ, UR5 ;  /* 0x00000005ff037e24 */ /* 0x000fe2000f8e00ff */
[----:B------:R-:W-:Y:S01]  /*0850*/  UIADD3 UR5, UR4, 0x20000, URZ ;  /* 0x0002000004057890 */ /* 0x000fe2000fffe03f */
[C---:B------:R-:W-:Y:S01]  /*0860*/  SEL R3, R226.reuse, 0xffffffe0, !P4 ;  /* 0xffffffe0e2037807 */ /* 0x040fe20006000000 */
[----:B------:R-:W-:Y:S01]  /*0870*/  @P1 VIADD R238, R237, 0xffffffe0 ;  /* 0xffffffe0edee1836 */ /* 0x000fe20000000000 */
[----:B------:R-:W-:Y:S01]  /*0880*/  SEL R226, R226, 0xffffffe0, !P6 ;  /* 0xffffffe0e2e27807 */ /* 0x000fe20007000000 */
[--C-:B------:R-:W-:Y:S01]  /*0890*/  IMAD.IADD R217, R221, 0x1, R2.reuse ;  /* 0x00000001ddd97824 */ /* 0x100fe200078e0202 */
[----:B------:R-:W-:Y:S01]  /*08a0*/  LEA R243, R5, UR6, 0x1 ;  /* 0x0000000605f37c11 */ /* 0x000fe2000f8e08ff */
[----:B------:R-:W-:Y:S01]  /*08b0*/  IMAD.IADD R3, R3, 0x1, R2 ;  /* 0x0000000103037824 */ /* 0x000fe200078e0202 */
[----:B------:R-:W-:Y:S01]  /*08c0*/  LEA R224, R224, UR5, 0x1 ;  /* 0x00000005e0e07c11 */ /* 0x000fe2000f8e08ff */
[----:B------:R-:W-:Y:S01]  /*08d0*/  IMAD.IADD R220, R218, 0x1, R226 ;  /* 0x00000001dadc7824 */ /* 0x000fe200078e02e2 */
[----:B------:R-:W-:Y:S01]  /*08e0*/  SHF.R.S32.HI R236, RZ, 0x2, R236 ;  /* 0x00000002ffec7819 */ /* 0x000fe200000114ec */
[----:B------:R-:W-:Y:S01]  /*08f0*/  IMAD.IADD R216, R221, 0x1, R3 ;  /* 0x00000001ddd87824 */ /* 0x000fe200078e0203 */
[----:B------:R-:W-:Y:S01]  /*0900*/  LEA R219, R219, UR4, 0x1 ;  /* 0x00000004dbdb7c11 */ /* 0x000fe2000f8e08ff */
[----:B------:R-:W-:Y:S01]  /*0910*/  IMAD.IADD R225, R222, 0x1, R224 ;  /* 0x00000001dee17824 */ /* 0x000fe200078e02e0 */
[----:B------:R-:W-:Y:S01]  /*0920*/  LEA R231, R231, UR4, 0x1 ;  /* 0x00000004e7e77c11 */ /* 0x000fe2000f8e08ff */
[----:B------:R-:W-:Y:S01]  /*0930*/  IMAD.IADD R240, R237, 0x1, R239 ;  /* 0x00000001edf07824 */ /* 0x000fe200078e02ef */
[----:B------:R-:W-:Y:S01]  /*0940*/  LEA R0, R0, UR4, 0x1 ;  /* 0x0000000400007c11 */ /* 0x000fe2000f8e08ff */
[----:B------:R-:W-:Y:S01]  /*0950*/  VIADD R246, R243, 0x40 ;  /* 0x00000040f3f67836 */ /* 0x000fe20000000000 */
[----:B------:R-:W-:Y:S01]  /*0960*/  ULDC.64 UR4, c[0x0][0x208] ;  /* 0x0000820000047ab9 */ /* 0x000fe20000000a00 */
[----:B------:R-:W-:-:S02]  /*0970*/  IMAD.IADD R223, R218, 0x1, R222 ;  /* 0x00000001dadf7824 */ /* 0x000fc400078e02de */
[----:B------:R-:W-:Y:S02]  /*0980*/  IMAD.IADD R227, R226, 0x1, R224 ;  /* 0x00000001e2e37824 */ /* 0x000fe400078e02e0 */
[----:B------:R-:W-:Y:S02]  /*0990*/  IMAD R236, R250, 0x10, R236 ;  /* 0x00000010faec7824 */ /* 0x000fe400078e02ec */
[----:B------:R-:W-:Y:S02]  /*09a0*/  IMAD.IADD R221, R221, 0x1, R219 ;  /* 0x00000001dddd7824 */ /* 0x000fe400078e02db */
[----:B------:R-:W-:Y:S02]  /*09b0*/  @P2 VIADD R246, R243, 0xffffffc0 ;  /* 0xffffffc0f3f62836 */ /* 0x000fe40000000000 */
[----:B------:R-:W-:Y:S02]  /*09c0*/  IMAD.IADD R239, R239, 0x1, R238 ;  /* 0x00000001efef7824 */ /* 0x000fe400078e02ee */
[----:B------:R-:W-:-:S02]  /*09d0*/  IMAD.IADD R222, R220, 0x1, R222 ;  /* 0x00000001dcde7824 */ /* 0x000fc400078e02de */
[----:B------:R-:W-:-:S07]  /*09e0*/  IMAD.IADD R226, R226, 0x1, R225 ;  /* 0x00000001e2e27824 */ /* 0x000fce00078e02e1 */
.L_x_589:
        /* <DEDUP_REMOVED lines=29> */
[----:B------:R-:W-:-:S02]  /*0bc0*/  IMAD.U32 R7, RZ, RZ, UR9 ;  /* 0x00000009ff077e24 */ /* 0x000fc4000f8e00ff */
[----:B------:R-:W-:Y:S02]  /*0bd0*/  UISETP.EQ.OR.EX UP4, UPT, UR13, URZ, !UP1, UP4 ;  /* 0x0000003f0d00728c */ /* 0x000fe4000cf82740 */
[----:B------:R-:W-:Y:S01]  /*0be0*/  UIADD3 UR6, UP0, UR16, UR12, URZ ;  /* 0x0000000c10067290 */ /* 0x000fe2000ff1e03f */
[----:B---3--:R-:W3:Y:S03]  /*0bf0*/  @P1 LDG.E R10, desc[UR4][R6.64] ;  /* 0x00000004060a1981 */ /* 0x008ee6000c1e1900 */
[----:B------:R-:W-:Y:S01]  /*0c00*/  PLOP3.LUT P2, PT, PT, PT, UP4, 0x80, 0x0 ;  /* 0x000000000000781c */ /* 0x000fe20003f4f048 */
[----:B------:R-:W-:Y:S01]  /*0c10*/  UIADD3.X UR11, UR11, UR13, URZ, UP0, !UPT ;  /* 0x0000000d0b0b7290 */ /* 0x000fe200087fe43f */
        /* <DEDUP_REMOVED lines=9> */
[----:B------:R-:W-:-:S03]  /*0cb0*/  @!UP3 UISETP.NE.U32.AND UP0, UPT, UR6, URZ, UPT ;  /* 0x0000003f0600b28c */ /* 0x000fc6000bf05070 */
[----:B------:R-:W-:Y:S01]  /*0cc0*/  @!UP3 ULDC UR6, c[0x0][0x2cc] ;  /* 0x0000b3000006bab9 */ /* 0x000fe20000000800 */
        /* <DEDUP_REMOVED lines=21> */
.L_x_561:
        /* <DEDUP_REMOVED lines=14> */
[----:B------:R-:W-:Y:S02]  /*0f00*/  UISETP.NE.AND UP0, UPT, UR36, -0x1, UPT ;  /* 0xffffffff2400788c */ /* 0x000fe4000bf05270 */
[----:B------:R-:W-:Y:S01]  /*0f10*/  UIMAD UR33, UR48, UR7, UR6 ;  /* 0x00000007302172a4 */ /* 0x000fe2000f8e0206 */
[----:B------:R-:W-:-:S02]  /*0f20*/  ULDC.U8 UR19, c[0x0][0x3d8] ;  /* 0x0000f60000137ab9 */ /* 0x000fc40000000000 */
[----:B------:R-:W-:Y:S01]  /*0f30*/  @!UP1 ULDC.64 UR6, c[0x0][0x418] ;  /* 0x0001060000069ab9 */ /* 0x000fe20000000a00 */
[----:B------:R-:W-:Y:S01]  /*0f40*/  ULDC UR61, c[0x0][0x2d4] ;  /* 0x0000b500003d7ab9 */ /* 0x000fe20000000800 */
[----:B------:R-:W-:Y:S02]  /*0f50*/  UISETP.NE.AND UP3, UPT, UR19, URZ, UPT ;  /* 0x0000003f1300728c */ /* 0x000fe4000bf65270 */
[----:B------:R-:W-:Y:S02]  /*0f60*/  USHF.L.U32 UR14, UR48, 0x7, URZ ;  /* 0x00000007300e7899 */ /* 0x000fe4000800063f */
[----:B------:R-:W-:Y:S01]  /*0f70*/  USHF.R.S32.HI UR46, URZ, 0x1f, UR61 ;  /* 0x0000001f3f2e7899 */ /* 0x000fe2000801143d */
[----:B------:R-:W-:Y:S01]  /*0f80*/  ULDC UR23, c[0x0][0x2dc] ;  /* 0x0000b70000177ab9 */ /* 0x000fe20000000800 */
[----:B------:R-:W-:Y:S01]  /*0f90*/  ULDC UR49, c[0x0][0x270] ;  /* 0x00009c0000317ab9 */ /* 0x000fe20000000800 */
[----:B-1----:R-:W-:Y:S01]  /*0fa0*/  IABS R8, R9 ;  /* 0x0000000900087213 */ /* 0x002fe20000000000 */
[----:B------:R-:W-:Y:S01]  /*0fb0*/  @!UP1 UIMAD.WIDE.U32 UR38, UR48, UR6, URZ ;  /* 0x00000006302692a5 */ /* 0x000fe2000f8e003f */
[----:B------:R-:W-:Y:S01]  /*0fc0*/  ISETP.NE.AND P3, PT, R9, RZ, PT ;  /* 0x000000ff0900720c */ /* 0x000fe20003f65270 */
[----:B------:R-:W-:Y:S01]  /*0fd0*/  USHF.L.U64.HI UR17, UR48, 0x7, UR60 ;  /* 0x0000000730117899 */ /* 0x000fe2000801023c */
[----:B------:R-:W1:Y:S01]  /*0fe0*/  I2F.RP R4, R8 ;  /* 0x0000000800047306 */ /* 0x000e620000209400 */
[----:B------:R-:W-:Y:S01]  /*0ff0*/  ULDC.64 UR42, c[0x0][0x240] ;  /* 0x00009000002a7ab9 */ /* 0x000fe20000000a00 */
[----:B------:R-:W-:-:S02]  /*1000*/  @UP0 UIADD3 UR16, UR34, UR36, URZ ;  /* 0x0000002422100290 */ /* 0x000fc4000fffe03f */
[----:B--2---:R-:W-:Y:S02]  /*1010*/  UIMAD.WIDE.U32 UR30, UR11, UR12, URZ ;  /* 0x0000000c0b1e72a5 */ /* 0x004fe4000f8e003f */
[----:B------:R-:W-:Y:S02]  /*1020*/  USEL UR37, UR14, URZ, UP2 ;  /* 0x0000003f0e257287 */ /* 0x000fe40009000000 */
[----:B------:R-:W-:Y:S02]  /*1030*/  UIMAD UR51, UR11, UR13, UR31 ;  /* 0x0000000d0b3372a4 */ /* 0x000fe4000f8e021f */
[----:B------:R-:W-:Y:S01]  /*1040*/  @!UP1 UIMAD UR11, UR60, UR6, URZ ;  /* 0x000000063c0b92a4 */ /* 0x000fe2000f8e023f */
[----:B------:R-:W-:Y:S01]  /*1050*/  @UP1 ULDC.64 UR12, c[0x0][0x420] ;  /* 0x00010800000c1ab9 */ /* 0x000fe20000000a00 */
[----:B------:R-:W-:Y:S01]  /*1060*/  UIMAD.WIDE.U32 UR14, UR8, UR42, URZ ;  /* 0x0000002a080e72a5 */ /* 0x000fe2000f8e003f */
[----:B-1----:R-:W1:Y:S01]  /*1070*/  MUFU.RCP R4, R4 ;  /* 0x0000000400047308 */ /* 0x002e620000001000 */
[----:B------:R-:W-:-:S02]  /*1080*/  @!UP1 UIMAD UR32, UR48, UR7, UR11 ;  /* 0x00000007302092a4 */ /* 0x000fc4000f8e020b */
[----:B------:R-:W-:Y:S02]  /*1090*/  UIADD3 UR11, UR25, 0x3f, URZ ;  /* 0x0000003f190b7890 */ /* 0x000fe4000fffe03f */
[----:B------:R-:W-:Y:S02]  /*10a0*/  @UP1 UIMAD.WIDE.U32 UR40, UR8, UR12, URZ ;  /* 0x0000000c082812a5 */ /* 0x000fe4000f8e003f */
[----:B------:R-:W-:Y:S02]  /*10b0*/  USHF.R.S32.HI UR18, URZ, 0x1f, UR11 ;  /* 0x0000001f3f127899 */ /* 0x000fe4000801140b */
[----:B------:R-:W-:Y:S02]  /*10c0*/  @UP1 UIMAD UR52, UR8, UR13, UR41 ;  /* 0x0000000d083412a4 */ /* 0x000fe4000f8e0229 */
[----:B------:R-:W-:Y:S02]  /*10d0*/  UIMAD.WIDE UR6, UR23, UR49, URZ ;  /* 0x00000031170672a5 */ /* 0x000fe4000f8e023f */
[----:B------:R-:W-:-:S02]  /*10e0*/  UIMAD.WIDE.U32 UR12, UR48, UR61, URZ ;  /* 0x0000003d300c72a5 */ /* 0x000fc4000f8e003f */
[----:B------:R-:W-:Y:S01]  /*10f0*/  ULEA.HI UR29, UR18, UR11, URZ, 0x6 ;  /* 0x0000000b121d7291 */ /* 0x000fe2000f8f303f */
[----:B-1----:R-:W-:Y:S01]  /*1100*/  VIADD R4, R4, 0xffffffe ;  /* 0x0ffffffe04047836 */ /* 0x002fe20000000000 */
[----:B------:R-:W-:Y:S01]  /*1110*/  @UP0 ULDC.64 UR26, c[0x0][0x248] ;  /* 0x00009200001a0ab9 */ /* 0x000fe20000000a00 */
[----:B------:R-:W-:Y:S02]  /*1120*/  UIMAD UR11, UR46, UR48, URZ ;  /* 0x000000302e0b72a4 */ /* 0x000fe4000f8e023f */
[----:B------:R-:W1:Y:S01]  /*1130*/  F2I.FTZ.U32.TRUNC.NTZ R5, R4 ;  /* 0x0000000400057305 */ /* 0x000e62000021f000 */
[----:B------:R-:W-:Y:S02]  /*1140*/  USEL UR35, UR17, URZ, UP2 ;  /* 0x0000003f11237287 */ /* 0x000fe40009000000 */
[----:B------:R-:W-:Y:S02]  /*1150*/  @UP0 UIMAD.WIDE.U32 UR18, UR16, UR26, URZ ;  /* 0x0000001a101202a5 */ /* 0x000fe4000f8e003f */
[----:B------:R-:W-:-:S02]  /*1160*/  @UP0 UIMAD UR45, UR16, UR27, URZ ;  /* 0x0000001b102d02a4 */ /* 0x000fc4000f8e023f */
[----:B------:R-:W-:Y:S01]  /*1170*/  UIADD3 UR50, UR21, UR33, URZ ;  /* 0x0000002115327290 */ /* 0x000fe2000fffe03f */
[----:B------:R-:W-:Y:S01]  /*1180*/  ULDC UR47, c[0x0][0x2c4] ;  /* 0x0000b100002f7ab9 */ /* 0x000fe20000000800 */
[----:B------:R-:W-:Y:S02]  /*1190*/  UIMAD.WIDE.U32 UR16, UR6, UR12, URZ ;  /* 0x0000000c061072a5 */ /* 0x000fe4000f8e003f */
[----:B------:R-:W-:Y:S02]  /*11a0*/  UIMAD UR21, UR7, UR12, URZ ;  /* 0x0000000c071572a4 */ /* 0x000fe4000f8e023f */
[----:B------:R-:W-:Y:S01]  /*11b0*/  USEL UR58, UR20, UR14, !UP1 ;  /* 0x0000000e143a7287 */ /* 0x000fe2000c800000 */
[----:B-1----:R-:W-:Y:S01]  /*11c0*/  IMAD.MOV R4, RZ, RZ, -R5 ;  /* 0x000000ffff047224 */ /* 0x002fe200078e0a05 */
[----:B------:R-:W-:Y:S02]  /*11d0*/  UIMAD UR12, UR60, UR61, UR11 ;  /* 0x0000003d3c0c72a4 */ /* 0x000fe4000f8e020b */
[----:B------:R-:W-:Y:S01]  /*11e0*/  @UP3 UIMAD UR20, UR48, UR47, URZ ;  /* 0x0000002f301432a4 */ /* 0x000fe2000f8e023f */
[----:B------:R-:W-:Y:S01]  /*11f0*/  IMAD R6, R4, R8, RZ ;  /* 0x0000000804067224 */ /* 0x000fe200078e02ff */
[----:B------:R-:W-:Y:S01]  /*1200*/  UIMAD UR28, UR8, UR43, URZ ;  /* 0x0000002b081c72a4 */ /* 0x000fe2000f8e023f */
[----:B------:R-:W-:Y:S01]  /*1210*/  IMAD.MOV.U32 R4, RZ, RZ, RZ ;  /* 0x000000ffff047224 */ /* 0x000fe200078e00ff */
[----:B------:R-:W-:-:S02]  /*1220*/  UIADD3 UR12, UR13, UR12, URZ ;  /* 0x0000000c0d0c7290 */ /* 0x000fc4000fffe03f */
[----:B------:R-:W-:Y:S01]  /*1230*/  @UP3 USEL UR13, UR20, UR8, !UP1 ;  /* 0x00000008140d3287 */ /* 0x000fe2000c800000 */
[----:B------:R-:W-:Y:S01]  /*1240*/  IMAD.HI.U32 R4, R5, R6, R4 ;  /* 0x0000000605047227 */ /* 0x000fe200078e0004 */
[----:B------:R-:W-:Y:S01]  /*1250*/  MOV R5, R7 ;  /* 0x0000000700057202 */ /* 0x000fe20000000f00 */
[----:B------:R-:W-:Y:S02]  /*1260*/  ULOP3.LUT UR20, UR29, 0xffffffc0, URZ, 0xc0, !UPT ;  /* 0xffffffc01d147892 */ /* 0x000fe4000f8ec03f */
[----:B------:R-:W-:Y:S02]  /*1270*/  @UP1 UIADD3 UR50, UR15, UR28, URZ ;  /* 0x0000001c0f321290 */ /* 0x000fe4000fffe03f */
[----:B------:R-:W-:Y:S01]  /*1280*/  IMAD.HI.U32 R4, R4, R5, RZ ;  /* 0x0000000504047227 */ /* 0x000fe200078e00ff */
[----:B------:R-:W-:Y:S02]  /*1290*/  UIMAD.WIDE.U32 UR14, UR6, UR8, URZ ;  /* 0x00000008060e72a5 */ /* 0x000fe4000f8e003f */
[----:B------:R-:W-:Y:S01]  /*12a0*/  UIADD3 UR20, UR20, -0x40, URZ ;  /* 0xffffffc014147890 */ /* 0x000fe2000fffe03f */
[----:B------:R-:W-:Y:S01]  /*12b0*/  IMAD.MOV R6, RZ, RZ, -R4 ;  /* 0x000000ffff067224 */ /* 0x000fe200078e0a04 */
[----:B------:R-:W-:Y:S01]  /*12c0*/  @UP3 ULDC UR11, c[0x0][0x2e4] ;  /* 0x0000b900000b3ab9 */ /* 0x000fe20000000800 */
[----:B------:R-:W-:-:S02]  /*12d0*/  UIMAD UR21, UR6, UR12, UR21 ;  /* 0x0000000c061572a4 */ /* 0x000fc4000f8e0215 */
        /* <DEDUP_REMOVED lines=15> */
[----:B------:R-:W-:Y:S01]  /*13d0*/  UIMAD UR53, UR59, UR23, URZ ;  /* 0x000000173b3572a4 */ /* 0x000fe2000f8e023f */
[----:B------:R-:W-:Y:S01]  /*13e0*/  ISETP.GE.U32.AND P0, PT, R5, R8, PT ;  /* 0x000000080500720c */ /* 0x000fe20003f06070 */
[----:B------:R-:W-:Y:S01]  /*13f0*/  UISETP.NE.AND UP4, UPT, UR22, URZ, UPT ;  /* 0x0000003f1600728c */ /* 0x000fe2000bf85270 */
[----:B------:R-:W-:Y:S01]  /*1400*/  LOP3.LUT R5, R9, UR59, RZ, 0x3c, !PT ;  /* 0x0000003b09057c12 */ /* 0x000fe2000f8e3cff */
[----:B------:R-:W-:Y:S01]  /*1410*/  @!UP1 UIADD3 UR52, UR39, UR32, URZ ;  /* 0x0000002027349290 */ /* 0x000fe2000fffe03f */
[----:B------:R-:W-:-:S02]  /*1420*/  @UP0 ULDC.64 UR22, c[0x0][0x250] ;  /* 0x0000940000160ab9 */ /* 0x000fc40000000a00 */
        /* <DEDUP_REMOVED lines=8> */
[----:B------:R-:W-:Y:S01]  /*14b0*/  UIADD3 UR49, UR17, UR21, URZ ;  /* 0x0000001511317290 */ /* 0x000fe2000fffe03f */
[----:B------:R-:W-:Y:S01]  /*14c0*/  IMAD.MOV.U32 R5, RZ, RZ, R4 ;  /* 0x000000ffff057224 */ /* 0x000fe200078e0004 */
[----:B------:R-:W-:-:S02]  /*14d0*/  USEL UR54, UR51, URZ, UP4 ;  /* 0x0000003f33367287 */ /* 0x000fc4000a000000 */
[----:B------:R-:W-:Y:S02]  /*14e0*/  USHF.R.S32.HI UR44, URZ, 0x1f, UR24 ;  /* 0x0000001f3f2c7899 */ /* 0x000fe40008011418 */
[----:B------:R-:W-:Y:S01]  /*14f0*/  USHF.R.S32.HI UR56, URZ, 0x1f, UR53 ;  /* 0x0000001f3f387899 */ /* 0x000fe20008011435 */
[----:B------:R-:W-:Y:S01]  /*1500*/  @!P2 IADD3 R5, -R5, RZ, RZ ;  /* 0x000000ff0505a210 */ /* 0x000fe20007ffe1ff */
[----:B------:R-:W-:Y:S01]  /*1510*/  USEL UR55, UR30, URZ, UP4 ;  /* 0x0000003f1e377287 */ /* 0x000fe2000a000000 */
        /* <DEDUP_REMOVED lines=21> */
.L_x_563:
        /* <DEDUP_REMOVED lines=13> */
.L_x_564:
        /* <DEDUP_REMOVED lines=11> */
.L_x_565:
[----:B------:R-:W-:Y:S02]  /*17f0*/  ULDC UR6, c[0x0][0x270] ;  /* 0x00009c0000067ab9 */ /* 0x000fe40000000800 */
[----:B------:R-:W-:-:S04]  /*1800*/  UIMAD UR6, UR48, UR6, UR59 ;  /* 0x00000006300672a4 */ /* 0x000fc8000f8e023b */
[----:B------:R-:W-:-:S12]  /*1810*/  UIMAD UR6, UR6, UR61, URZ ;  /* 0x0000003d060672a4 */ /* 0x000fd8000f8e023f */
.L_x_566:
[----:B------:R-:W1:Y:S01]  /*1820*/  S2R R18, SR_TID.X ;  /* 0x0000000000127919 */ /* 0x000e620000002100 */
[----:B------:R-:W2:Y:S01]  /*1830*/  LDC.64 R14, c[0x0][0x420] ;  /* 0x00010800ff0e7b82 */ /* 0x000ea20000000a00 */
[----:B------:R-:W-:Y:S01]  /*1840*/  UIADD3 UR15, UR20, UR6, URZ ;  /* 0x00000006140f7290 */ /* 0x000fe2000fffe03f */
[----:B------:R-:W-:Y:S01]  /*1850*/  BSSY B1, `(.L_x_562) ;  /* 0x00007b9000017945 */ /* 0x000fe20003800000 */
[----:B------:R-:W-:Y:S01]  /*1860*/  ULDC UR7, c[0x0][0x2dc] ;  /* 0x0000b70000077ab9 */ /* 0x000fe20000000800 */
[----:B------:R-:W-:Y:S01]  /*1870*/  ULDC UR8, c[0x0][0x270] ;  /* 0x00009c0000087ab9 */ /* 0x000fe20000000800 */
[----:B------:R-:W-:Y:S02]  /*1880*/  UIADD3 UR6, -UR9, UR25, UR24 ;  /* 0x0000001909067290 */ /* 0x000fe4000fffe118 */
[----:B------:R-:W-:Y:S02]  /*1890*/  UIMAD UR14, UR7, UR8, URZ ;  /* 0x00000008070e72a4 */ /* 0x000fe4000f8e023f */
[----:B------:R-:W-:Y:S01]  /*18a0*/  USHF.R.S32.HI UR17, URZ, 0x1f, UR59 ;  /* 0x0000001f3f117899 */ /* 0x000fe2000801143b */
[----:B------:R-:W-:Y:S01]  /*18b0*/  ULDC UR7, c[0x0][0x398] ;  /* 0x0000e60000077ab9 */ /* 0x000fe20000000800 */
[----:B------:R-:W-:Y:S01]  /*18c0*/  ULDC.64 UR12, c[0x0][0x428] ;  /* 0x00010a00000c7ab9 */ /* 0x000fe20000000a00 */
[----:B------:R-:W-:Y:S01]  /*18d0*/  UIADD3 UR6, UR6, -UR7, URZ ;  /* 0x8000000706067290 */ /* 0x000fe2000fffe03f */
[----:B------:R-:W-:Y:S01]  /*18e0*/  IMAD.U32 R16, RZ, RZ, UR12 ;  /* 0x0000000cff107e24 */ /* 0x000fe2000f8e00ff */
[----:B------:R-:W-:Y:S01]  /*18f0*/  UIMAD UR7, UR17, UR12, URZ ;  /* 0x0000000c110772a4 */ /* 0x000fe2000f8e023f */
[----:B------:R-:W-:Y:S01]  /*1900*/  ULDC.64 UR18, c[0x0][0x258] ;  /* 0x0000960000127ab9 */ /* 0x000fe20000000a00 */
[----:B------:R-:W-:-:S02]  /*1910*/  ULDC.64 UR38, c[0x0][0x478] ;  /* 0x00011e0000267ab9 */ /* 0x000fc40000000a00 */
[----:B------:R-:W-:Y:S02]  /*1920*/  UIMAD UR13, UR59, UR13, UR7 ;  /* 0x0000000d3b0d72a4 */ /* 0x000fe4000f8e0207 */
[----:B------:R-:W-:Y:S02]  /*1930*/  USHF.L.U32 UR7, UR14, 0x6, URZ ;  /* 0x000000060e077899 */ /* 0x000fe4000800063f */
[----:B------:R-:W-:Y:S01]  /*1940*/  UIADD3 UR21, UR20, UR28, URZ ;  /* 0x0000001c14157290 */ /* 0x000fe2000fffe03f */
[----:B--2---:R-:W-:Y:S01]  /*1950*/  IMAD R12, R14, UR16, RZ ;  /* 0x000000100e0c7c24 */ /* 0x004fe2000f8e02ff */
[----:B------:R-:W-:Y:S01]  /*1960*/  ULDC.64 UR30, c[0x0][0x210] ;  /* 0x00008400001e7ab9 */ /* 0x000fe20000000a00 */
[----:B------:R-:W-:Y:S01]  /*1970*/  ULDC.64 UR28, c[0x0][0x3e0] ;  /* 0x0000f800001c7ab9 */ /* 0x000fe20000000a00 */
[----:B------:R-:W-:Y:S01]  /*1980*/  ULDC.64 UR40, c[0x0][0x2b0] ;  /* 0x0000ac0000287ab9 */ /* 0x000fe20000000a00 */
[----:B------:R-:W-:Y:S01]  /*1990*/  IMAD R13, R15, UR20, R12 ;  /* 0x000000140f0d7c24 */ /* 0x000fe2000f8e020c */
[----:B------:R-:W-:Y:S01]  /*19a0*/  UIADD3 UR8, UR46, -0x1, URZ ;  /* 0xffffffff2e087890 */ /* 0x000fe2000fffe03f */
[----:B-1----:R-:W-:-:S04]  /*19b0*/  SHF.R.S32.HI R19, RZ, 0x1f, R18 ;  /* 0x0000001fff137819 */ /* 0x002fc80000011412 */
[CC--:B------:R-:W-:Y:S02]  /*19c0*/  LEA.HI R4, R19.reuse, R18.reuse, RZ, 0x3 ;  /* 0x0000001213047211 */ /* 0x0c0fe400078f18ff */
[----:B------:R-:W-:Y:S02]  /*19d0*/  LEA.HI R12, R19, R18, RZ, 0x5 ;  /* 0x00000012130c7211 */ /* 0x000fe400078f28ff */
[----:B------:R-:W-:Y:S02]  /*19e0*/  LOP3.LUT R6, R4, 0xfffffff8, RZ, 0xc0, !PT ;  /* 0xfffffff804067812 */ /* 0x000fe400078ec0ff */
[----:B------:R-:W-:Y:S02]  /*19f0*/  SHF.R.S32.HI R4, RZ, 0x3, R4 ;  /* 0x00000003ff047819 */ /* 0x000fe40000011404 */
[----:B------:R-:W-:Y:S01]  /*1a00*/  LOP3.LUT R27, R12, 0xffffffe0, RZ, 0xc0, !PT ;  /* 0xffffffe00c1b7812 */ /* 0x000fe200078ec0ff */
[----:B------:R-:W-:Y:S01]  /*1a10*/  IMAD.IADD R6, R18, 0x1, -R6 ;  /* 0x0000000112067824 */ /* 0x000fe200078e0a06 */
[----:B------:R-:W-:-:S02]  /*1a20*/  SHF.R.S32.HI R22, RZ, 0x1f, R4 ;  /* 0x0000001fff167819 */ /* 0x000fc40000011404 */
[----:B------:R-:W-:Y:S01]  /*1a30*/  IADD3 R10, P0, R4, UR20, RZ ;  /* 0x00000014040a7c10 */ /* 0x000fe2000ff1e0ff */
[----:B------:R-:W-:Y:S02]  /*1a40*/  IMAD.SHL.U32 R6, R6, 0x8, RZ ;  /* 0x0000000806067824 */ /* 0x000fe400078e00ff */
[----:B------:R-:W-:Y:S01]  /*1a50*/  IMAD.IADD R27, R18, 0x1, -R27 ;  /* 0x00000001121b7824 */ /* 0x000fe200078e0a1b */
[----:B------:R-:W-:Y:S02]  /*1a60*/  IADD3.X R8, R22, UR16, RZ, P0, !PT ;  /* 0x0000001016087c10 */ /* 0x000fe400087fe4ff */
[----:B------:R-:W-:-:S03]  /*1a70*/  SHF.R.S32.HI R7, RZ, 0x1f, R6 ;  /* 0x0000001fff077819 */ /* 0x000fc60000011406 */
[----:B------:R-:W-:Y:S02]  /*1a80*/  IMAD R11, R8, UR42, RZ ;  /* 0x0000002a080b7c24 */ /* 0x000fe4000f8e02ff */
[----:B------:R-:W-:-:S04]  /*1a90*/  IMAD.WIDE.U32 R8, R10, UR42, R6 ;  /* 0x0000002a0a087c25 */ /* 0x000fc8000f8e0006 */
[----:B------:R-:W-:Y:S01]  /*1aa0*/  IMAD R11, R10, UR43, R11 ;  /* 0x0000002b0a0b7c24 */ /* 0x000fe2000f8e020b */
[----:B------:R-:W-:-:S04]  /*1ab0*/  IADD3 R10, P0, R8, UR58, RZ ;  /* 0x0000003a080a7c10 */ /* 0x000fc8000ff1e0ff */
[----:B------:R-:W-:Y:S02]  /*1ac0*/  IADD3.X R11, R9, UR50, R11, P0, !PT ;  /* 0x00000032090b7c10 */ /* 0x000fe400087fe40b */
[----:B------:R-:W-:Y:S01]  /*1ad0*/  IADD3 R8, P0, R6, UR11, RZ ;  /* 0x0000000b06087c10 */ /* 0x000fe2000ff1e0ff */
[----:B------:R-:W-:Y:S02]  /*1ae0*/  UIMAD UR11, UR17, UR18, URZ ;  /* 0x00000012110b72a4 */ /* 0x000fe4000f8e023f */
[----:B------:R-:W-:Y:S01]  /*1af0*/  USHF.R.S32.HI UR17, URZ, 0x1f, UR6 ;  /* 0x0000001f3f117899 */ /* 0x000fe20008011406 */
[----:B------:R-:W-:Y:S01]  /*1b00*/  IADD3.X R9, R7, UR52, RZ, P0, !PT ;  /* 0x0000003407097c10 */ /* 0x000fe200087fe4ff */
[----:B------:R-:W-:Y:S02]  /*1b10*/  UIMAD UR19, UR59, UR19, UR11 ;  /* 0x000000133b1372a4 */ /* 0x000fe4000f8e020b */
[----:B------:R-:W-:Y:S01]  /*1b20*/  USHF.R.S32.HI UR11, URZ, 0x1f, UR7 ;  /* 0x0000001f3f0b7899 */ /* 0x000fe20008011407 */
[----:B------:R-:W-:Y:S01]  /*1b30*/  IMAD.WIDE.U32 R8, R14, UR20, R8 ;  /* 0x000000140e087c25 */ /* 0x000fe2000f8e0008 */
[----:B------:R-:W-:-:S02]  /*1b40*/  UIADD3 UR7, UP2, UP1, UR32, UR7, UR53 ;  /* 0x0000000720077290 */ /* 0x000fc4000f95e035 */
[----:B------:R-:W-:Y:S01]  /*1b50*/  ULEA.HI UR17, UR17, UR6, URZ, 0x6 ;  /* 0x0000000611117291 */ /* 0x000fe2000f8f303f */
[----:B------:R-:W-:Y:S01]  /*1b60*/  IMAD.IADD R9, R9, 0x1, R13 ;  /* 0x0000000109097824 */ /* 0x000fe200078e020d */
[----:B------:R-:W-:Y:S01]  /*1b70*/  UIADD3.X UR6, UR51, UR11, UR56, UP2, UP1 ;  /* 0x0000000b33067290 */ /* 0x000fe200097e2438 */
[----:B------:R-:W-:Y:S01]  /*1b80*/  SHF.R.S32.HI R13, RZ, 0x5, R12 ;  /* 0x00000005ff0d7819 */ /* 0x000fe2000001140c */
[----:B------:R-:W-:Y:S01]  /*1b90*/  UIADD3 UR7, UP2, UP1, UR55, UR7, UR57 ;  /* 0x0000000737077290 */ /* 0x000fe2000f95e039 */
[----:B------:R-:W-:Y:S01]  /*1ba0*/  IMAD.U32 R12, RZ, RZ, UR18 ;  /* 0x00000012ff0c7e24 */ /* 0x000fe2000f8e00ff */
[----:B------:R-:W-:Y:S01]  /*1bb0*/  USHF.R.S32.HI UR17, URZ, 0x6, UR17 ;  /* 0x000000063f117899 */ /* 0x000fe20008011411 */
[----:B------:R-:W-:Y:S01]  /*1bc0*/  IMAD.WIDE.U32 R8, R16, UR59, R8 ;  /* 0x0000003b10087c25 */ /* 0x000fe2000f8e0008 */
[----:B------:R-:W-:Y:S02]  /*1bd0*/  UIADD3.X UR11, UR54, UR6, UR49, UP2, UP1 ;  /* 0x00000006360b7290 */ /* 0x000fe400097e2431 */
[----:B------:R-:W-:Y:S01]  /*1be0*/  UISETP.LT.AND UP1, UPT, URZ, UR17, UPT ;  /* 0x000000113f00728c */ /* 0x000fe2000bf21270 */
[----:B------:R-:W-:-:S02]  /*1bf0*/  IMAD R13, R13, UR14, R27 ;  /* 0x0000000e0d0d7c24 */ /* 0x000fc4000f8e021b */
[----:B------:R-:W-:Y:S01]  /*1c00*/  IMAD.WIDE.U32 R10, R12, UR59, R10 ;  /* 0x0000003b0c0a7c25 */ /* 0x000fe2000f8e000a */
[----:B------:R-:W-:Y:S02]  /*1c10*/  USEL UR17, URZ, UR17, !UP1 ;  /* 0x000000113f117287 */ /* 0x000fe4000c800000 */
[----:B------:R-:W-:Y:S01]  /*1c20*/  IADD3 R12, P0, R13, UR7, RZ ;  /* 0x000000070d0c7c10 */ /* 0x000fe2000ff1e0ff */
[----:B------:R-:W-:Y:S01]  /*1c30*/  ULDC.64 UR6, c[0x0][0x400] ;  /* 0x0001000000067ab9 */ /* 0x000fe20000000a00 */
[----:B------:R-:W-:Y:S01]  /*1c40*/  UISETP.GT.AND UP1, UPT, UR46, UR17, UPT ;  /* 0x000000112e00728c */ /* 0x000fe2000bf24270 */
[----:B------:R-:W-:Y:S01]  /*1c50*/  VIADD R9, R9, UR13 ;  /* 0x0000000d09097c36 */ /* 0x000fe20008000000 */
[----:B------:R-:W-:Y:S01]  /*1c60*/  LEA.HI.X.SX32 R13, R13, UR11, 0x1, P0 ;  /* 0x0000000b0d0d7c11 */ /* 0x000fe200080f0eff */
[-C--:B------:R-:W-:Y:S01]  /*1c70*/  IMAD R16, R22, R14.reuse, RZ ;  /* 0x0000000e16107224 */ /* 0x080fe200078e02ff */
[----:B------:R-:W-:Y:S01]  /*1c80*/  LEA R228, P0, R12, UR6, 0x2 ;  /* 0x000000060ce47c11 */ /* 0x000fe2000f8010ff */
[----:B------:R-:W-:Y:S01]  /*1c90*/  IMAD.WIDE.U32 R8, R4, R14, R8 ;  /* 0x0000000e04087225 */ /* 0x000fe200078e0008 */
[----:B------:R-:W-:Y:S01]  /*1ca0*/  UIMAD.WIDE UR12, UR15, 0x4, UR38 ;  /* 0x000000040f0c78a5 */ /* 0x000fe2000f8e0226 */
[----:B------:R-:W-:-:S02]  /*1cb0*/  LEA R234, P3, R10, UR30, 0x1 ;  /* 0x0000001e0aea7c11 */ /* 0x000fc4000f8608ff */
[----:B------:R-:W-:Y:S01]  /*1cc0*/  LEA.HI.X R229, R12, UR7, R13, 0x2, P0 ;  /* 0x000000070ce57c11 */ /* 0x000fe200080f140d */
[----:B------:R-:W-:Y:S01]  /*1cd0*/  IMAD R16, R4, R15, R16 ;  /* 0x0000000f04107224 */ /* 0x000fe200078e0210 */
[----:B------:R-:W-:Y:S01]  /*1ce0*/  PLOP3.LUT P0, PT, PT, PT, UP1, 0x80, 0x0 ;  /* 0x000000000000781c */ /* 0x000fe20003f0f018 */
[----:B------:R-:W-:Y:S01]  /*1cf0*/  VIADD R11, R11, UR19 ;  /* 0x000000130b0b7c36 */ /* 0x000fe20008000000 */
[----:B------:R-:W-:Y:S01]  /*1d00*/  LEA R232, P2, R8, UR28, 0x1 ;  /* 0x0000001c08e87c11 */ /* 0x000fe2000f8408ff */
[----:B------:R-:W-:Y:S01]  /*1d10*/  IMAD.IADD R9, R9, 0x1, R16 ;  /* 0x0000000109097824 */ /* 0x000fe200078e0210 */
[----:B------:R-:W-:Y:S02]  /*1d20*/  UIMAD.WIDE UR6, UR21, 0x4, UR40 ;  /* 0x00000004150678a5 */ /* 0x000fe4000f8e0228 */
[----:B------:R-:W-:Y:S01]  /*1d30*/  LEA.HI.X R235, R10, UR31, R11, 0x1, P3 ;  /* 0x0000001f0aeb7c11 */ /* 0x000fe200098f0c0b */
[----:B------:R-:W-:Y:S01]  /*1d40*/  UMOV UR11, UR13 ;  /* 0x0000000d000b7c82 */ /* 0x000fe20008000000 */
[----:B------:R-:W-:-:S05]  /*1d50*/  LEA.HI.X R233, R8, UR29, R9, 0x1, P2 ;  /* 0x0000001d08e97c11 */ /* 0x000fca00090f0c09 */
        /* <DEDUP_REMOVED lines=20> */
.L_x_568:
        /* <DEDUP_REMOVED lines=19> */
.L_x_569:
        /* <DEDUP_REMOVED lines=33> */
.L_x_571:
[----:B------:R-:W-:Y:S05]  /*21e0*/  BSYNC B0 ;  /* 0x0000000000007941 */ /* 0x000fea0003800000 */
.L_x_570:
        /* <DEDUP_REMOVED lines=16> */
.L_x_573:
[----:B------:R-:W-:Y:S05]  /*22f0*/  BSYNC B0 ;  /* 0x0000000000007941 */ /* 0x000fea0003800000 */
.L_x_572:
[----:B------:R-:W-:Y:S01]  /*2300*/  UIMAD UR6, UR44, UR12, URZ ;  /* 0x0000000c2c0672a4 */ /* 0x000fe2000f8e023f */
[----:B------:R-:W-:Y:S01]  /*2310*/  IMAD.U32 R5, RZ, RZ, UR12 ;  /* 0x0000000cff057e24 */ /* 0x000fe2000f8e00ff */
[----:B------:R-:W-:Y:S01]  /*2320*/  USHF.R.S32.HI UR8, URZ, 0x1f, UR59 ;  /* 0x0000001f3f087899 */ /* 0x000fe2000801143b */
[----:B------:R-:W-:Y:S01]  /*2330*/  BSSY B0, `(.L_x_574) ;  /* 0x000001a000007945 */ /* 0x000fe20003800000 */
[----:B------:R-:W-:Y:S01]  /*2340*/  UIMAD UR6, UR24, UR13, UR6 ;  /* 0x0000000d180672a4 */ /* 0x000fe2000f8e0206 */
[----:B------:R-:W-:-:S05]  /*2350*/  IMAD.WIDE.U32 R6, R5, UR24, R6 ;  /* 0x0000001805067c25 */ /* 0x000fca000f8e0006 */
[----:B------:R-:W-:Y:S01]  /*2360*/  IMAD.U32 R5, RZ, RZ, UR6 ;  /* 0x00000006ff057e24 */ /* 0x000fe2000f8e00ff */
[----:B-12---:R-:W-:Y:S01]  /*2370*/  IADD3 R8, P2, R6, UR11, RZ ;  /* 0x0000000b06087c10 */ /* 0x006fe2000ff5e0ff */
        /* <DEDUP_REMOVED lines=21> */
.L_x_575:
[----:B------:R-:W-:Y:S05]  /*24d0*/  BSYNC B0 ;  /* 0x0000000000007941 */ /* 0x000fea0003800000 */
.L_x_574:
        /* <DEDUP_REMOVED lines=17> */
.L_x_567:
        /* <DEDUP_REMOVED lines=17> */
[----:B------:R-:W-:Y:S01]  /*2700*/  ULDC.64 UR18, c[0x0][0x268] ;  /* 0x00009a0000127ab9 */ /* 0x000fe20000000a00 */
[----:B------:R-:W-:Y:S01]  /*2710*/  IADD3 R8, P1, R6, UR37, RZ ;  /* 0x0000002506087c10 */ /* 0x000fe2000ff3e0ff */
[----:B------:R-:W-:Y:S01]  /*2720*/  IMAD.U32 R6, RZ, RZ, UR16 ;  /* 0x00000010ff067e24 */ /* 0x000fe2000f8e00ff */
[----:B------:R-:W-:Y:S01]  /*2730*/  IADD3.X R11, R9, UR45, R11, P3, !PT ;  /* 0x0000002d090b7c10 */ /* 0x000fe20009ffe40b */
[----:B------:R-:W-:Y:S01]  /*2740*/  IMAD R12, R17, UR20, RZ ;  /* 0x00000014110c7c24 */ /* 0x000fe2000f8e02ff */
[----:B------:R-:W-:Y:S01]  /*2750*/  USHF.L.U32 UR16, UR43, 0x6, URZ ;  /* 0x000000062b107899 */ /* 0x000fe2000800063f */
[----:B------:R-:W-:Y:S01]  /*2760*/  IMAD.SHL.U32 R15, R15, 0x40, RZ ;  /* 0x000000400f0f7824 */ /* 0x000fe200078e00ff */
[----:B------:R-:W-:Y:S01]  /*2770*/  IADD3.X R9, R7, UR47, R6, P1, !PT ;  /* 0x0000002f07097c10 */ /* 0x000fe20008ffe406 */
[----:B------:R-:W-:Y:S01]  /*2780*/  IMAD R6, R17, UR18, RZ ;  /* 0x0000001211067c24 */ /* 0x000fe2000f8e02ff */
[----:B------:R-:W-:Y:S01]  /*2790*/  ISETP.GE.AND P1, PT, R4, UR14, PT ;  /* 0x0000000e04007c0c */ /* 0x000fe2000bf26270 */
[----:B------:R-:W-:Y:S01]  /*27a0*/  IMAD.WIDE.U32 R16, R14, 0x40, RZ ;  /* 0x000000400e107825 */ /* 0x000fe200078e00ff */
[----:B------:R-:W-:Y:S01]  /*27b0*/  @!P0 IADD3 R18, P3, R4, 0x20, RZ ;  /* 0x0000002004128810 */ /* 0x000fe20007f7e0ff */
[----:B------:R-:W-:-:S02]  /*27c0*/  UIMAD.WIDE.U32 UR14, UR42, 0x40, URZ ;  /* 0x000000402a0e78a5 */ /* 0x000fc4000f8e003f */
[C---:B------:R-:W-:Y:S01]  /*27d0*/  IMAD R7, R5.reuse, UR19, R6 ;  /* 0x0000001305077c24 */ /* 0x040fe2000f8e0206 */
[----:B------:R-:W-:Y:S01]  /*27e0*/  @!P2 IADD3 R6, P4, R232, R16, RZ ;  /* 0x00000010e806a210 */ /* 0x000fe20007f9e0ff */
[----:B------:R-:W-:Y:S01]  /*27f0*/  IMAD.WIDE.U32 R8, R5, UR18, R8 ;  /* 0x0000001205087c25 */ /* 0x000fe2000f8e0008 */
[----:B------:R-:W-:-:S03]  /*2800*/  ULDC UR28, c[0x0][0x270] ;  /* 0x00009c00001c7ab9 */ /* 0x000fc60000000800 */
[----:B------:R-:W-:Y:S02]  /*2810*/  IMAD.MOV.U32 R241, RZ, RZ, 0x7f800000 ;  /* 0x7f800000fff17424 */ /* 0x000fe400078e00ff */
[----:B------:R-:W-:Y:S01]  /*2820*/  IMAD.MOV.U32 R242, RZ, RZ, 0x7f800000 ;  /* 0x7f800000fff27424 */ /* 0x000fe200078e00ff */
[----:B------:R-:W-:Y:S01]  /*2830*/  CS2R R190, SRZ ;  /* 0x0000000000be7805 */ /* 0x000fe2000001ff00 */
[----:B------:R-:W-:Y:S01]  /*2840*/  IMAD.IADD R9, R9, 0x1, R7 ;  /* 0x0000000109097824 */ /* 0x000fe200078e0207 */
[----:B------:R-:W-:Y:S01]  /*2850*/  @!P2 IADD3.X R7, R233, R17, R15, P4, !PT ;  /* 0x00000011e907a210 */ /* 0x000fe200027fe40f */
[C---:B------:R-:W-:Y:S01]  /*2860*/  IMAD R12, R5.reuse, UR21, R12 ;  /* 0x00000015050c7c24 */ /* 0x040fe2000f8e020c */
[----:B------:R-:W-:Y:S01]  /*2870*/  PLOP3.LUT P4, PT, PT, PT, UP4, 0x80, 0x0 ;  /* 0x000000000000781c */ /* 0x000fe20003f8f048 */
[----:B------:R-:W-:Y:S01]  /*2880*/  IMAD.WIDE.U32 R10, R5, UR20, R10 ;  /* 0x00000014050a7c25 */ /* 0x000fe2000f8e000a */
[----:B------:R-:W-:Y:S02]  /*2890*/  CS2R R188, SRZ ;  /* 0x0000000000bc7805 */ /* 0x000fe4000001ff00 */
[----:B------:R-:W-:-:S02]  /*28a0*/  CS2R R194, SRZ ;  /* 0x0000000000c27805 */ /* 0x000fc4000001ff00 */
[----:B------:R-:W-:Y:S01]  /*28b0*/  CS2R R192, SRZ ;  /* 0x0000000000c07805 */ /* 0x000fe2000001ff00 */
[----:B------:R-:W-:Y:S01]  /*28c0*/  IMAD.IADD R11, R11, 0x1, R12 ;  /* 0x000000010b0b7824 */ /* 0x000fe200078e020c */
[----:B------:R-:W-:Y:S01]  /*28d0*/  CS2R R186, SRZ ;  /* 0x0000000000ba7805 */ /* 0x000fe2000001ff00 */
[----:B------:R-:W-:Y:S01]  /*28e0*/  @!P0 IMAD.X R5, RZ, RZ, R22, P3 ;  /* 0x000000ffff058224 */ /* 0x000fe200018e0616 */
[C---:B------:R-:W-:Y:S01]  /*28f0*/  @!P0 IADD3 R12, P3, R4.reuse, 0x20, RZ ;  /* 0x00000020040c8810 */ /* 0x040fe20007f7e0ff */
[----:B------:R-:W-:Y:S01]  /*2900*/  @!P0 IMAD.MOV.U32 R14, RZ, RZ, R10 ;  /* 0x000000ffff0e8224 */ /* 0x000fe200078e000a */
[----:B------:R-:W-:Y:S01]  /*2910*/  CS2R R184, SRZ ;  /* 0x0000000000b87805 */ /* 0x000fe2000001ff00 */
[--C-:B------:R-:W-:Y:S01]  /*2920*/  @!P0 IMAD.MOV.U32 R15, RZ, RZ, R11.reuse ;  /* 0x000000ffff0f8224 */ /* 0x100fe200078e000b */
[----:B------:R-:W-:Y:S01]  /*2930*/  CS2R R182, SRZ ;  /* 0x0000000000b67805 */ /* 0x000fe2000001ff00 */
[----:B------:R-:W-:Y:S01]  /*2940*/  @!P0 IMAD.X R13, RZ, RZ, R22, P3 ;  /* 0x000000ffff0d8224 */ /* 0x000fe200018e0616 */
[C---:B------:R-:W-:Y:S01]  /*2950*/  ISETP.GE.AND P3, PT, R4.reuse, UR13, PT ;  /* 0x0000000d04007c0c */ /* 0x040fe2000bf66270 */
[----:B------:R-:W-:Y:S01]  /*2960*/  @P4 BAR.SYNC.DEFER_BLOCKING 0x0 ;  /* 0x0000000000004b1d */ /* 0x000fe20000010000 */
[----:B------:R-:W-:-:S04]  /*2970*/  @!P1 IMAD.WIDE.U32 R16, R4, UR26, R10 ;  /* 0x0000001a04109c25 */ /* 0x000fc8000f8e000a */
[----:B------:R-:W-:-:S03]  /*2980*/  @!P0 IMAD R5, R5, UR26, RZ ;  /* 0x0000001a05058c24 */ /* 0x000fc6000f8e02ff */
[----:B------:R-:W2:Y:S01]  /*2990*/  @!P1 LDC.64 R10, c[0x0][0x218] ;  /* 0x00008600ff0a9b82 */ /* 0x000ea20000000a00 */
[----:B------:R-:W-:Y:S01]  /*29a0*/  @!P0 IMAD.MOV.U32 R20, RZ, RZ, R8 ;  /* 0x000000ffff148224 */ /* 0x000fe200078e0008 */
[----:B------:R-:W-:Y:S01]  /*29b0*/  CS2R R180, SRZ ;  /* 0x0000000000b47805 */ /* 0x000fe2000001ff00 */
[----:B------:R-:W-:Y:S01]  /*29c0*/  @!P0 IMAD R28, R18, UR27, R5 ;  /* 0x0000001b121c8c24 */ /* 0x000fe2000f8e0205 */
[----:B------:R-:W-:Y:S01]  /*29d0*/  CS2R R174, SRZ ;  /* 0x0000000000ae7805 */ /* 0x000fe2000001ff00 */
[----:B------:R-:W-:Y:S01]  /*29e0*/  @!P1 IMAD R5, R22, UR26, RZ ;  /* 0x0000001a16059c24 */ /* 0x000fe2000f8e02ff */
[----:B------:R-:W-:Y:S01]  /*29f0*/  CS2R R172, SRZ ;  /* 0x0000000000ac7805 */ /* 0x000fe2000001ff00 */
[----:B------:R-:W-:Y:S01]  /*2a00*/  @!P0 IMAD.WIDE.U32 R18, R18, UR26, R14 ;  /* 0x0000001a12128c25 */ /* 0x000fe2000f8e000e */
[----:B------:R-:W-:Y:S02]  /*2a10*/  CS2R R178, SRZ ;  /* 0x0000000000b27805 */ /* 0x000fe4000001ff00 */
[----:B------:R-:W-:-:S02]  /*2a20*/  CS2R R176, SRZ ;  /* 0x0000000000b07805 */ /* 0x000fc4000001ff00 */
[----:B------:R-:W-:Y:S01]  /*2a30*/  CS2R R170, SRZ ;  /* 0x0000000000aa7805 */ /* 0x000fe2000001ff00 */
[----:B------:R-:W-:Y:S01]  /*2a40*/  @!P1 IMAD R25, R4, UR27, R5 ;  /* 0x0000001b04199c24 */ /* 0x000fe2000f8e0205 */
[----:B------:R-:W-:Y:S01]  /*2a50*/  CS2R R168, SRZ ;  /* 0x0000000000a87805 */ /* 0x000fe2000001ff00 */
[----:B------:R-:W-:Y:S01]  /*2a60*/  @!P1 IMAD R14, R22, UR22, RZ ;  /* 0x00000016160e9c24 */ /* 0x000fe2000f8e02ff */
[----:B------:R-:W-:Y:S01]  /*2a70*/  CS2R R166, SRZ ;  /* 0x0000000000a67805 */ /* 0x000fe2000001ff00 */
[----:B------:R-:W-:Y:S01]  /*2a80*/  @!P0 IMAD R5, R13, UR22, RZ ;  /* 0x000000160d058c24 */ /* 0x000fe2000f8e02ff */
[----:B------:R-:W3:Y:S01]  /*2a90*/  @!P0 LDC.64 R22, c[0x0][0x220] ;  /* 0x00008800ff168b82 */ /* 0x000ee20000000a00 */
[----:B------:R-:W-:Y:S01]  /*2aa0*/  @!P1 IMAD R26, R4, UR23, R14 ;  /* 0x00000017041a9c24 */ /* 0x000fe2000f8e020e */
[----:B------:R4:W-:Y:S01]  /*2ab0*/  @P3 STS.128 [R231+0x8000], RZ ;  /* 0x008000ffe7003388 */ /* 0x0009e20000000c00 */
[----:B------:R-:W-:Y:S01]  /*2ac0*/  @!P0 IMAD R24, R12, UR23, R5 ;  /* 0x000000170c188c24 */ /* 0x000fe2000f8e0205 */
[----:B------:R-:W-:Y:S01]  /*2ad0*/  CS2R R164, SRZ ;  /* 0x0000000000a47805 */ /* 0x000fe2000001ff00 */
[----:B------:R-:W-:Y:S01]  /*2ae0*/  @!P1 IMAD.WIDE.U32 R14, R4, UR22, R8 ;  /* 0x00000016040e9c25 */ /* 0x000fe2000f8e0008 */
[----:B------:R4:W-:Y:S01]  /*2af0*/  @P3 STS.128 [R231+0xa000], RZ ;  /* 0x00a000ffe7003388 */ /* 0x0009e20000000c00 */
[----:B------:R-:W-:-:S02]  /*2b00*/  @!P2 IADD3 R4, P4, R234, UR14, RZ ;  /* 0x0000000eea04ac10 */ /* 0x000fc4000ff9e0ff */
[----:B------:R-:W-:Y:S01]  /*2b10*/  CS2R R158, SRZ ;  /* 0x00000000009e7805 */ /* 0x000fe2000001ff00 */
[----:B------:R-:W-:Y:S01]  /*2b20*/  IMAD.U32 R5, RZ, RZ, UR16 ;  /* 0x00000010ff057e24 */ /* 0x000fe2000f8e00ff */
[----:B------:R4:W-:Y:S01]  /*2b30*/  @P3 STS.128 [R231+0xc000], RZ ;  /* 0x00c000ffe7003388 */ /* 0x0009e20000000c00 */
[----:B------:R-:W-:Y:S01]  /*2b40*/  @!P0 IMAD.MOV.U32 R21, RZ, RZ, R9 ;  /* 0x000000ffff158224 */ /* 0x000fe200078e0009 */
[----:B--2---:R-:W-:Y:S01]  /*2b50*/  @!P1 LEA R10, P5, R16, R10, 0x1 ;  /* 0x0000000a100a9211 */ /* 0x004fe200078a08ff */
[----:B------:R-:W2:Y:S01]  /*2b60*/  @!P0 LDC.64 R8, c[0x0][0x218] ;  /* 0x00008600ff088b82 */ /* 0x000ea20000000a00 */
[----:B------:R4:W-:Y:S01]  /*2b70*/  @P3 STS.128 [R231+0xe000], RZ ;  /* 0x00e000ffe7003388 */ /* 0x0009e20000000c00 */
[----:B------:R-:W-:Y:S01]  /*2b80*/  @!P2 IADD3.X R5, R235, UR15, R5, P4, !PT ;  /* 0x0000000feb05ac10 */ /* 0x000fe2000a7fe405 */
[----:B------:R-:W-:Y:S01]  /*2b90*/  @!P0 IMAD.WIDE.U32 R12, R12, UR22, R20 ;  /* 0x000000160c0c8c25 */ /* 0x000fe2000f8e0014 */
[----:B------:R-:W-:Y:S01]  /*2ba0*/  UIADD3 UR20, UR25, 0x40, UR24 ;  /* 0x0000004019147890 */ /* 0x000fe2000fffe018 */
[----:B------:R-:W-:Y:S01]  /*2bb0*/  @!PT LDS RZ, [RZ] ;  /* 0x00000000fffff984 */ /* 0x000fe20000000800 */
[----:B------:R-:W-:Y:S01]  /*2bc0*/  @!PT LDS RZ, [RZ] ;  /* 0x00000000fffff984 */ /* 0x000fe20000000800 */
[----:B------:R-:W-:Y:S01]  /*2bd0*/  @!PT LDS RZ, [RZ] ;  /* 0x00000000fffff984 */ /* 0x000fe20000000800 */
[----:B------:R-:W-:Y:S01]  /*2be0*/  @!P3 LDGSTS.E.BYPASS.LTC128B.128 [R231+0x8000], desc[UR4][R232.64] ;  /* 0x08000000e8e7bfae */ /* 0x000fe2000b901d44 */
[----:B------:R-:W-:Y:S01]  /*2bf0*/  CS2R R156, SRZ ;  /* 0x00000000009c7805 */ /* 0x000fe2000001ff00 */
[----:B------:R-:W-:Y:S01]  /*2c00*/  @!P0 IMAD.IADD R13, R13, 0x1, R24 ;  /* 0x000000010d0d8824 */ /* 0x000fe200078e0218 */
[----:B------:R-:W1:Y:S01]  /*2c10*/  @!P1 LDC.64 R20, c[0x0][0x220] ;  /* 0x00008800ff149b82 */ /* 0x000e620000000a00 */
[----:B------:R-:W-:Y:S01]  /*2c20*/  @!P3 LDGSTS.E.BYPASS.LTC128B.128 [R231+0xa000], desc[UR4][R232.64+0x80] ;  /* 0x0a000080e8e7bfae */ /* 0x000fe2000b901d44 */
[----:B------:R-:W-:Y:S01]  /*2c30*/  IMAD.SHL.U32 R251, R248, 0x20, RZ ;  /* 0x00000020f8fb7824 */ /* 0x000fe200078e00ff */
[----:B------:R-:W-:-:S02]  /*2c40*/  CS2R R162, SRZ ;  /* 0x0000000000a27805 */ /* 0x000fc4000001ff00 */
[----:B------:R-:W-:Y:S01]  /*2c50*/  CS2R R160, SRZ ;  /* 0x0000000000a07805 */ /* 0x000fe2000001ff00 */
[----:B------:R-:W-:Y:S01]  /*2c60*/  @!P3 LDGSTS.E.BYPASS.LTC128B.128 [R231+0xc000], desc[UR4][R232.64+0x100] ;  /* 0x0c000100e8e7bfae */ /* 0x000fe2000b901d44 */
[----:B------:R-:W-:Y:S02]  /*2c70*/  CS2R R154, SRZ ;  /* 0x00000000009a7805 */ /* 0x000fe4000001ff00 */
[----:B------:R-:W-:Y:S02]  /*2c80*/  CS2R R152, SRZ ;  /* 0x0000000000987805 */ /* 0x000fe4000001ff00 */
[----:B------:R-:W-:Y:S01]  /*2c90*/  CS2R R150, SRZ ;  /* 0x0000000000967805 */ /* 0x000fe2000001ff00 */
[----:B------:R-:W-:Y:S01]  /*2ca0*/  @!P3 LDGSTS.E.BYPASS.LTC128B.128 [R231+0xe000], desc[UR4][R232.64+0x180] ;  /* 0x0e000180e8e7bfae */ /* 0x000fe2000b901d44 */
[----:B------:R-:W-:Y:S02]  /*2cb0*/  CS2R R148, SRZ ;  /* 0x0000000000947805 */ /* 0x000fe4000001ff00 */
[----:B------:R-:W-:-:S02]  /*2cc0*/  CS2R R142, SRZ ;  /* 0x00000000008e7805 */ /* 0x000fc4000001ff00 */
[----:B------:R-:W-:Y:S01]  /*2cd0*/  CS2R R140, SRZ ;  /* 0x00000000008c7805 */ /* 0x000fe2000001ff00 */
[----:B------:R4:W-:Y:S01]  /*2ce0*/  @P2 STS.128 [R231+0x9000], RZ ;  /* 0x009000ffe7002388 */ /* 0x0009e20000000c00 */
[----:B------:R-:W-:Y:S02]  /*2cf0*/  CS2R R146, SRZ ;  /* 0x0000000000927805 */ /* 0x000fe4000001ff00 */
[----:B------:R-:W-:Y:S02]  /*2d00*/  CS2R R144, SRZ ;  /* 0x0000000000907805 */ /* 0x000fe4000001ff00 */
[----:B--2---:R-:W-:Y:S01]  /*2d10*/  @!P0 LEA R8, P4, R18, R8, 0x1 ;  /* 0x0000000812088211 */ /* 0x004fe200078808ff */
        /* <DEDUP_REMOVED lines=23> */
[----:B------:R-:W-:Y:S01]  /*2e90*/  @!P2 LDGSTS.E.BYPASS.LTC128B.128 [R231+0xd000], desc[UR4][R6.64+0x100] ;  /* 0x0d00010006e7afae */ /* 0x000fe2000b901d44 */
[----:B------:R-:W-:Y:S02]  /*2ea0*/  CS2R R64, SRZ ;  /* 0x0000000000407805 */ /* 0x000fe4000001ff00 */
[----:B------:R-:W-:Y:S02]  /*2eb0*/  CS2R R58, SRZ ;  /* 0x00000000003a7805 */ /* 0x000fe4000001ff00 */
[----:B------:R-:W-:Y:S01]  /*2ec0*/  CS2R R56, SRZ ;  /* 0x0000000000387805 */ /* 0x000fe2000001ff00 */
[----:B------:R2:W-:Y:S01]  /*2ed0*/  @!P2 LDGSTS.E.BYPASS.LTC128B.128 [R231+0xf000], desc[UR4][R6.64+0x180] ;  /* 0x0f00018006e7afae */ /* 0x0005e2000b901d44 */
[----:B------:R-:W-:Y:S02]  /*2ee0*/  CS2R R54, SRZ ;  /* 0x0000000000367805 */ /* 0x000fe4000001ff00 */
[----:B------:R-:W-:-:S02]  /*2ef0*/  CS2R R52, SRZ ;  /* 0x0000000000347805 */ /* 0x000fc4000001ff00 */
[----:B------:R-:W-:Y:S01]  /*2f00*/  CS2R R46, SRZ ;  /* 0x00000000002e7805 */ /* 0x000fe2000001ff00 */
[----:B------:R4:W-:Y:S01]  /*2f10*/  @P3 STS.128 [R231], RZ ;  /* 0x000000ffe7003388 */ /* 0x0009e20000000c00 */
        /* <DEDUP_REMOVED lines=12> */
[----:B------:R-:W-:Y:S01]  /*2fe0*/  CS2R R32, SRZ ;  /* 0x0000000000207805 */ /* 0x000fe2000001ff00 */
[----:B------:R-:W-:Y:S01]  /*2ff0*/  ULDC UR35, c[0x0][0x2dc] ;  /* 0x0000b70000237ab9 */ /* 0x000fe20000000800 */
[----:B------:R-:W-:Y:S01]  /*3000*/  ULDC.U8 UR15, c[0x0][0x388] ;  /* 0x0000e200000f7ab9 */ /* 0x000fe20000000000 */
[----:B------:R-:W-:Y:S01]  /*3010*/  @!PT LDS RZ, [RZ] ;  /* 0x00000000fffff984 */ /* 0x000fe20000000800 */
[----:B------:R-:W-:Y:S01]  /*3020*/  @!PT LDS RZ, [RZ] ;  /* 0x00000000fffff984 */ /* 0x000fe20000000800 */
[----:B------:R-:W-:Y:S01]  /*3030*/  @!PT LDS RZ, [RZ] ;  /* 0x00000000fffff984 */ /* 0x000fe20000000800 */
[----:B------:R-:W-:Y:S04]  /*3040*/  @!P3 LDGSTS.E.BYPASS.LTC128B.128 [R231], desc[UR4][R234.64] ;  /* 0x00000000eae7bfae */ /* 0x000fe8000b901d44 */
[----:B------:R-:W-:Y:S01]  /*3050*/  @!P3 LDGSTS.E.BYPASS.LTC128B.128 [R231+0x2000], desc[UR4][R234.64+0x80] ;  /* 0x02000080eae7bfae */ /* 0x000fe2000b901d44 */
[----:B--2---:R-:W-:-:S03]  /*3060*/  @!P1 IMAD.IADD R6, R17, 0x1, R25 ;  /* 0x0000000111069824 */ /* 0x004fc600078e0219 */
[----:B------:R-:W-:Y:S01]  /*3070*/  @!P3 LDGSTS.E.BYPASS.LTC128B.128 [R231+0x4000], desc[UR4][R234.64+0x100] ;  /* 0x04000100eae7bfae */ /* 0x000fe2000b901d44 */
[----:B------:R-:W-:-:S03]  /*3080*/  @!P0 IMAD.IADD R7, R19, 0x1, R28 ;  /* 0x0000000113078824 */ /* 0x000fc600078e021c */
[----:B------:R-:W-:Y:S01]  /*3090*/  @!P3 LDGSTS.E.BYPASS.LTC128B.128 [R231+0x6000], desc[UR4][R234.64+0x180] ;  /* 0x06000180eae7bfae */ /* 0x000fe2000b901d44 */
[----:B------:R-:W-:Y:S02]  /*30a0*/  @!P1 LEA.HI.X R11, R16, R11, R6, 0x1, P5 ;  /* 0x0000000b100b9211 */ /* 0x000fe400028f0c06 */
[----:B------:R-:W-:Y:S01]  /*30b0*/  @!P0 LEA.HI.X R9, R18, R9, R7, 0x1, P4 ;  /* 0x0000000912098211 */ /* 0x000fe200020f0c07 */
[----:B------:R4:W-:Y:S01]  /*30c0*/  @P2 STS.128 [R231+0x1000], RZ ;  /* 0x001000ffe7002388 */ /* 0x0009e20000000c00 */
[----:B-1----:R-:W-:-:S03]  /*30d0*/  @!P1 LEA R6, P3, R14, R20, 0x1 ;  /* 0x000000140e069211 */ /* 0x002fc600078608ff */
        /* <DEDUP_REMOVED lines=21> */
[----:B---3--:R-:W-:-:S03]  /*3230*/  @!P0 LEA R4, P2, R12, R22, 0x1 ;  /* 0x000000160c048211 */ /* 0x008fc600078408ff */
[----:B------:R1:W-:Y:S01]  /*3240*/  @!P1 LDGSTS.E.BYPASS.LTC128B.128 [R231+0x16000], desc[UR4][R10.64+0x180] ;  /* 0x160001800ae79fae */ /* 0x0003e2000b901d44 */
[----:B------:R-:W-:Y:S02]  /*3250*/  @!P1 LEA.HI.X R7, R14, R21, R5, 0x1, P3 ;  /* 0x000000150e079211 */ /* 0x000fe400018f0c05 */
[----:B------:R-:W-:Y:S01]  /*3260*/  @!P0 LEA.HI.X R5, R12, R23, R13, 0x1, P2 ;  /* 0x000000170c058211 */ /* 0x000fe200010f0c0d */
        /* <DEDUP_REMOVED lines=9> */
[----:B-1----:R-:W1:Y:S03]  /*3300*/  LDC.64 R10, c[0x0][0x3b8] ;  /* 0x0000ee00ff0a7b82 */ /* 0x002e660000000a00 */
        /* <DEDUP_REMOVED lines=23> */
[----:B------:R2:W-:Y:S01]  /*3480*/  @!P0 LDGSTS.E.BYPASS.LTC128B.128 [R231+0x1f000], desc[UR4][R4.64+0x180] ;  /* 0x1f00018004e78fae */ /* 0x0005e2000b901d44 */
[----:B------:R-:W-:-:S03]  /*3490*/  ISETP.GE.AND P1, PT, R236, UR13, PT ;  /* 0x0000000dec007c0c */ /* 0x000fc6000bf26270 */
[----:B------:R-:W0:Y:S04]  /*34a0*/  LDGDEPBAR ;  /* 0x00000000000079af */ /* 0x000e280000000000 */
[----:B-1----:R-:W3:Y:S04]  /*34b0*/  LDG.E.64 R8, desc[UR4][R10.64] ;  /* 0x000000040a087981 */ /* 0x002ee8000c1e1b00 */
[----:B------:R-:W4:Y:S01]  /*34c0*/  LDG.E.64 R6, desc[UR4][R10.64+0x8] ;  /* 0x000008040a067981 */ /* 0x000f22000c1e1b00 */
[----:B--2---:R-:W-:-:S05]  /*34d0*/  VIADD R4, R236, 0x8 ;  /* 0x00000008ec047836 */ /* 0x004fca0000000000 */
[----:B------:R-:W-:Y:S01]  /*34e0*/  ISETP.GE.AND P0, PT, R4, UR13, PT ;  /* 0x0000000d04007c0c */ /* 0x000fe2000bf06270 */
[----:B------:R-:W-:Y:S01]  /*34f0*/  IMAD.MOV.U32 R4, RZ, RZ, 0x4 ;  /* 0x00000004ff047424 */ /* 0x000fe200078e00ff */
[----:B------:R-:W-:-:S03]  /*3500*/  UIMAD UR13, UR48, UR28, UR59 ;  /* 0x0000001c300d72a4 */ /* 0x000fc6000f8e023b */
[----:B------:R-:W-:Y:S01]  /*3510*/  IMAD.WIDE R4, R236, R4, UR6 ;  /* 0x00000006ec047e25 */ /* 0x000fe2000f8e0204 */
[----:B------:R-:W-:-:S04]  /*3520*/  USHF.L.U32 UR13, UR13, 0x5, URZ ;  /* 0x000000050d0d7899 */ /* 0x000fc8000800063f */
[----:B------:R-:W5:Y:S01]  /*3530*/  @!P1 LDG.E R241, desc[UR4][R4.64] ;  /* 0x0000000404f19981 */ /* 0x000f62000c1e1900 */
[----:B------:R-:W-:-:S03]  /*3540*/  USHF.R.S32.HI UR14, URZ, 0x1f, UR13 ;  /* 0x0000001f3f0e7899 */ /* 0x000fc6000801140d */
[----:B------:R1:W5:Y:S01]  /*3550*/  @!P0 LDG.E R242, desc[UR4][R4.64+0x20] ;  /* 0x0000200404f28981 */ /* 0x000362000c1e1900 */
[----:B------:R-:W-:Y:S02]  /*3560*/  CS2R R28, SRZ ;  /* 0x00000000001c7805 */ /* 0x000fe4000001ff00 */
[----:B------:R-:W-:Y:S02]  /*3570*/  CS2R R24, SRZ ;  /* 0x0000000000187805 */ /* 0x000fe4000001ff00 */
[----:B------:R-:W-:Y:S02]  /*3580*/  CS2R R22, SRZ ;  /* 0x0000000000167805 */ /* 0x000fe4000001ff00 */
[----:B------:R-:W-:Y:S01]  /*3590*/  CS2R R20, SRZ ;  /* 0x0000000000147805 */ /* 0x000fe2000001ff00 */
[----:B------:R-:W-:Y:S01]  /*35a0*/  UIADD3 UR20, UR20, -UR9, URZ ;  /* 0x8000000914147290 */ /* 0x000fe2000fffe03f */
[----:B-1----:R-:W-:Y:S02]  /*35b0*/  SHF.R.S32.HI R4, RZ, 0x1f, R27 ;  /* 0x0000001fff047819 */ /* 0x002fe4000001141b */
[----:B---3--:R-:W-:-:S02]  /*35c0*/  R2UR UR18, R9 ;  /* 0x00000000091272ca */ /* 0x008fc400000e0000 */
[----:B------:R-:W-:Y:S02]  /*35d0*/  R2UR UR19, R8 ;  /* 0x00000000081372ca */ /* 0x000fe400000e0000 */
[----:B----4-:R-:W-:Y:S02]  /*35e0*/  IADD3 R244, P1, P0, R6, UR13, R27 ;  /* 0x0000000d06f47c10 */ /* 0x010fe4000f83e01b */
[----:B------:R-:W-:-:S03]  /*35f0*/  CS2R R26, SRZ ;  /* 0x00000000001a7805 */ /* 0x000fc6000001ff00 */
[----:B------:R-:W-:Y:S01]  /*3600*/  IMAD.WIDE.U32 R244, R244, -0x2daee0ad, RZ ;  /* 0xd2511f53f4f47825 */ /* 0x000fe200078e00ff */
[----:B------:R-:W-:Y:S01]  /*3610*/  IADD3.X R247, R7, UR14, R4, P1, P0 ;  /* 0x0000000e07f77c10 */ /* 0x000fe20008fe0404 */
[----:B------:R-:W-:Y:S02]  /*3620*/  ULDC UR14, c[0x0][0x2ec] ;  /* 0x0000bb00000e7ab9 */ /* 0x000fe40000000800 */
[----:B------:R-:W-:Y:S02]  /*3630*/  UIADD3 UR32, UR18, -0x4498517b, URZ ;  /* 0xbb67ae8512207890 */ /* 0x000fe4000fffe03f */
[----:B------:R-:W-:Y:S02]  /*3640*/  UIADD3 UR33, UR19, -0x61c88647, URZ ;  /* 0x9e3779b913217890 */ /* 0x000fe4000fffe03f */
[----:B------:R-:W-:Y:S02]  /*3650*/  UIADD3 UR31, UR19, 0x3c6ef372, URZ ;  /* 0x3c6ef372131f7890 */ /* 0x000fe4000fffe03f */
[----:B------:R-:W-:-:S02]  /*3660*/  UIADD3 UR30, UR18, 0x76cf5d0a, URZ ;  /* 0x76cf5d0a121e7890 */ /* 0x000fc4000fffe03f */
[----:B------:R-:W-:Y:S02]  /*3670*/  UIADD3 UR29, UR19, -0x255992d5, URZ ;  /* 0xdaa66d2b131d7890 */ /* 0x000fe4000fffe03f */
[----:B------:R-:W-:Y:S02]  /*3680*/  UIADD3 UR28, UR18, 0x32370b8f, URZ ;  /* 0x32370b8f121c7890 */ /* 0x000fe4000fffe03f */
[----:B------:R-:W-:Y:S02]  /*3690*/  UIADD3 UR27, UR19, 0x78dde6e4, URZ ;  /* 0x78dde6e4131b7890 */ /* 0x000fe4000fffe03f */
[----:B------:R-:W-:Y:S02]  /*36a0*/  UIADD3 UR26, UR18, -0x126145ec, URZ ;  /* 0xed9eba14121a7890 */ /* 0x000fe4000fffe03f */
[----:B------:R-:W-:Y:S02]  /*36b0*/  UIADD3 UR24, UR19, 0x1715609d, URZ ;  /* 0x1715609d13187890 */ /* 0x000fe4000fffe03f */
[----:B------:R-:W-:-:S02]  /*36c0*/  UIADD3 UR23, UR18, -0x56f99767, URZ ;  /* 0xa906689912177890 */ /* 0x000fc4000fffe03f */
[----:B------:R-:W-:Y:S02]  /*36d0*/  UIADD3 UR22, UR19, -0x4ab325aa, URZ ;  /* 0xb54cda5613167890 */ /* 0x000fe4000fffe03f */
[----:B------:R-:W-:-:S12]  /*36e0*/  UIADD3 UR21, UR18, 0x646e171e, URZ ;  /* 0x646e171e12157890 */ /* 0x000fd8000fffe03f */
.L_x_579:
[----:B------:R-:W0:Y:S01]  /*36f0*/  LDGDEPBAR ;  /* 0x00000000000079af */ /* 0x000e220000000000 */
[----:B------:R-:W-:Y:S01]  /*3700*/  USHF.L.U32 UR13, UR8, 0x6, URZ ;  /* 0x00000006080d7899 */ /* 0x000fe2000800063f */
[----:B------:R-:W-:Y:S01]  /*3710*/  IMAD.MOV.U32 R113, RZ, RZ, 0x8 ;  /* 0x00000008ff717424 */ /* 0x000fe200078e00ff */
[----:B------:R-:W-:Y:S01]  /*3720*/  USHF.L.U32 UR16, UR10, 0x6, URZ ;  /* 0x000000060a107899 */ /* 0x000fe2000800063f */
[----:B-----5:R-:W-:Y:S01]  /*3730*/  FSETP.NEU.FTZ.AND P5, PT, R241, -INF , PT ;  /* 0xff800000f100780b */ /* 0x020fe20003fbd000 */
[----:B------:R-:W-:Y:S01]  /*3740*/  UISETP.GE.AND UP0, UPT, UR13, UR20, UPT ;  /* 0x000000140d00728c */ /* 0x000fe2000bf06270 */
[----:B------:R-:W-:Y:S01]  /*3750*/  FSETP.NEU.FTZ.AND P0, PT, R242, -INF , PT ;  /* 0xff800000f200780b */ /* 0x000fe20003f1d000 */
[----:B------:R-:W-:Y:S02]  /*3760*/  UIADD3 UR16, UR16, 0x40, URZ ;  /* 0x0000004010107890 */ /* 0x000fe4000fffe03f */
[----:B------:R-:W-:Y:S02]  /*3770*/  UISETP.GT.AND UP1, UPT, UR8, UR17, UPT ;  /* 0x000000110800728c */ /* 0x000fe4000bf24270 */
        /* <DEDUP_REMOVED lines=110> */
[C---:B-1----:R-:W-:Y:S01]  /*3e60*/  HMMA.16816.F32.BF16 R4, R100.reuse, R104, R4 ;  /* 0x000000686404723c */ /* 0x042fe20000041804 */
[----:B------:R-:W-:Y:S04]  /*3e70*/  IMAD.U32 R96, RZ, RZ, UR13 ;  /* 0x0000000dff607e24 */ /* 0x000fe8000f8e00ff */
[----:B------:R-:W-:Y:S01]  /*3e80*/  IMAD R90, R88, 0x2, R248 ;  /* 0x00000002585a7824 */ /* 0x000fe200078e02f8 */
[C---:B------:R-:W-:Y:S05]  /*3e90*/  HMMA.16816.F32.BF16 R8, R100.reuse, R106, R8 ;  /* 0x0000006a6408723c */ /* 0x040fea0000041808 */
[----:B------:R-:W-:Y:S01]  /*3ea0*/  LOP3.LUT R104, R245, UR18, R90, 0x96, !PT ;  /* 0x00000012f5687c12 */ /* 0x000fe2000f8e965a */
[C---:B--2---:R-:W-:Y:S05]  /*3eb0*/  HMMA.16816.F32.BF16 R12, R100.reuse, R84, R12 ;  /* 0x00000054640c723c */ /* 0x044fea000004180c */
[----:B------:R-:W-:Y:S01]  /*3ec0*/  IMAD R88, R89, 0x4, R250 ;  /* 0x0000000459587824 */ /* 0x000fe200078e02fa */
[----:B------:R-:W-:Y:S05]  /*3ed0*/  HMMA.16816.F32.BF16 R16, R100, R86, R16 ;  /* 0x000000566410723c */ /* 0x000fea0000041810 */
[----:B------:R-:W-:Y:S01]  /*3ee0*/  IMAD.WIDE.U32 R104, R104, -0x326172a9, RZ ;  /* 0xcd9e8d5768687825 */ /* 0x000fe200078e00ff */
[C---:B---3--:R-:W-:Y:S05]  /*3ef0*/  HMMA.16816.F32.BF16 R4, R92.reuse, R108, R4 ;  /* 0x0000006c5c04723c */ /* 0x048fea0000041804 */
[----:B------:R-:W-:Y:S01]  /*3f00*/  IMAD.WIDE.U32 R88, R88, -0x326172a9, RZ ;  /* 0xcd9e8d5758587825 */ /* 0x000fe200078e00ff */
[C---:B------:R-:W-:Y:S05]  /*3f10*/  HMMA.16816.F32.BF16 R8, R92.reuse, R110, R8 ;  /* 0x0000006e5c08723c */ /* 0x040fea0000041808 */
[----:B------:R-:W-:Y:S01]  /*3f20*/  LOP3.LUT R98, R105, UR33, R88, 0x96, !PT ;  /* 0x0000002169627c12 */ /* 0x000fe2000f8e9658 */
[----:B------:R-:W-:Y:S01]  /*3f30*/  IMAD.U32 R88, RZ, RZ, UR25 ;  /* 0x00000019ff587e24 */ /* 0x000fe2000f8e00ff */
[----:B------:R-:W-:Y:S01]  /*3f40*/  LOP3.LUT R89, R89, UR19, R247, 0x96, !PT ;  /* 0x0000001359597c12 */ /* 0x000fe2000f8e96f7 */
[----:B------:R-:W-:Y:S03]  /*3f50*/  @!P4 IMAD.SHL.U32 R86, R112, 0x2, RZ ;  /* 0x000000027056c824 */ /* 0x000fe600078e00ff */
[----:B------:R-:W-:Y:S01]  /*3f60*/  IMAD.WIDE.U32 R98, R98, -0x2daee0ad, RZ ;  /* 0xd2511f5362627825 */ /* 0x000fe200078e00ff */
[----:B------:R-:W-:Y:S03]  /*3f70*/  @!P4 IADD3 R88, -R88, 0x1, R236 ;  /* 0x000000015858c810 */ /* 0x000fe60007ffe1ec */
[----:B------:R-:W-:Y:S01]  /*3f80*/  FMUL.FTZ R97, R242, 1.4426950216293334961 ;  /* 0x3fb8aa3bf2617820 */ /* 0x000fe20000410000 */
[----:B------:R-:W-:Y:S01]  /*3f90*/  IMAD.WIDE.U32 R84, R89, -0x2daee0ad, RZ ;  /* 0xd2511f5359547825 */ /* 0x000fe200078e00ff */
[----:B------:R-:W-:Y:S02]  /*3fa0*/  @!P4 IADD3 R96, R96, UR9, R88 ;  /* 0x000000096060cc10 */ /* 0x000fe4000fffe058 */
[----:B------:R-:W-:Y:S01]  /*3fb0*/  @!P4 LOP3.LUT R88, R251, 0x6, R86, 0xf8, !PT ;  /* 0x00000006fb58c812 */ /* 0x000fe200078ef856 */
[----:B------:R-:W-:Y:S01]  /*3fc0*/  IMAD.U32 R89, RZ, RZ, UR10 ;  /* 0x0000000aff597e24 */ /* 0x000fe2000f8e00ff */
[----:B------:R-:W-:Y:S02]  /*3fd0*/  LOP3.LUT R90, R85, UR32, R244, 0x96, !PT ;  /* 0x00000020555a7c12 */ /* 0x000fe4000f8e96f4 */
[----:B------:R-:W-:Y:S01]  /*3fe0*/  LOP3.LUT R102, R99, UR30, R84, 0x96, !PT ;  /* 0x0000001e63667c12 */ /* 0x000fe2000f8e9654 */
[----:B------:R-:W-:Y:S01]  /*3ff0*/  @!P4 IMAD R88, R89, 0x40, R88 ;  /* 0x000000405958c824 */ /* 0x000fe200078e0258 */
[----:B------:R-:W1:Y:S01]  /*4000*/  LDSM.16.M88.4 R84, [R216+0x16800] ;  /* 0x01680000d854783b */ /* 0x000e620000000200 */
[----:B------:R-:W-:Y:S04]  /*4010*/  IMAD.WIDE.U32 R90, R90, -0x326172a9, RZ ;  /* 0xcd9e8d575a5a7825 */ /* 0x000fe800078e00ff */
[----:B------:R-:W-:Y:S01]  /*4020*/  IMAD.WIDE.U32 R102, R102, -0x326172a9, RZ ;  /* 0xcd9e8d5766667825 */ /* 0x000fe200078e00ff */
[----:B------:R-:W-:Y:S02]  /*4030*/  LOP3.LUT R100, R91, UR31, R104, 0x96, !PT ;  /* 0x0000001f5b647c12 */ /* 0x000fe4000f8e9668 */
[----:B------:R-:W-:Y:S01]  /*4040*/  @!P4 VIMNMX R91, R96, UR9, PT ;  /* 0x00000009605bcc48 */ /* 0x000fe2000bfe0100 */
[C---:B------:R-:W-:Y:S01]  /*4050*/  @!P4 VIADD R89, R88.reuse, 0x1 ;  /* 0x000000015859c836 */ /* 0x040fe20000000000 */
[----:B------:R-:W-:Y:S01]  /*4060*/  LOP3.LUT R103, R103, UR29, R90, 0x96, !PT ;  /* 0x0000001d67677c12 */ /* 0x000fe2000f8e965a */
[----:B------:R-:W-:Y:S01]  /*4070*/  FMUL.FTZ R90, R241, 1.4426950216293334961 ;  /* 0x3fb8aa3bf15a7820 */ /* 0x000fe20000410000 */
[-C--:B------:R-:W-:Y:S01]  /*4080*/  @!P4 ISETP.GE.AND P2, PT, R88, R91.reuse, PT ;  /* 0x0000005b5800c20c */ /* 0x080fe20003f46270 */
[----:B------:R-:W-:Y:S01]  /*4090*/  IMAD.WIDE.U32 R100, R100, -0x2daee0ad, RZ ;  /* 0xd2511f5364647825 */ /* 0x000fe200078e00ff */
[----:B------:R-:W-:Y:S02]  /*40a0*/  @!P4 ISETP.GE.AND P1, PT, R89, R91, PT ;  /* 0x0000005b5900c20c */ /* 0x000fe40003f26270 */
[----:B------:R-:W-:Y:S02]  /*40b0*/  @!P4 VIADDMNMX R96, R96, R113, UR9, PT ;  /* 0x000000096060ce46 */ /* 0x000fe4000b800171 */
[----:B------:R-:W-:Y:S02]  /*40c0*/  FSEL R90, R90, RZ, P5 ;  /* 0x000000ff5a5a7208 */ /* 0x000fe40002800000 */
[----:B------:R-:W-:Y:S02]  /*40d0*/  @!P4 FSEL R4, R4, -INF , !P2 ;  /* 0xff8000000404c808 */ /* 0x000fe40005000000 */
[----:B------:R-:W-:Y:S02]  /*40e0*/  @!P4 FSEL R5, R5, -INF , !P1 ;  /* 0xff8000000505c808 */ /* 0x000fe40004800000 */
[-C--:B------:R-:W-:Y:S01]  /*40f0*/  @!P4 ISETP.GE.AND P3, PT, R89, R96.reuse, PT ;  /* 0x000000605900c20c */ /* 0x080fe20003f66270 */
[C---:B------:R-:W-:Y:S01]  /*4100*/  @!P4 VIADD R89, R88.reuse, 0x8 ;  /* 0x000000085859c836 */ /* 0x040fe20000000000 */
[-C--:B------:R-:W-:Y:S01]  /*4110*/  @!P4 ISETP.GE.AND P2, PT, R88, R96.reuse, PT ;  /* 0x000000605800c20c */ /* 0x080fe20003f46270 */
[--C-:B------:R-:W-:Y:S01]  /*4120*/  FFMA.FTZ R4, R4, UR14, -R90.reuse ;  /* 0x0000000e04047c23 */ /* 0x100fe2000801085a */
[----:B------:R-:W-:Y:S01]  /*4130*/  FFMA.FTZ R5, R5, UR14, -R90 ;  /* 0x0000000e05057c23 */ /* 0x000fe2000801085a */
[----:B------:R-:W-:Y:S02]  /*4140*/  @!P4 FSEL R7, R7, -INF , !P3 ;  /* 0xff8000000707c808 */ /* 0x000fe40005800000 */
[CC--:B------:R-:W-:Y:S01]  /*4150*/  @!P4 ISETP.GE.AND P5, PT, R89.reuse, R96.reuse, PT ;  /* 0x000000605900c20c */ /* 0x0c0fe20003fa6270 */
[----:B------:R-:W2:Y:S01]  /*4160*/  MUFU.EX2 R129, R4 ;  /* 0x0000000400817308 */ /* 0x000ea20000000800 */
[-C--:B------:R-:W-:Y:S02]  /*4170*/  @!P4 ISETP.GE.AND P6, PT, R89, R91.reuse, PT ;  /* 0x0000005b5900c20c */ /* 0x080fe40003fc6270 */
[----:B------:R-:W-:Y:S01]  /*4180*/  FSEL R89, R97, RZ, P0 ;  /* 0x000000ff61597208 */ /* 0x000fe20000000000 */
[----:B------:R-:W-:Y:S01]  /*4190*/  @!P4 VIADD R97, R88, 0x10 ;  /* 0x000000105861c836 */ /* 0x000fe20000000000 */
[----:B------:R-:W-:Y:S02]  /*41a0*/  @!P4 FSEL R6, R6, -INF , !P2 ;  /* 0xff8000000606c808 */ /* 0x000fe40005000000 */
[----:B------:R-:W-:Y:S01]  /*41b0*/  LOP3.LUT R99, R101, UR28, R98, 0x96, !PT ;  /* 0x0000001c65637c12 */ /* 0x000fe2000f8e9662 */
[C---:B-1----:R-:W-:Y:S02]  /*41c0*/  HMMA.16816.F32.BF16 R12, R92.reuse, R84, R12 ;  /* 0x000000545c0c723c */ /* 0x042fe4000004180c */
[----:B------:R1:W3:Y:S01]  /*41d0*/  MUFU.EX2 R128, R5 ;  /* 0x0000000500807308 */ /* 0x0002e20000000800 */
[--C-:B------:R-:W-:Y:S01]  /*41e0*/  FFMA.FTZ R6, R6, UR14, -R89.reuse ;  /* 0x0000000e06067c23 */ /* 0x100fe20008010859 */
[--C-:B------:R-:W-:Y:S01]  /*41f0*/  FFMA.FTZ R7, R7, UR14, -R89.reuse ;  /* 0x0000000e07077c23 */ /* 0x100fe20008010859 */
[----:B------:R-:W-:Y:S01]  /*4200*/  @!P4 VIADD R98, R88, 0x9 ;  /* 0x000000095862c836 */ /* 0x000fe20000000000 */
[----:B------:R-:W-:Y:S06]  /*4210*/  HMMA.16816.F32.BF16 R16, R92, R86, R16 ;  /* 0x000000565c10723c */ /* 0x000fec0000041810 */
[----:B------:R4:W-:Y:S01]  /*4220*/  MUFU.EX2 R131, R6 ;  /* 0x0000000600837308 */ /* 0x0009e20000000800 */
[-C--:B------:R-:W-:Y:S04]  /*4230*/  @!P4 ISETP.GE.AND P0, PT, R98, R91.reuse, PT ;  /* 0x0000005b6200c20c */ /* 0x080fe80003f06270 */
[----:B------:R-:W-:Y:S01]  /*4240*/  IMAD.WIDE.U32 R84, R103, -0x2daee0ad, RZ ;  /* 0xd2511f5367547825 */ /* 0x000fe200078e00ff */
[----:B------:R-:W-:Y:S02]  /*4250*/  @!P4 FSEL R8, R8, -INF , !P6 ;  /* 0xff8000000808c808 */ /* 0x000fe40007000000 */
[-C--:B------:R-:W-:Y:S02]  /*4260*/  @!P4 ISETP.GE.AND P1, PT, R98, R96.reuse, PT ;  /* 0x000000606200c20c */ /* 0x080fe40003f26270 */
[-C--:B------:R-:W-:Y:S01]  /*4270*/  @!P4 ISETP.GE.AND P2, PT, R97, R91.reuse, PT ;  /* 0x0000005b6100c20c */ /* 0x080fe20003f46270 */
[----:B------:R2:W3:Y:S01]  /*4280*/  MUFU.EX2 R130, R7 ;  /* 0x0000000700827308 */ /* 0x0004e20000000800 */
[----:B------:R-:W-:Y:S01]  /*4290*/  @!P4 FSEL R9, R9, -INF , !P0 ;  /* 0xff8000000909c808 */ /* 0x000fe20004000000 */
[----:B------:R-:W-:Y:S01]  /*42a0*/  FFMA.FTZ R8, R8, UR14, -R90 ;  /* 0x0000000e08087c23 */ /* 0x000fe2000801085a */
[----:B------:R-:W-:Y:S01]  /*42b0*/  LOP3.LUT R98, R85, UR26, R100, 0x96, !PT ;  /* 0x0000001a55627c12 */ /* 0x000fe2000f8e9664 */
[----:B-1----:R-:W-:Y:S01]  /*42c0*/  IMAD.WIDE.U32 R4, R99, -0x326172a9, RZ ;  /* 0xcd9e8d5763047825 */ /* 0x002fe200078e00ff */
[----:B------:R-:W-:Y:S03]  /*42d0*/  @!P4 FSEL R10, R10, -INF , !P5 ;  /* 0xff8000000a0ac808 */ /* 0x000fe60006800000 */
[----:B------:R-:W-:Y:S02]  /*42e0*/  FFMA.FTZ R9, R9, UR14, -R90 ;  /* 0x0000000e09097c23 */ /* 0x000fe4000801085a */
[----:B------:R1:W3:Y:S01]  /*42f0*/  MUFU.EX2 R125, R8 ;  /* 0x00000008007d7308 */ /* 0x0002e20000000800 */
[----:B------:R-:W-:Y:S01]  /*4300*/  IMAD.WIDE.U32 R98, R98, -0x326172a9, RZ ;  /* 0xcd9e8d5762627825 */ /* 0x000fe200078e00ff */
[----:B------:R-:W-:Y:S03]  /*4310*/  LOP3.LUT R5, R5, UR27, R102, 0x96, !PT ;  /* 0x0000001b05057c12 */ /* 0x000fe6000f8e9666 */
[--C-:B------:R-:W-:Y:S01]  /*4320*/  FFMA.FTZ R10, R10, UR14, -R89.reuse ;  /* 0x0000000e0a0a7c23 */ /* 0x100fe20008010859 */
[C---:B----4-:R-:W-:Y:S01]  /*4330*/  @!P4 VIADD R6, R88.reuse, 0x18 ;  /* 0x000000185806c836 */ /* 0x050fe20000000000 */
[-C--:B------:R-:W-:Y:S01]  /*4340*/  @!P4 ISETP.GE.AND P3, PT, R97, R96.reuse, PT ;  /* 0x000000606100c20c */ /* 0x080fe20003f66270 */
[----:B------:R-:W-:Y:S02]  /*4350*/  @!P4 VIADD R97, R88, 0x11 ;  /* 0x000000115861c836 */ /* 0x000fe40000000000 */
[----:B------:R4:W3:Y:S01]  /*4360*/  MUFU.EX2 R124, R9 ;  /* 0x00000009007c7308 */ /* 0x0008e20000000800 */
[----:B--2---:R-:W-:Y:S01]  /*4370*/  LOP3.LUT R7, R99, UR24, R4, 0x96, !PT ;  /* 0x0000001863077c12 */ /* 0x004fe2000f8e9604 */
[----:B------:R-:W-:Y:S01]  /*4380*/  IMAD.WIDE.U32 R4, R5, -0x2daee0ad, RZ ;  /* 0xd2511f5305047825 */ /* 0x000fe200078e00ff */
[----:B------:R-:W-:Y:S02]  /*4390*/  @!P4 FSEL R12, R12, -INF , !P2 ;  /* 0xff8000000c0cc808 */ /* 0x000fe40005000000 */
[-C--:B------:R-:W-:Y:S01]  /*43a0*/  @!P4 ISETP.GE.AND P2, PT, R6, R96.reuse, PT ;  /* 0x000000600600c20c */ /* 0x080fe20003f46270 */
[----:B------:R-:W-:Y:S01]  /*43b0*/  @!P4 VIADD R88, R88, 0x19 ;  /* 0x000000195858c836 */ /* 0x000fe20000000000 */
[-C--:B------:R-:W-:Y:S03]  /*43c0*/  @!P4 ISETP.GE.AND P5, PT, R6, R91.reuse, PT ;  /* 0x0000005b0600c20c */ /* 0x080fe60003fa6270 */
[----:B------:R2:W3:Y:S01]  /*43d0*/  MUFU.EX2 R127, R10 ;  /* 0x0000000a007f7308 */ /* 0x0004e20000000800 */
[----:B------:R-:W-:Y:S01]  /*43e0*/  IMAD.WIDE.U32 R6, R7, -0x2daee0ad, RZ ;  /* 0xd2511f5307067825 */ /* 0x000fe200078e00ff */
[----:B------:R-:W-:Y:S02]  /*43f0*/  LOP3.LUT R5, R5, UR23, R84, 0x96, !PT ;  /* 0x0000001705057c12 */ /* 0x000fe4000f8e9654 */
[-C--:B------:R-:W-:Y:S01]  /*4400*/  @!P4 ISETP.GE.AND P6, PT, R97, R91.reuse, PT ;  /* 0x0000005b6100c20c */ /* 0x080fe20003fc6270 */
[----:B------:R-:W-:Y:S01]  /*4410*/  FFMA.FTZ R12, R12, UR14, -R90 ;  /* 0x0000000e0c0c7c23 */ /* 0x000fe2000801085a */
[----:B-1----:R-:W-:Y:S01]  /*4420*/  LOP3.LUT R8, R7, UR21, R4, 0x96, !PT ;  /* 0x0000001507087c12 */ /* 0x002fe2000f8e9604 */
[----:B------:R-:W-:Y:S01]  /*4430*/  IMAD.WIDE.U32 R4, R5, -0x326172a9, RZ ;  /* 0xcd9e8d5705047825 */ /* 0x000fe200078e00ff */
[----:B------:R-:W-:Y:S02]  /*4440*/  @!P4 FSEL R11, R11, -INF , !P1 ;  /* 0xff8000000b0bc808 */ /* 0x000fe40004800000 */
[----:B------:R-:W1:Y:S01]  /*4450*/  MUFU.EX2 R121, R12 ;  /* 0x0000000c00797308 */ /* 0x000e620000000800 */
[----:B------:R-:W-:Y:S02]  /*4460*/  @!P4 FSEL R13, R13, -INF , !P6 ;  /* 0xff8000000d0dc808 */ /* 0x000fe40007000000 */
[CC--:B------:R-:W-:Y:S01]  /*4470*/  @!P4 ISETP.GE.AND P6, PT, R88.reuse, R96.reuse, PT ;  /* 0x000000605800c20c */ /* 0x0c0fe20003fc6270 */
[--C-:B------:R-:W-:Y:S01]  /*4480*/  FFMA.FTZ R11, R11, UR14, -R89.reuse ;  /* 0x0000000e0b0b7c23 */ /* 0x100fe20008010859 */
[----:B------:R-:W-:Y:S01]  /*4490*/  @!P4 ISETP.GE.AND P1, PT, R88, R91, PT ;  /* 0x0000005b5800c20c */ /* 0x000fe20003f26270 */
[----:B------:R-:W-:Y:S01]  /*44a0*/  FFMA.FTZ R13, R13, UR14, -R90 ;  /* 0x0000000e0d0d7c23 */ /* 0x000fe2000801085a */
[C---:B------:R-:W-:Y:S03]  /*44b0*/  LOP3.LUT R84, R6.reuse, 0xff, RZ, 0xc0, !PT ;  /* 0x000000ff06547812 */ /* 0x040fe600078ec0ff */
[----:B------:R-:W-:Y:S01]  /*44c0*/  MUFU.EX2 R126, R11 ;  /* 0x0000000b007e7308 */ /* 0x000fe20000000800 */
[--C-:B----4-:R-:W-:Y:S02]  /*44d0*/  SHF.R.U32.HI R9, RZ, 0x18, R6.reuse ;  /* 0x00000018ff097819 */ /* 0x110fe40000011606 */
[----:B------:R-:W-:Y:S02]  /*44e0*/  SHF.R.U32.HI R88, RZ, 0x10, R6 ;  /* 0x00000010ff587819 */ /* 0x000fe40000011606 */
[----:B------:R-:W-:Y:S02]  /*44f0*/  LOP3.LUT R91, R6, 0xffff, RZ, 0xc0, !PT ;  /* 0x0000ffff065b7812 */ /* 0x000fe400078ec0ff */
[----:B------:R-:W-:Y:S03]  /*4500*/  LOP3.LUT R6, R5, UR22, R98, 0x96, !PT ;  /* 0x0000001605067c12 */ /* 0x000fe6000f8e9662 */
[----:B------:R-:W-:Y:S01]  /*4510*/  MUFU.EX2 R120, R13 ;  /* 0x0000000d00787308 */ /* 0x000fe20000000800 */
[C---:B--2---:R-:W-:Y:S02]  /*4520*/  LOP3.LUT R10, R4.reuse, 0xffff, RZ, 0xc0, !PT ;  /* 0x0000ffff040a7812 */ /* 0x044fe400078ec0ff */
[----:B------:R-:W-:Y:S02]  /*4530*/  LOP3.LUT R85, R4, 0xff, RZ, 0xc0, !PT ;  /* 0x000000ff04557812 */ /* 0x000fe400078ec0ff */
[--C-:B------:R-:W-:Y:S02]  /*4540*/  SHF.R.U32.HI R87, RZ, 0x18, R4.reuse ;  /* 0x00000018ff577819 */ /* 0x100fe40000011604 */
[----:B------:R-:W-:Y:S02]  /*4550*/  SHF.R.U32.HI R86, RZ, 0x10, R4 ;  /* 0x00000010ff567819 */ /* 0x000fe40000011604 */
[C---:B------:R-:W-:Y:S02]  /*4560*/  LOP3.LUT R4, R6.reuse, 0xffff, RZ, 0xc0, !PT ;  /* 0x0000ffff06047812 */ /* 0x040fe400078ec0ff */
[----:B------:R-:W-:Y:S02]  /*4570*/  LOP3.LUT R5, R6, 0xff, RZ, 0xc0, !PT ;  /* 0x000000ff06057812 */ /* 0x000fe400078ec0ff */
[----:B------:R-:W-:Y:S02]  /*4580*/  SHF.R.U32.HI R4, RZ, 0x8, R4 ;  /* 0x00000008ff047819 */ /* 0x000fe40000011604 */
[----:B------:R-:W-:Y:S02]  /*4590*/  SHF.R.U32.HI R7, RZ, 0x10, R6 ;  /* 0x00000010ff077819 */ /* 0x000fe40000011606 */
[----:B------:R-:W-:Y:S02]  /*45a0*/  LOP3.LUT R4, R4, 0xffff, RZ, 0xc0, !PT ;  /* 0x0000ffff04047812 */ /* 0x000fe400078ec0ff */
        /* <DEDUP_REMOVED lines=8> */
[----:B------:R-:W-:Y:S01]  /*4630*/  MUFU.EX2 R117, R16 ;  /* 0x0000001000757308 */ /* 0x000fe20000000800 */
[----:B------:R-:W-:Y:S02]  /*4640*/  @!P4 FSEL R19, R19, -INF , !P6 ;  /* 0xff8000001313c808 */ /* 0x000fe40007000000 */
[----:B------:R-:W-:Y:S02]  /*4650*/  @!P4 ISETP.GE.AND P0, PT, R97, R96, PT ;  /* 0x000000606100c20c */ /* 0x000fe40003f06270 */
[----:B------:R-:W-:Y:S01]  /*4660*/  @!P4 FSEL R18, R18, -INF , !P2 ;  /* 0xff8000001212c808 */ /* 0x000fe20005000000 */
[----:B------:R-:W-:Y:S01]  /*4670*/  @!P5 FADD.FTZ R129, -R129, -RZ ;  /* 0x800000ff8181d221 */ /* 0x000fe20000010100 */
[----:B------:R-:W-:Y:S01]  /*4680*/  ISETP.LE.U32.AND P6, PT, R6, UR15, PT ;  /* 0x0000000f06007c0c */ /* 0x000fe2000bfc3070 */
[----:B---3--:R-:W-:Y:S01]  /*4690*/  @!P1 FADD.FTZ R128, -R128, -RZ ;  /* 0x800000ff80809221 */ /* 0x008fe20000010100 */
[----:B------:R-:W-:Y:S01]  /*46a0*/  ISETP.LE.U32.AND P2, PT, R5, UR15, PT ;  /* 0x0000000f05007c0c */ /* 0x000fe2000bf43070 */
[--C-:B------:R-:W-:Y:S01]  /*46b0*/  FFMA.FTZ R18, R18, UR14, -R89.reuse ;  /* 0x0000000e12127c23 */ /* 0x100fe20008010859 */
[----:B------:R-:W-:Y:S01]  /*46c0*/  SHF.R.U32.HI R4, RZ, 0x8, R10 ;  /* 0x00000008ff047819 */ /* 0x000fe2000001160a */
[----:B------:R-:W-:Y:S01]  /*46d0*/  MUFU.EX2 R116, R90 ;  /* 0x0000005a00747308 */ /* 0x000fe20000000800 */
[----:B------:R-:W-:Y:S02]  /*46e0*/  @!P4 FSEL R14, R14, -INF , !P3 ;  /* 0xff8000000e0ec808 */ /* 0x000fe40005800000 */
[----:B------:R-:W-:Y:S02]  /*46f0*/  @!P4 FSEL R15, R15, -INF , !P0 ;  /* 0xff8000000f0fc808 */ /* 0x000fe40004000000 */
[----:B------:R-:W-:Y:S01]  /*4700*/  ISETP.LE.U32.AND P4, PT, R85, UR15, PT ;  /* 0x0000000f55007c0c */ /* 0x000fe2000bf83070 */
[--C-:B------:R-:W-:Y:S01]  /*4710*/  FFMA.FTZ R14, R14, UR14, -R89.reuse ;  /* 0x0000000e0e0e7c23 */ /* 0x100fe20008010859 */
[----:B------:R-:W-:Y:S01]  /*4720*/  LOP3.LUT R4, R4, 0xffff, RZ, 0xc0, !PT ;  /* 0x0000ffff04047812 */ /* 0x000fe200078ec0ff */
[----:B------:R-:W-:Y:S01]  /*4730*/  @!P6 FADD.FTZ R130, -R130, -RZ ;  /* 0x800000ff8282e221 */ /* 0x000fe20000010100 */
[----:B------:R-:W-:Y:S01]  /*4740*/  LOP3.LUT R5, R86, 0xff, RZ, 0xc0, !PT ;  /* 0x000000ff56057812 */ /* 0x000fe200078ec0ff */
[----:B------:R-:W-:Y:S01]  /*4750*/  @!P2 FADD.FTZ R131, -R131, -RZ ;  /* 0x800000ff8383a221 */ /* 0x000fe20000010100 */
[----:B------:R-:W-:Y:S01]  /*4760*/  ISETP.LE.U32.AND P1, PT, R4, UR15, PT ;  /* 0x0000000f04007c0c */ /* 0x000fe2000bf23070 */
[--C-:B------:R-:W-:Y:S01]  /*4770*/  FFMA.FTZ R15, R15, UR14, -R89.reuse ;  /* 0x0000000e0f0f7c23 */ /* 0x100fe20008010859 */
[----:B------:R-:W-:Y:S01]  /*4780*/  LOP3.LUT R4, R8, 0xff, RZ, 0xc0, !PT ;  /* 0x000000ff08047812 */ /* 0x000fe200078ec0ff */
[----:B------:R-:W-:Y:S01]  /*4790*/  FFMA.FTZ R89, R19, UR14, -R89 ;  /* 0x0000000e13597c23 */ /* 0x000fe20008010859 */
[----:B------:R-:W-:Y:S01]  /*47a0*/  ISETP.LE.U32.AND P6, PT, R5, UR15, PT ;  /* 0x0000000f05007c0c */ /* 0x000fe2000bfc3070 */
[----:B------:R-:W-:Y:S01]  /*47b0*/  MUFU.EX2 R123, R14 ;  /* 0x0000000e007b7308 */ /* 0x000fe20000000800 */
[----:B------:R-:W-:Y:S01]  /*47c0*/  SHF.R.U32.HI R5, RZ, 0x18, R8 ;  /* 0x00000018ff057819 */ /* 0x000fe20000011608 */
[----:B------:R-:W-:Y:S01]  /*47d0*/  @!P4 FADD.FTZ R125, -R125, -RZ ;  /* 0x800000ff7d7dc221 */ /* 0x000fe20000010100 */
[----:B------:R-:W-:Y:S02]  /*47e0*/  ISETP.LE.U32.AND P2, PT, R4, UR15, PT ;  /* 0x0000000f04007c0c */ /* 0x000fe4000bf43070 */
[----:B------:R-:W-:Y:S02]  /*47f0*/  LOP3.LUT R4, R8, 0xffff, RZ, 0xc0, !PT ;  /* 0x0000ffff08047812 */ /* 0x000fe400078ec0ff */
[----:B------:R-:W-:Y:S01]  /*4800*/  ISETP.LE.U32.AND P4, PT, R5, UR15, PT ;  /* 0x0000000f05007c0c */ /* 0x000fe2000bf83070 */
[----:B------:R-:W-:Y:S01]  /*4810*/  @!P1 FADD.FTZ R124, -R124, -RZ ;  /* 0x800000ff7c7c9221 */ /* 0x000fe20000010100 */
[----:B------:R-:W-:Y:S01]  /*4820*/  LOP3.LUT R5, R88, 0xff, RZ, 0xc0, !PT ;  /* 0x000000ff58057812 */ /* 0x000fe200078ec0ff */
[----:B------:R-:W2:Y:S01]  /*4830*/  MUFU.EX2 R122, R15 ;  /* 0x0000000f007a7308 */ /* 0x000ea20000000800 */
[----:B------:R-:W-:Y:S01]  /*4840*/  SHF.R.U32.HI R4, RZ, 0x8, R4 ;  /* 0x00000008ff047819 */ /* 0x000fe20000011604 */
[----:B------:R-:W-:Y:S01]  /*4850*/  @!P6 FADD.FTZ R127, -R127, -RZ ;  /* 0x800000ff7f7fe221 */ /* 0x000fe20000010100 */
[----:B------:R-:W-:Y:S02]  /*4860*/  ISETP.LE.U32.AND P1, PT, R5, UR15, PT ;  /* 0x0000000f05007c0c */ /* 0x000fe4000bf23070 */
[----:B------:R-:W-:Y:S01]  /*4870*/  LOP3.LUT R4, R4, 0xffff, RZ, 0xc0, !PT ;  /* 0x0000ffff04047812 */ /* 0x000fe200078ec0ff */
[----:B-1----:R-:W-:Y:S01]  /*4880*/  @!P2 FADD.FTZ R121, -R121, -RZ ;  /* 0x800000ff7979a221 */ /* 0x002fe20000010100 */
[----:B------:R-:W-:Y:S03]  /*4890*/  SHF.R.U32.HI R5, RZ, 0x8, R91 ;  /* 0x00000008ff057819 */ /* 0x000fe6000001165b */
[----:B------:R-:W1:Y:S01]  /*48a0*/  MUFU.EX2 R119, R18 ;  /* 0x0000001200777308 */ /* 0x000e620000000800 */
[----:B------:R-:W-:Y:S02]  /*48b0*/  ISETP.LE.U32.AND P5, PT, R87, UR15, PT ;  /* 0x0000000f57007c0c */ /* 0x000fe4000bfa3070 */
[----:B------:R-:W-:Y:S02]  /*48c0*/  ISETP.LE.U32.AND P6, PT, R4, UR15, PT ;  /* 0x0000000f04007c0c */ /* 0x000fe4000bfc3070 */
[----:B------:R-:W-:Y:S02]  /*48d0*/  LOP3.LUT R4, R5, 0xffff, RZ, 0xc0, !PT ;  /* 0x0000ffff05047812 */ /* 0x000fe400078ec0ff */
[----:B------:R-:W-:Y:S03]  /*48e0*/  F2FP.RELU.BF16.F32.PACK_AB R6, R128, R129 ;  /* 0x000000818006723e */ /* 0x000fe600000018ff */
[----:B------:R-:W3:Y:S01]  /*48f0*/  MUFU.EX2 R118, R89 ;  /* 0x0000005900767308 */ /* 0x000ee20000000800 */
[----:B------:R-:W-:Y:S01]  /*4900*/  F2FP.RELU.BF16.F32.PACK_AB R5, R130, R131 ;  /* 0x000000838205723e */ /* 0x000fe200000018ff */
[----:B--2---:R-:W-:Y:S01]  /*4910*/  @!P4 FADD.FTZ R122, -R122, -RZ ;  /* 0x800000ff7a7ac221 */ /* 0x004fe20000010100 */
[----:B------:R-:W-:Y:S01]  /*4920*/  ISETP.LE.U32.AND P2, PT, R4, UR15, PT ;  /* 0x0000000f04007c0c */ /* 0x000fe2000bf43070 */
[----:B------:R2:W-:Y:S01]  /*4930*/  STS [R237+0x22000], R6 ;  /* 0x02200006ed007388 */ /* 0x0005e20000000800 */
[----:B------:R-:W-:Y:S01]  /*4940*/  F2FP.RELU.BF16.F32.PACK_AB R4, R124, R125 ;  /* 0x0000007d7c04723e */ /* 0x000fe200000018ff */
[----:B------:R-:W-:Y:S01]  /*4950*/  @!P5 FADD.FTZ R126, -R126, -RZ ;  /* 0x800000ff7e7ed221 */ /* 0x000fe20000010100 */
[----:B------:R-:W-:Y:S02]  /*4960*/  SHF.R.U32.HI R8, RZ, 0x10, R8 ;  /* 0x00000010ff087819 */ /* 0x000fe40000011608 */
[----:B------:R4:W-:Y:S01]  /*4970*/  STS [R237+0x22400], R5 ;  /* 0x02240005ed007388 */ /* 0x0009e20000000800 */
[----:B------:R-:W-:Y:S01]  /*4980*/  ISETP.LE.U32.AND P3, PT, R84, UR15, PT ;  /* 0x0000000f54007c0c */ /* 0x000fe2000bf63070 */
[----:B------:R-:W-:Y:S01]  /*4990*/  @!P6 FADD.FTZ R120, -R120, -RZ ;  /* 0x800000ff7878e221 */ /* 0x000fe20000010100 */
[----:B------:R-:W-:Y:S02]  /*49a0*/  LOP3.LUT R8, R8, 0xff, RZ, 0xc0, !PT ;  /* 0x000000ff08087812 */ /* 0x000fe400078ec0ff */
[----:B------:R4:W-:Y:S01]  /*49b0*/  STS [R240+0x22000], R4 ;  /* 0x02200004f0007388 */ /* 0x0009e20000000800 */
[----:B------:R-:W-:Y:S01]  /*49c0*/  ISETP.LE.U32.AND P0, PT, R9, UR15, PT ;  /* 0x0000000f09007c0c */ /* 0x000fe2000bf03070 */
[----:B-1----:R-:W-:Y:S01]  /*49d0*/  @!P1 FADD.FTZ R119, -R119, -RZ ;  /* 0x800000ff77779221 */ /* 0x002fe20000010100 */
[----:B------:R-:W-:Y:S01]  /*49e0*/  ISETP.LE.U32.AND P5, PT, R8, UR15, PT ;  /* 0x0000000f08007c0c */ /* 0x000fe2000bfa3070 */
[----:B------:R-:W-:Y:S01]  /*49f0*/  @!P2 FADD.FTZ R116, -R116, -RZ ;  /* 0x800000ff7474a221 */ /* 0x000fe20000010100 */
[----:B------:R-:W-:Y:S02]  /*4a00*/  F2FP.RELU.BF16.F32.PACK_AB R8, R126, R127 ;  /* 0x0000007f7e08723e */ /* 0x000fe400000018ff */
[----:B------:R-:W-:Y:S02]  /*4a10*/  F2FP.RELU.BF16.F32.PACK_AB R7, R120, R121 ;  /* 0x000000797807723e */ /* 0x000fe400000018ff */
[----:B------:R-:W-:Y:S01]  /*4a20*/  FSETP.GE.FTZ.AND P2, PT, R129, RZ, PT ;  /* 0x000000ff8100720b */ /* 0x000fe20003f56000 */
[----:B------:R-:W-:Y:S01]  /*4a30*/  @!P3 FADD.FTZ R117, -R117, -RZ ;  /* 0x800000ff7575b221 */ /* 0x000fe20000010100 */
[----:B------:R-:W-:Y:S01]  /*4a40*/  STS [R240+0x22400], R8 ;  /* 0x02240008f0007388 */ /* 0x000fe20000000800 */
[----:B------:R-:W-:Y:S02]  /*4a50*/  FSETP.GE.FTZ.AND P1, PT, R128, RZ, PT ;  /* 0x000000ff8000720b */ /* 0x000fe40003f36000 */
[----:B---3--:R-:W-:Y:S02]  /*4a60*/  @!P0 FADD.FTZ R118, -R118, -RZ ;  /* 0x800000ff76768221 */ /* 0x008fe40000010100 */
[----:B------:R-:W-:Y:S01]  /*4a70*/  STS [R238+0x22000], R7 ;  /* 0x02200007ee007388 */ /* 0x000fe20000000800 */
[----:B------:R-:W-:Y:S01]  /*4a80*/  @!P5 FADD.FTZ R123, -R123, -RZ ;  /* 0x800000ff7b7bd221 */ /* 0x000fe20000010100 */
[----:B------:R-:W-:Y:S04]  /*4a90*/  FSETP.GE.FTZ.AND P3, PT, R121, RZ, PT ;  /* 0x000000ff7900720b */ /* 0x000fe80003f76000 */
[----:B--2---:R-:W-:Y:S02]  /*4aa0*/  F2FP.RELU.BF16.F32.PACK_AB R6, R122, R123 ;  /* 0x0000007b7a06723e */ /* 0x004fe400000018ff */
[----:B----4-:R-:W-:Y:S02]  /*4ab0*/  F2FP.RELU.BF16.F32.PACK_AB R5, R116, R117 ;  /* 0x000000757405723e */ /* 0x010fe400000018ff */
[----:B------:R-:W-:Y:S01]  /*4ac0*/  F2FP.RELU.BF16.F32.PACK_AB R4, R118, R119 ;  /* 0x000000777604723e */ /* 0x000fe200000018ff */
[----:B------:R-:W-:Y:S05]  /*4ad0*/  STS [R238+0x22400], R6 ;  /* 0x02240006ee007388 */ /* 0x000fea0000000800 */
        /* <DEDUP_REMOVED lines=310> */
.L_x_577:
[----:B------:R-:W-:Y:S01]  /*5e40*/  LDSM.16.M88.4 R128, [R224] ;  /* 0x00000000e080783b */ /* 0x000fe20000000200 */
[----:B------:R-:W-:Y:S01]  /*5e50*/  IMAD R230, R249, UR35, RZ ;  /* 0x00000023f9e67c24 */ /* 0x000fe2000f8e02ff */
[----:B------:R-:W-:Y:S02]  /*5e60*/  @UP1 UIADD3 UR16, UP0, UR6, -0x100, URZ ;  /* 0xffffff0006101890 */ /* 0x000fe4000ff1e03f */
[----:B------:R-:W1:Y:S02]  /*5e70*/  LDSM.16.MT88.4 R16, [R0+0x10000] ;  /* 0x010000000010783b */ /* 0x000e640000004200 */
[----:B------:R-:W-:Y:S02]  /*5e80*/  @UP1 UIADD3.X UR13, UR7, -0x1, URZ, UP0, !UPT ;  /* 0xffffffff070d1890 */ /* 0x000fe400087fe43f */
[----:B------:R-:W2:Y:S01]  /*5e90*/  LDSM.16.M88.4 R124, [R224+0x1000] ;  /* 0x00100000e07c783b */ /* 0x000ea20000000200 */
[----:B------:R-:W-:Y:S01]  /*5ea0*/  @UP1 UMOV UR6, UR16 ;  /* 0x0000001000061c82 */ /* 0x000fe20008000000 */
[----:B------:R-:W-:Y:S02]  /*5eb0*/  @UP1 UIADD3 UR12, UP0, UR12, -0x100, URZ ;  /* 0xffffff000c0c1890 */ /* 0x000fe4000ff1e03f */
[----:B------:R-:W3:Y:S01]  /*5ec0*/  LDSM.16.MT88.4 R96, [R0+0x12000] ;  /* 0x012000000060783b */ /* 0x000ee20000004200 */
[----:B------:R-:W-:Y:S01]  /*5ed0*/  @UP1 UMOV UR7, UR13 ;  /* 0x0000000d00071c82 */ /* 0x000fe20008000000 */
[----:B------:R-:W-:Y:S02]  /*5ee0*/  @UP1 UIADD3.X UR11, UR11, -0x1, URZ, UP0, !UPT ;  /* 0xffffffff0b0b1890 */ /* 0x000fe400087fe43f */
[----:B------:R-:W4:Y:S04]  /*5ef0*/  LDSM.16.MT88.4 R112, [R0+0x14000] ;  /* 0x014000000070783b */ /* 0x000f280000004200 */
        /* <DEDUP_REMOVED lines=81> */
[-C--:B------:R-:W-:Y:S01]  /*6410*/  HMMA.16816.F32.BF16 R108, R212, R210.reuse, R108 ;  /* 0x000000d2d46c723c */ /* 0x080fe2000004186c */
[----:B------:R-:W-:Y:S04]  /*6420*/  IMAD.MOV.U32 R208, RZ, RZ, 0x4 ;  /* 0x00000004ffd07424 */ /* 0x000fe800078e00ff */
[----:B------:R-:W-:Y:S01]  /*6430*/  @P3 IMAD.WIDE R208, R236, R208, UR6 ;  /* 0x00000006ecd03e25 */ /* 0x000fe2000f8e02d0 */
[C---:B------:R-:W-:Y:S04]  /*6440*/  HMMA.16816.F32.BF16 R112, R200.reuse, R210, R112 ;  /* 0x000000d2c870723c */ /* 0x040fe80000041870 */
[----:B------:R-:W5:Y:S01]  /*6450*/  @P3 LDG.E R241, desc[UR4][R208.64] ;  /* 0x00000004d0f13981 */ /* 0x000f62000c1e1900 */
[CC--:B------:R-:W-:Y:S01]  /*6460*/  LEA R198, P1, R196.reuse, R228.reuse, 0x2 ;  /* 0x000000e4c4c67211 */ /* 0x0c0fe200078210ff */
[-C--:B-1----:R-:W-:Y:S02]  /*6470*/  HMMA.16816.F32.BF16 R116, R200, R204.reuse, R116 ;  /* 0x000000ccc874723c */ /* 0x082fe40000041874 */
[----:B------:R1:W5:Y:S03]  /*6480*/  @P3 LDG.E R242, desc[UR4][R208.64+0x20] ;  /* 0x00002004d0f23981 */ /* 0x000366000c1e1900 */
[-C--:B------:R-:W-:Y:S01]  /*6490*/  LEA.HI.X.SX32 R199, R196, R229.reuse, 0x2, P1 ;  /* 0x000000e5c4c77211 */ /* 0x080fe200008f16ff */
[C---:B------:R-:W-:Y:S01]  /*64a0*/  HMMA.16816.F32.BF16 R120, R212.reuse, R204, R120 ;  /* 0x000000ccd478723c */ /* 0x040fe20000041878 */
[----:B------:R2:W-:Y:S04]  /*64b0*/  REDG.E.ADD.F32.FTZ.RN.STRONG.GPU desc[UR4][R228.64], R4 ;  /* 0x00000004e40079a6 */ /* 0x0005e8000c10f384 */
[----:B------:R3:W-:Y:S01]  /*64c0*/  REDG.E.ADD.F32.FTZ.RN.STRONG.GPU desc[UR4][R198.64], R5 ;  /* 0x00000005c60079a6 */ /* 0x0007e2000c10f384 */
[-C--:B------:R-:W-:Y:S05]  /*64d0*/  HMMA.16816.F32.BF16 R124, R212, R206.reuse, R124 ;  /* 0x000000ced47c723c */ /* 0x080fea000004187c */
[C---:B------:R-:W-:Y:S01]  /*64e0*/  IMAD.SHL.U32 R197, R230.reuse, 0x10, RZ ;  /* 0x00000010e6c57824 */ /* 0x040fe200078e00ff */
[----:B------:R-:W-:Y:S05]  /*64f0*/  HMMA.16816.F32.BF16 R128, R200, R206, R128 ;  /* 0x000000cec880723c */ /* 0x000fea0000041880 */
[CC--:B------:R-:W-:Y:S01]  /*6500*/  LEA R204, P0, R197.reuse, R228.reuse, 0x2 ;  /* 0x000000e4c5cc7211 */ /* 0x0c0fe200078010ff */
[C---:B------:R-:W-:Y:S02]  /*6510*/  IMAD R210, R230.reuse, 0x18, RZ ;  /* 0x00000018e6d27824 */ /* 0x040fe400078e02ff */
[C---:B------:R-:W-:Y:S03]  /*6520*/  IMAD R211, R230.reuse, 0x30, RZ ;  /* 0x00000030e6d37824 */ /* 0x040fe600078e02ff */
[-C--:B------:R-:W-:Y:S01]  /*6530*/  LEA.HI.X.SX32 R205, R197, R229.reuse, 0x2, P0 ;  /* 0x000000e5c5cd7211 */ /* 0x080fe200000f16ff */
[----:B-1----:R-:W-:Y:S04]  /*6540*/  IMAD.SHL.U32 R209, R230, 0x20, RZ ;  /* 0x00000020e6d17824 */ /* 0x002fe800078e00ff */
[----:B------:R1:W-:Y:S01]  /*6550*/  REDG.E.ADD.F32.FTZ.RN.STRONG.GPU desc[UR4][R204.64], R6 ;  /* 0x00000006cc0079a6 */ /* 0x0003e2000c10f384 */
[CC--:B--2---:R-:W-:Y:S02]  /*6560*/  LEA R4, P1, R210.reuse, R228.reuse, 0x2 ;  /* 0x000000e4d2047211 */ /* 0x0c4fe400078210ff */
[CC--:B------:R-:W-:Y:S02]  /*6570*/  LEA R208, P0, R209.reuse, R228.reuse, 0x2 ;  /* 0x000000e4d1d07211 */ /* 0x0c0fe400078010ff */
[-C--:B---3--:R-:W-:Y:S01]  /*6580*/  LEA.HI.X.SX32 R5, R210, R229.reuse, 0x2, P1 ;  /* 0x000000e5d2057211 */ /* 0x088fe200008f16ff */
[C---:B------:R-:W-:Y:S01]  /*6590*/  IMAD R210, R230.reuse, 0x38, RZ ;  /* 0x00000038e6d27824 */ /* 0x040fe200078e02ff */
[-C--:B------:R-:W-:Y:S03]  /*65a0*/  LEA.HI.X.SX32 R209, R209, R229.reuse, 0x2, P0 ;  /* 0x000000e5d1d17211 */ /* 0x080fe600000f16ff */
[----:B------:R2:W-:Y:S04]  /*65b0*/  REDG.E.ADD.F32.FTZ.RN.STRONG.GPU desc[UR4][R4.64], R7 ;  /* 0x00000007040079a6 */ /* 0x0005e8000c10f384 */
[----:B------:R3:W-:Y:S01]  /*65c0*/  REDG.E.ADD.F32.FTZ.RN.STRONG.GPU desc[UR4][R208.64], R8 ;  /* 0x00000008d00079a6 */ /* 0x0007e2000c10f384 */
[----:B-1----:R-:W-:Y:S01]  /*65d0*/  IMAD R205, R230, 0x28, RZ ;  /* 0x00000028e6cd7824 */ /* 0x002fe200078e02ff */
[-C--:B------:R-:W-:Y:S04]  /*65e0*/  LEA R6, P1, R211, R228.reuse, 0x2 ;  /* 0x000000e4d3067211 */ /* 0x080fe800078210ff */
[CC--:B------:R-:W-:Y:S04]  /*65f0*/  LEA R204, P2, R205.reuse, R228.reuse, 0x2 ;  /* 0x000000e4cdcc7211 */ /* 0x0c0fe800078410ff */
[-C--:B------:R-:W-:Y:S02]  /*6600*/  LEA.HI.X.SX32 R205, R205, R229.reuse, 0x2, P2 ;  /* 0x000000e5cdcd7211 */ /* 0x080fe400010f16ff */
[-C--:B--2---:R-:W-:Y:S02]  /*6610*/  LEA.HI.X.SX32 R7, R211, R229.reuse, 0x2, P1 ;  /* 0x000000e5d3077211 */ /* 0x084fe400008f16ff */
[CC--:B------:R-:W-:Y:S01]  /*6620*/  LEA R4, P0, R210.reuse, R228.reuse, 0x2 ;  /* 0x000000e4d2047211 */ /* 0x0c0fe200078010ff */
[----:B------:R1:W-:Y:S01]  /*6630*/  REDG.E.ADD.F32.FTZ.RN.STRONG.GPU desc[UR4][R204.64], R9 ;  /* 0x00000009cc0079a6 */ /* 0x0003e2000c10f384 */
[----:B---3--:R-:W-:Y:S02]  /*6640*/  VIADD R208, R197, 0x20 ;  /* 0x00000020c5d07836 */ /* 0x008fe40000000000 */
[-C--:B------:R-:W-:Y:S01]  /*6650*/  LEA.HI.X.SX32 R5, R210, R229.reuse, 0x2, P0 ;  /* 0x000000e5d2057211 */ /* 0x080fe200000f16ff */
[----:B------:R2:W-:Y:S02]  /*6660*/  REDG.E.ADD.F32.FTZ.RN.STRONG.GPU desc[UR4][R6.64], R10 ;  /* 0x0000000a060079a6 */ /* 0x0005e4000c10f384 */
[CC--:B------:R-:W-:Y:S02]  /*6670*/  LEA R8, P0, R208.reuse, R228.reuse, 0x2 ;  /* 0x000000e4d0087211 */ /* 0x0c0fe400078010ff */
        /* <DEDUP_REMOVED lines=294> */
.L_x_578:
[----:B------:R-:W-:Y:S02]  /*78e0*/  UISETP.GT.AND UP0, UPT, UR8, UR17, UPT ;  /* 0x000000110800728c */ /* 0x000fe4000bf04270 */
[----:B------:R-:W-:Y:S04]  /*78f0*/  UIADD3 UR8, UR8, -0x1, URZ ;  /* 0xffffffff08087890 */ /* 0x000fe8000fffe03f */
[----:B------:R-:W-:Y:S11]  /*7900*/  PLOP3.LUT P0, PT, PT, PT, UP0, 0x80, 0x0 ;  /* 0x000000000000781c */ /* 0x000ff60003f0f008 */
[----:B------:R-:W-:Y:S02]  /*7910*/  @!UPT UIADD3 URZ, URZ, URZ, URZ ;  /* 0x0000003f3f3ff290 */ /* 0x000fe4000fffe03f */
[----:B------:R-:W-:Y:S05]  /*7920*/  @P0 BRA `(.L_x_579) ;  /* 0xffffffbc00700947 */ /* 0x000fea000383ffff */
[----:B------:R-:W-:Y:S01]  /*7930*/  BAR.SYNC.DEFER_BLOCKING 0x0 ;  /* 0x0000000000007b1d */ /* 0x000fe20000010000 */
[----:B------:R-:W-:Y:S02]  /*7940*/  UISETP.NE.AND UP0, UPT, UR36, -0x1, UPT ;  /* 0xffffffff2400788c */ /* 0x000fe4000bf05270 */
[----:B------:R-:W-:-:S03]  /*7950*/  USHF.L.U32 UR18, UR10, 0x6, URZ ;  /* 0x000000060a127899 */ /* 0x000fc6000800063f */
[----:B------:R-:W-:Y:S01]  /*7960*/  ULDC UR7, c[0x0][0x38c] ;  /* 0x0000e30000077ab9 */ /* 0x000fe20000000800 */
[----:B------:R-:W-:Y:S01]  /*7970*/  ULDC UR6, c[0x0][0x390] ;  /* 0x0000e40000067ab9 */ /* 0x000fe20000000800 */
        /* <DEDUP_REMOVED lines=206> */
[----:B-1----:R-:W-:Y:S01]  /*8660*/  FMUL.FTZ R4, R79, UR7 ;  /* 0x000000074f047c20 */ /* 0x002fe20008410000 */
[----:B------:R-:W-:Y:S01]  /*8670*/  F2FP.BF16.F32.PACK_AB R17, R17, R86 ;  /* 0x000000561111723e */ /* 0x000fe200000010ff */
[----:B------:R-:W-:Y:S01]  /*8680*/  @UP0 UIADD3 UR8, UR34, UR36, URZ ;  /* 0x0000002422080290 */ /* 0x000fe2000fffe03f */
        /* <DEDUP_REMOVED lines=21> */
[----:B------:R-:W-:Y:S01]  /*87e0*/  PLOP3.LUT P0, PT, PT, PT, UP0, 0x80, 0x0 ;  /* 0x000000000000781c */ /* 0x000fe20003f0f008 */
[----:B------:R-:W-:Y:S01]  /*87f0*/  @UP0 UIADD3 UR20, UR13, UR8, URZ ;  /* 0x000000080d140290 */ /* 0x000fe2000fffe03f */
[----:B------:R-:W-:Y:S01]  /*8800*/  F2FP.BF16.F32.PACK_AB R5, R5, R76 ;  /* 0x0000004c0505723e */ /* 0x000fe200000010ff */
[----:B------:R-:W-:Y:S01]  /*8810*/  STS [R246+0x8400], R30 ;  /* 0x0084001ef6007388 */ /* 0x000fe20000000800 */
[----:B------:R-:W-:-:S03]  /*8820*/  @UP0 UMOV UR19, UR12 ;  /* 0x0000000c00130c82 */ /* 0x000fc60008000000 */
        /* <DEDUP_REMOVED lines=14> */
[----:B------:R-:W-:Y:S04]  /*8910*/  STS [R246+0xc000], R15 ;  /* 0x00c0000ff6007388 */ /* 0x000fe80000000800 */
[----:B------:R-:W-:Y:S04]  /*8920*/  STS [R246+0xc400], R14 ;  /* 0x00c4000ef6007388 */ /* 0x000fe80000000800 */
[----:B------:R-:W-:Y:S04]  /*8930*/  STS [R243+0xd000], R17 ;  /* 0x00d00011f3007388 */ /* 0x000fe80000000800 */
[----:B------:R-:W-:Y:S04]  /*8940*/  STS [R243+0xd400], R16 ;  /* 0x00d40010f3007388 */ /* 0x000fe80000000800 */
[----:B------:R-:W-:Y:S01]  /*8950*/  STS [R246+0xd000], R13 ;  /* 0x00d0000df6007388 */ /* 0x000fe20000000800 */
[----:B-1----:R-:W1:Y:S03]  /*8960*/  S2R R19, SR_TID.X ;  /* 0x0000000000137919 */ /* 0x002e660000002100 */
        /* <DEDUP_REMOVED lines=24> */
.L_x_580:
[----:B------:R-:W-:Y:S01]  /*8af0*/  @UP0 UIADD3 UR8, UR34, UR36, URZ ;  /* 0x0000002422080290 */ /* 0x000fe2000fffe03f */
[----:B------:R-:W-:Y:S01]  /*8b00*/  LEA.HI R5, R5, R19, RZ, 0x3 ;  /* 0x0000001305057211 */ /* 0x000fe200078f18ff */
[----:B------:R-:W-:Y:S02]  /*8b10*/  @UP0 ULDC.64 UR12, c[0x0][0x458] ;  /* 0x00011600000c0ab9 */ /* 0x000fe40000000a00 */
[----:B------:R-:W-:Y:S01]  /*8b20*/  @UP0 UIMAD.WIDE.U32 UR14, UR8, UR12, URZ ;  /* 0x0000000c080e02a5 */ /* 0x000fe2000f8e003f */
[----:B------:R-:W-:Y:S01]  /*8b30*/  LOP3.LUT R4, R5, 0xfffffff8, RZ, 0xc0, !PT ;  /* 0xfffffff805047812 */ /* 0x000fe200078ec0ff */
[----:B------:R-:W-:-:S04]  /*8b40*/  @UP0 UIMAD UR8, UR8, UR13, URZ ;  /* 0x0000000d080802a4 */ /* 0x000fc8000f8e023f */
[----:B------:R-:W-:Y:S01]  /*8b50*/  @UP0 UIADD3 UR17, UR15, UR8, URZ ;  /* 0x000000080f110290 */ /* 0x000fe2000fffe03f */
[----:B------:R-:W-:Y:S01]  /*8b60*/  IMAD.IADD R4, R19, 0x1, -R4 ;  /* 0x0000000113047824 */ /* 0x000fe200078e0a04 */
[----:B------:R-:W-:Y:S01]  /*8b70*/  @UP0 UMOV UR16, UR14 ;  /* 0x0000000e00100c82 */ /* 0x000fe20008000000 */
[----:B------:R-:W-:Y:S09]  /*8b80*/  @P0 BRA `(.L_x_581) ;  /* 0x0000000000340947 */ /* 0x000ff20003800000 */
        /* <DEDUP_REMOVED lines=13> */
.L_x_581:
        /* <DEDUP_REMOVED lines=51> */
.L_x_583:
[----:B------:R-:W-:Y:S05]  /*8f90*/  BSYNC B0 ;  /* 0x0000000000007941 */ /* 0x000fea0003800000 */
.L_x_582:
        /* <DEDUP_REMOVED lines=17> */
.L_x_585:
[----:B------:R-:W-:Y:S05]  /*90b0*/  BSYNC B0 ;  /* 0x0000000000007941 */ /* 0x000fea0003800000 */
.L_x_584:
[----:B--2---:R2:W1:Y:S01]  /*90c0*/  LDS.128 R24, [R231+0x18000] ;  /* 0x01800000e7187984 */ /* 0x0044620000000c00 */
[----:B------:R-:W-:Y:S01]  /*90d0*/  UIMAD UR6, UR8, UR12, URZ ;  /* 0x0000000c080672a4 */ /* 0x000fe2000f8e023f */
[----:B------:R-:W-:Y:S01]  /*90e0*/  IMAD.U32 R6, RZ, RZ, UR12 ;  /* 0x0000000cff067e24 */ /* 0x000fe2000f8e00ff */
[----:B------:R-:W-:Y:S01]  /*90f0*/  USHF.R.S32.HI UR9, URZ, 0x1f, UR59 ;  /* 0x0000001f3f097899 */ /* 0x000fe2000801143b */
[----:B------:R2:W1:Y:S01]  /*9100*/  LDS.128 R20, [R231+0x1a000] ;  /* 0x01a00000e7147984 */ /* 0x0004620000000c00 */
[----:B------:R-:W-:Y:S01]  /*9110*/  UIMAD UR6, UR18, UR13, UR6 ;  /* 0x0000000d120672a4 */ /* 0x000fe2000f8e0206 */
[----:B------:R-:W-:Y:S01]  /*9120*/  IMAD.WIDE.U32 R6, R6, UR18, R8 ;  /* 0x0000001206067c25 */ /* 0x000fe2000f8e0008 */
[----:B------:R-:W-:Y:S01]  /*9130*/  BSSY B0, `(.L_x_586) ;  /* 0x000001a000007945 */ /* 0x000fe20003800000 */
[----:B------:R2:W1:Y:S03]  /*9140*/  LDS.128 R16, [R231+0x1c000] ;  /* 0x01c00000e7107984 */ /* 0x0004660000000c00 */
[----:B------:R-:W-:Y:S01]  /*9150*/  IMAD.U32 R5, RZ, RZ, UR6 ;  /* 0x00000006ff057e24 */ /* 0x000fe2000f8e00ff */
[----:B------:R2:W1:Y:S01]  /*9160*/  LDS.128 R12, [R231+0x1e000] ;  /* 0x01e00000e70c7984 */ /* 0x0004620000000c00 */
[----:B------:R-:W-:Y:S01]  /*9170*/  IADD3 R6, P0, R6, UR16, RZ ;  /* 0x0000001006067c10 */ /* 0x000fe2000ff1e0ff */
[----:B------:R-:W-:-:S02]  /*9180*/  ULDC.64 UR6, c[0x0][0x470] ;  /* 0x00011c0000067ab9 */ /* 0x000fc40000000a00 */
        /* <DEDUP_REMOVED lines=20> */
.L_x_587:
[----:B------:R-:W-:Y:S05]  /*92d0*/  BSYNC B0 ;  /* 0x0000000000007941 */ /* 0x000fea0003800000 */
.L_x_586:
        /* <DEDUP_REMOVED lines=16> */
.L_x_576:
[----:B------:R-:W-:Y:S05]  /*93e0*/  BSYNC B1 ;  /* 0x0000000000017941 */ /* 0x000fea0003800000 */
.L_x_562:
[----:B------:R-:W-:Y:S01]  /*93f0*/  R2UR UR7, R252 ;  /* 0x00000000fc0772ca */ /* 0x000fe200000e0000 */
[----:B------:R-:W-:Y:S02]  /*9400*/  ULDC UR6, c[0x0][0xc] ;  /* 0x0000030000067ab9 */ /* 0x000fe40000000800 */
[----:B------:R-:W-:-:S10]  /*9410*/  UIADD3 UR10, UR6, UR10, URZ ;  /* 0x0000000a060a7290 */ /* 0x000fd4000fffe03f */
[----:B------:R-:W-:-:S06]  /*9420*/  UISETP.GE.AND UP0, UPT, UR10, UR7, UPT ;  /* 0x000000070a00728c */ /* 0x000fcc000bf06270 */
[----:B------:R-:W-:-:S13]  /*9430*/  PLOP3.LUT P0, PT, PT, PT, UP0, 0x80, 0x0 ;  /* 0x000000000000781c */ /* 0x000fda0003f0f008 */
[----:B------:R-:W-:Y:S05]  /*9440*/  @P0 BRA `(.L_x_588) ;  /* 0x0000000000040947 */ /* 0x000fea0003800000 */
[----:B------:R-:W-:Y:S05]  /*9450*/  BRA `(.L_x_589) ;  /* 0xffffff7400647947 */ /* 0x000fea000383ffff */
.L_x_588:
[----:B------:R-:W-:Y:S05]  /*9460*/  EXIT ;  /* 0x000000000000794d */ /* 0x000fea0003800000 */
.L_x_590:
        /* <DEDUP_REMOVED lines=9> */
.L_x_1047:


//--------------------- .text._ZN5flash44flash_bwd_dq_dk_dv_loop_seqk_parallel_kernelI23Flash_bwd_kernel_traitsILi256ELi64ELi64ELi8ELi4ELi2ELi2ELb0ELb1EN7cutlass10bfloat16_tE19Flash_kernel_traitsILi256ELi64ELi64ELi8ES3_EELb0ELb1ELb0ELb0ELb0ELb1ELb1EEEvNS_16Flash_bwd_paramsE --------------------------
	.section	.text._ZN5flash44flash_bwd_dq_dk_dv_loop_seqk_parallel_kernelI23Flash_bwd_kernel_traitsILi256ELi64ELi64ELi8ELi4ELi2ELi2ELb0ELb1EN7cutlass10bfloat16_tE19Flash_kernel_traitsILi256ELi64ELi64ELi8ES3_EELb0ELb1ELb0ELb0ELb0ELb1ELb1EEEvNS_16Flash_bwd_paramsE,"ax",@progbits
	.align	128
        .global         _ZN5flash44flash_bwd_dq_dk_dv_loop_seqk_parallel_kernelI23Flash_bwd_kernel_traitsILi256ELi64ELi64ELi8ELi4ELi2ELi2ELb0ELb1EN7cutlass10bfloat16_tE19Flash_kernel_traitsILi256ELi64ELi64ELi8ES3_EELb0ELb1ELb0ELb0ELb0ELb1ELb1EEEvNS_16Flash_bwd_paramsE
        .type           _ZN5flash44flash_bwd_dq_dk_dv_loop_seqk_parallel_kernelI23Flash_bwd_kernel_traitsILi256ELi64ELi64ELi8ELi4ELi2ELi2ELb0ELb1EN7cutlass10bfloat16_tE19Flash_kernel_traitsILi256ELi64ELi64ELi8ES3_EELb0ELb1ELb0ELb0ELb0ELb1ELb1EEEvNS_16Flash_bwd_paramsE,@function
        .size           _ZN5flash44flash_bwd_dq_dk_dv_loop_seqk_parallel_kernelI23Flash_bwd_kernel_traitsILi256ELi64ELi64ELi8ELi4ELi2ELi2ELb0ELb1EN7cutlass10bfloat16_tE19Flash_kernel_traitsILi256ELi64ELi64ELi8ES3_EELb0ELb1ELb0ELb0ELb0ELb1ELb1EEEvNS_16Flash_bwd_paramsE,(.L_x_1048 - _ZN5flash44flash_bwd_dq_dk_dv_loop_seqk_parallel_kernelI23Flash_bwd_kernel_traitsILi256ELi64ELi64ELi8ELi4ELi2ELi2ELb0ELb1EN7cutlass10bfloat16_tE19Flash_kernel_traitsILi256ELi64ELi64ELi8ES3_EELb0ELb1ELb0ELb0ELb0ELb1ELb1EEEvNS_16Flash_bwd_paramsE)
        .other          _ZN5flash44flash_bwd_dq_dk_dv_loop_seqk_parallel_kernelI23Flash_bwd_kernel_traitsILi256ELi64ELi64ELi8ELi4ELi2ELi2ELb0ELb1EN7cutlass10bfloat16_tE19Flash_kernel_traitsILi256ELi64ELi64ELi8ES3_EELb0ELb1ELb0ELb0ELb0ELb1ELb1EEEvNS_16Flash_bwd_paramsE,@"STO_CUDA_ENTRY STV_DEFAULT"
_ZN5flash44flash_bwd_dq_dk_dv_loop_seqk_parallel_kernelI23Flash_bwd_kernel_traitsILi256ELi64ELi64ELi8ELi4ELi2ELi2ELb0ELb1EN7cutlass10bfloat16_tE19Flash_kernel_traitsILi256ELi64ELi64ELi8ES3_EELb0ELb1ELb0ELb0ELb0ELb1ELb1EEEvNS_16Flash_bwd_paramsE:
.text._ZN5flash44flash_bwd_dq_dk_dv_loop_seqk_parallel_kernelI23Flash_bwd_kernel_traitsILi256ELi64ELi64ELi8ELi4ELi2ELi2ELb0ELb1EN7cutlass10bfloat16_tE19Flash_kernel_traitsILi256ELi64ELi64ELi8ES3_EELb0ELb1ELb0ELb0ELb0ELb1ELb1EEEvNS_16Flash_bwd_paramsE:
        /* <DEDUP_REMOVED lines=26> */
[----:B------:R-:W-:Y:S02]  /*01a0*/  LEA.HI R8, R15, R14, RZ, 0x3 ;  /* 0x0000000e0f087211 */ /* 0x000fe400078f18ff */
[--C-:B------:R-:W-:Y:S02]  /*01b0*/  SHF.R.S32.HI R0, RZ, 0x5, R2.reuse ;  /* 0x00000005ff007819 */ /* 0x100fe40000011402 */
[----:B------:R-:W-:Y:S02]  /*01c0*/  SHF.R.S32.HI R3, RZ, 0x1f, R2 ;  /* 0x0000001fff037819 */ /* 0x000fe40000011402 */
[-C--:B------:R-:W-:Y:S02]  /*01d0*/  LEA.HI R2, R2, R0.reuse, RZ, 0x1 ;  /* 0x0000000002027211 */ /* 0x080fe400078f08ff */
[----:B------:R-:W-:-:S02]  /*01e0*/  LEA.HI R3, R3, R0, RZ, 0x2 ;  /* 0x0000000003037211 */ /* 0x000fc400078f10ff */
[----:B------:R-:W-:Y:S01]  /*01f0*/  LOP3.LUT R2, R2, 0xfffffffe, RZ, 0xc0, !PT ;  /* 0xfffffffe02027812 */ /* 0x000fe200078ec0ff */
[----:B----4-:R-:W-:Y:S01]  /*0200*/  ULEA UR4, UR4, UR6, 0x18 ;  /* 0x0000000604047291 */ /* 0x010fe2000f8ec03f */
[----:B------:R-:W-:Y:S01]  /*0210*/  LOP3.LUT R3, R3, 0xfffffffc, RZ, 0xc0, !PT ;  /* 0xfffffffc03037812 */ /* 0x000fe200078ec0ff */
[----:B------:R-:W-:Y:S01]  /*0220*/  USHF.R.S32.HI UR6, URZ, 0x1f, UR57 ;  /* 0x0000001f3f067899 */ /* 0x000fe20008011439 */
[CC--:B------:R-:W-:Y:S01]  /*0230*/  LEA.HI R5, R15.reuse, R14.reuse, RZ, 0x4 ;  /* 0x0000000e0f057211 */ /* 0x0c0fe200078f20ff */
[C---:B------:R-:W-:Y:S01]  /*0240*/  IMAD.IADD R224, R0.reuse, 0x1, -R2 ;  /* 0x0000000100e07824 */ /* 0x040fe200078e0a02 */
[----:B------:R-:W-:Y:S01]  /*0250*/  LEA.HI R16, R15, R14, RZ, 0x2 ;  /* 0x0000000e0f107211 */ /* 0x000fe200078f10ff */
[----:B------:R-:W-:Y:S01]  /*0260*/  IMAD.IADD R218, R0, 0x1, -R3 ;  /* 0x0000000100da7824 */ /* 0x000fe200078e0a03 */
[----:B------:R-:W-:Y:S01]  /*0270*/  SHF.R.S32.HI R4, RZ, 0x4, R5 ;  /* 0x00000004ff047819 */ /* 0x000fe20000011405 */
[----:B------:R-:W-:Y:S01]  /*0280*/  IMAD.U32 R251, RZ, RZ, UR6 ;  /* 0x00000006fffb7e24 */ /* 0x000fe2000f8e00ff */
[----:B------:R-:W-:Y:S01]  /*0290*/  SHF.R.S32.HI R6, RZ, 0x3, R8 ;  /* 0x00000003ff067819 */ /* 0x000fe20000011408 */
[----:B------:R-:W-:Y:S01]  /*02a0*/  UIADD3 UR6, UR5, 0x20000, URZ ;  /* 0x0002000005067890 */ /* 0x000fe2000fffe03f */
[----:B------:R-:W-:-:S02]  /*02b0*/  SHF.R.S32.HI R10, RZ, 0x2, R16 ;  /* 0x00000002ff0a7819 */ /* 0x000fc40000011410 */
[----:B------:R-:W-:Y:S01]  /*02c0*/  SHF.R.S32.HI R2, RZ, 0x1f, R16 ;  /* 0x0000001fff027819 */ /* 0x000fe20000011410 */
[----:B------:R-:W-:Y:S01]  /*02d0*/  IMAD.SHL.U32 R6, R6, 0x40, RZ ;  /* 0x0000004006067824 */ /* 0x000fe200078e00ff */
[----:B------:R-:W-:Y:S02]  /*02e0*/  LOP3.LUT R0, R8, 0xfffffff8, RZ, 0xc0, !PT ;  /* 0xfffffff808007812 */ /* 0x000fe400078ec0ff */
[C---:B------:R-:W-:Y:S02]  /*02f0*/  LEA.HI R3, R5.reuse, R4, RZ, 0x1 ;  /* 0x0000000405037211 */ /* 0x040fe400078f08ff */
[----:B------:R-:W-:Y:S01]  /*0300*/  LEA.HI R2, R2, R10, RZ, 0x3 ;  /* 0x0000000a02027211 */ /* 0x000fe200078f18ff */
[----:B------:R-:W-:Y:S01]  /*0310*/  IMAD.IADD R0, R14, 0x1, -R0 ;  /* 0x000000010e007824 */ /* 0x000fe200078e0a00 */
[----:B------:R-:W-:Y:S02]  /*0320*/  LOP3.LUT R7, R5, 0xfffffff0, RZ, 0xc0, !PT ;  /* 0xfffffff005077812 */ /* 0x000fe400078ec0ff */
[----:B------:R-:W-:-:S02]  /*0330*/  LOP3.LUT R5, R3, 0xfffffffe, RZ, 0xc0, !PT ;  /* 0xfffffffe03057812 */ /* 0x000fc400078ec0ff */
[----:B------:R-:W-:Y:S02]  /*0340*/  LOP3.LUT R3, R2, 0xfffffff8, RZ, 0xc0, !PT ;  /* 0xfffffff802037812 */ /* 0x000fe400078ec0ff */
[----:B------:R-:W-:Y:S01]  /*0350*/  LOP3.LUT R2, R6, 0x1c0, RZ, 0xc0, !PT ;  /* 0x000001c006027812 */ /* 0x000fe200078ec0ff */
[C---:B------:R-:W-:Y:S01]  /*0360*/  IMAD.SHL.U32 R6, R0.reuse, 0x8, RZ ;  /* 0x0000000800067824 */ /* 0x040fe200078e00ff */
[----:B------:R-:W-:Y:S01]  /*0370*/  LOP3.LUT P4, RZ, R0, 0x2, RZ, 0xc0, !PT ;  /* 0x0000000200ff7812 */ /* 0x000fe2000788c0ff */
[----:B------:R-:W-:Y:S01]  /*0380*/  IMAD.IADD R10, R10, 0x1, -R3 ;  /* 0x000000010a0a7824 */ /* 0x000fe200078e0a03 */
[----:B------:R-:W-:Y:S01]  /*0390*/  LOP3.LUT P3, RZ, R0, 0x4, RZ, 0xc0, !PT ;  /* 0x0000000400ff7812 */ /* 0x000fe2000786c0ff */
[----:B------:R-:W-:Y:S01]  /*03a0*/  IMAD.IADD R11, R4, 0x1, -R5 ;  /* 0x00000001040b7824 */ /* 0x000fe200078e0a05 */
[----:B------:R-:W-:Y:S01]  /*03b0*/  LOP3.LUT R3, R2, 0x38, R6, 0xf8, !PT ;  /* 0x0000003802037812 */ /* 0x000fe200078ef806 */
[----:B------:R-:W-:Y:S01]  /*03c0*/  IMAD.IADD R4, R14, 0x1, -R7 ;  /* 0x000000010e047824 */ /* 0x000fe200078e0a07 */
[----:B------:R-:W-:Y:S01]  /*03d0*/  SHF.R.U32.HI R2, RZ, 0x3, R2 ;  /* 0x00000003ff027819 */ /* 0x000fe20000011602 */
[----:B------:R-:W-:Y:S01]  /*03e0*/  IMAD.SHL.U32 R0, R0, 0x40, RZ ;  /* 0x0000004000007824 */ /* 0x000fe200078e00ff */
[----:B------:R-:W-:Y:S01]  /*03f0*/  LEA.HI R5, R15, R14, RZ, 0x7 ;  /* 0x0000000e0f057211 */ /* 0x000fe200078f38ff */
[----:B------:R-:W-:Y:S01]  /*0400*/  IMAD.SHL.U32 R219, R11, 0x200, RZ ;  /* 0x000002000bdb7824 */ /* 0x000fe200078e00ff */
[----:B------:R-:W-:Y:S01]  /*0410*/  LOP3.LUT R12, R3, R2, RZ, 0x3c, !PT ;  /* 0x00000002030c7212 */ /* 0x000fe200078e3cff */
[----:B------:R-:W-:Y:S01]  /*0420*/  IMAD.SHL.U32 R2, R224, 0x10, RZ ;  /* 0x00000010e0027824 */ /* 0x000fe200078e00ff */
[----:B------:R-:W-:-:S02]  /*0430*/  SHF.R.S32.HI R3, RZ, 0x1f, R4 ;  /* 0x0000001fff037819 */ /* 0x000fc40000011404 */
[----:B------:R-:W-:Y:S02]  /*0440*/  LOP3.LUT R0, R0, 0x1c0, RZ, 0xc0, !PT ;  /* 0x000001c000007812 */ /* 0x000fe400078ec0ff */
[----:B------:R-:W-:Y:S02]  /*0450*/  SHF.R.S32.HI R9, RZ, 0x7, R5 ;  /* 0x00000007ff097819 */ /* 0x000fe40000011405 */
[----:B------:R-:W-:Y:S02]  /*0460*/  LEA.HI R13, R3, R4, RZ, 0x3 ;  /* 0x00000004030d7211 */ /* 0x000fe400078f18ff */
[C---:B------:R-:W-:Y:S01]  /*0470*/  LOP3.LUT R5, R0.reuse, 0x10, R2, 0xf8, !PT ;  /* 0x0000001000057812 */ /* 0x040fe200078ef802 */
[----:B------:R-:W-:Y:S01]  /*0480*/  IMAD R2, R9, 0x800, R219 ;  /* 0x0000080009027824 */ /* 0x000fe200078e02db */
[----:B------:R-:W-:Y:S02]  /*0490*/  LOP3.LUT R3, R0, 0x8, R8, 0xf8, !PT ;  /* 0x0000000800037812 */ /* 0x000fe400078ef808 */
[----:B------:R-:W-:-:S02]  /*04a0*/  SHF.R.U32.HI R0, RZ, 0x3, R0 ;  /* 0x00000003ff007819 */ /* 0x000fc40000011600 */
[----:B------:R-:W-:Y:S02]  /*04b0*/  LOP3.LUT R5, R5, 0x8, R8, 0xf8, !PT ;  /* 0x0000000805057812 */ /* 0x000fe400078ef808 */
[----:B------:R-:W-:Y:S02]  /*04c0*/  LOP3.LUT R3, R3, R0, RZ, 0x3c, !PT ;  /* 0x0000000003037212 */ /* 0x000fe400078e3cff */
[----:B------:R-:W-:Y:S02]  /*04d0*/  LOP3.LUT R219, R219, R5, R0, 0xf6, !PT ;  /* 0x00000005dbdb7212 */ /* 0x000fe400078ef600 */
[----:B------:R-:W-:Y:S01]  /*04e0*/  LEA.HI R0, R15, R14, RZ, 0x6 ;  /* 0x0000000e0f007211 */ /* 0x000fe200078f30ff */
[----:B------:R-:W-:Y:S01]  /*04f0*/  IMAD.IADD R3, R2, 0x1, R3 ;  /* 0x0000000102037824 */ /* 0x000fe200078e0203 */
[----:B------:R-:W-:Y:S02]  /*0500*/  LOP3.LUT R2, R16, 0x7ffffffc, RZ, 0xc0, !PT ;  /* 0x7ffffffc10027812 */ /* 0x000fe400078ec0ff */
[----:B------:R-:W-:Y:S01]  /*0510*/  SHF.R.S32.HI R0, RZ, 0x6, R0 ;  /* 0x00000006ff007819 */ /* 0x000fe20000011400 */
[----:B------:R-:W-:Y:S01]  /*0520*/  IMAD.SHL.U32 R3, R3, 0x2, RZ ;  /* 0x0000000203037824 */ /* 0x000fe200078e00ff */
[----:B------:R-:W-:Y:S01]  /*0530*/  LOP3.LUT R7, R13, 0xfffffff8, RZ, 0xc0, !PT ;  /* 0xfffffff80d077812 */ /* 0x000fe200078ec0ff */
[----:B------:R-:W-:Y:S01]  /*0540*/  IMAD.IADD R5, R14, 0x1, -R2 ;  /* 0x000000010e057824 */ /* 0x000fe200078e0a02 */
[----:B------:R-:W-:Y:S01]  /*0550*/  LOP3.LUT R6, R10, 0x1, RZ, 0xc0, !PT ;  /* 0x000000010a067812 */ /* 0x000fe200078ec0ff */
[----:B------:R-:W-:Y:S01]  /*0560*/  IMAD R12, R0, 0x200, R12 ;  /* 0x00000200000c7824 */ /* 0x000fe200078e020c */
[----:B------:R-:W-:Y:S01]  /*0570*/  SEL R216, R222, 0xffffffc0, !P3 ;  /* 0xffffffc0ded87807 */ /* 0x000fe20005800000 */
[----:B------:R-:W-:Y:S01]  /*0580*/  IMAD.SHL.U32 R2, R0, 0x8, RZ ;  /* 0x0000000800027824 */ /* 0x000fe200078e00ff */
[----:B------:R-:W-:Y:S01]  /*0590*/  ISETP.NE.U32.AND P0, PT, R6, 0x1, PT ;  /* 0x000000010600780c */ /* 0x000fe20003f05070 */
[----:B------:R-:W-:Y:S01]  /*05a0*/  IMAD.SHL.U32 R0, R10, 0x40, RZ ;  /* 0x000000400a007824 */ /* 0x000fe200078e00ff */
[----:B------:R-:W-:Y:S01]  /*05b0*/  LEA R219, R219, UR5, 0x1 ;  /* 0x00000005dbdb7c11 */ /* 0x000fe2000f8e08ff */
[----:B------:R-:W-:Y:S01]  /*05c0*/  IMAD.IADD R8, R4, 0x1, -R7 ;  /* 0x0000000104087824 */ /* 0x000fe200078e0a07 */
[----:B------:R-:W-:Y:S01]  /*05d0*/  LOP3.LUT R2, R2, 0x18, RZ, 0xc0, !PT ;  /* 0x0000001802027812 */ /* 0x000fe200078ec0ff */
[----:B------:R-:W-:Y:S01]  /*05e0*/  IMAD.SHL.U32 R4, R9, 0x20, RZ ;  /* 0x0000002009047824 */ /* 0x000fe200078e00ff */
[----:B------:R-:W-:Y:S01]  /*05f0*/  LOP3.LUT R0, R0, 0x1c0, RZ, 0xc0, !PT ;  /* 0x000001c000007812 */ /* 0x000fe200078ec0ff */
[----:B------:R-:W-:Y:S01]  /*0600*/  IMAD.SHL.U32 R7, R11, 0x20, RZ ;  /* 0x000000200b077824 */ /* 0x000fe200078e00ff */
[----:B------:R-:W-:Y:S01]  /*0610*/  R2P PR, R10, 0x6 ;  /* 0x000000060a007804 */ /* 0x000fe20000000000 */
[----:B------:R-:W-:Y:S01]  /*0620*/  IMAD.SHL.U32 R5, R5, 0x2, RZ ;  /* 0x0000000205057824 */ /* 0x000fe200078e00ff */
[----:B------:R-:W-:Y:S01]  /*0630*/  LOP3.LUT R248, R4, 0x6, R248, 0xf8, !PT ;  /* 0x0000000604f87812 */ /* 0x000fe200078ef8f8 */
[----:B------:R-:W-:Y:S01]  /*0640*/  IMAD.IADD R221, R216, 0x1, R219 ;  /* 0x00000001d8dd7824 */ /* 0x000fe200078e02db */
[----:B------:R-:W-:Y:S01]  /*0650*/  LOP3.LUT R6, R0, 0x20, R4, 0xf8, !PT ;  /* 0x0000002000067812 */ /* 0x000fe200078ef804 */
[----:B------:R-:W-:Y:S01]  /*0660*/  IMAD R9, R218, 0x400, R5 ;  /* 0x00000400da097824 */ /* 0x000fe200078e0205 */
[----:B------:R-:W-:-:S02]  /*0670*/  SHF.R.U32.HI R4, RZ, 0x3, R0 ;  /* 0x00000003ff047819 */ /* 0x000fc40000011600 */
[C---:B------:R-:W-:Y:S02]  /*0680*/  LOP3.LUT P6, RZ, R8.reuse, 0x2, RZ, 0xc0, !PT ;  /* 0x0000000208ff7812 */ /* 0x040fe400078cc0ff */
[C---:B------:R-:W-:Y:S01]  /*0690*/  LOP3.LUT P5, RZ, R8.reuse, 0x4, RZ, 0xc0, !PT ;  /* 0x0000000408ff7812 */ /* 0x040fe200078ac0ff */
[----:B------:R-:W-:Y:S01]  /*06a0*/  IMAD.SHL.U32 R8, R8, 0x40, RZ ;  /* 0x0000004008087824 */ /* 0x000fe200078e00ff */
[----:B------:R-:W-:Y:S02]  /*06b0*/  LOP3.LUT R10, R2, 0x20, R7, 0xf8, !PT ;  /* 0x00000020020a7812 */ /* 0x000fe400078ef807 */
[----:B------:R-:W-:Y:S02]  /*06c0*/  LOP3.LUT R7, R6, R4, RZ, 0x3c, !PT ;  /* 0x0000000406077212 */ /* 0x000fe400078e3cff */
[----:B------:R-:W-:Y:S01]  /*06d0*/  LOP3.LUT R6, R4, R0, R2, 0x1e, !PT ;  /* 0x0000000004067212 */ /* 0x000fe200078e1e02 */
[----:B------:R-:W-:Y:S01]  /*06e0*/  IMAD R4, R224, 0x400, R5 ;  /* 0x00000400e0047824 */ /* 0x000fe200078e0205 */
[----:B------:R-:W-:Y:S01]  /*06f0*/  LOP3.LUT R0, R8, 0x1c0, RZ, 0xc0, !PT ;  /* 0x000001c008007812 */ /* 0x000fe200078ec0ff */
[----:B------:R-:W-:Y:S01]  /*0700*/  IMAD.SHL.U32 R5, R11, 0x8, RZ ;  /* 0x000000080b057824 */ /* 0x000fe200078e00ff */
[----:B------:R-:W-:Y:S01]  /*0710*/  SEL R222, R222, 0xffffffc0, !P5 ;  /* 0xffffffc0dede7807 */ /* 0x000fe20006800000 */
[----:B------:R-:W-:Y:S01]  /*0720*/  IMAD.IADD R244, R4, 0x1, R6 ;  /* 0x0000000104f47824 */ /* 0x000fe200078e0206 */
[--C-:B------:R-:W-:Y:S01]  /*0730*/  SHF.R.U32.HI R2, RZ, 0x3, R0.reuse ;  /* 0x00000003ff027819 */ /* 0x100fe20000011600 */
[----:B------:R-:W-:Y:S01]  /*0740*/  IMAD.SHL.U32 R4, R13, 0x40, RZ ;  /* 0x000000400d047824 */ /* 0x000fe200078e00ff */
[----:B------:R-:W-:Y:S01]  /*0750*/  LOP3.LUT R5, R0, 0x8, R5, 0xf8, !PT ;  /* 0x0000000800057812 */ /* 0x000fe200078ef805 */
[----:B------:R-:W-:Y:S01]  /*0760*/  IMAD.IADD R7, R9, 0x1, R7 ;  /* 0x0000000109077824 */ /* 0x000fe200078e0207 */
[----:B------:R-:W-:-:S02]  /*0770*/  LOP3.LUT R6, R2, R10, R0, 0x1e, !PT ;  /* 0x0000000a02067212 */ /* 0x000fc400078e1e00 */
[----:B------:R-:W-:Y:S01]  /*0780*/  LOP3.LUT R0, R4, 0xfffffe00, RZ, 0xc0, !PT ;  /* 0xfffffe0004007812 */ /* 0x000fe200078ec0ff */
[----:B------:R-:W-:Y:S01]  /*0790*/  IMAD.U32 R4, RZ, RZ, UR7 ;  /* 0x00000007ff047e24 */ /* 0x000fe2000f8e00ff */
[----:B------:R-:W-:Y:S01]  /*07a0*/  LOP3.LUT R2, R5, R2, RZ, 0x3c, !PT ;  /* 0x0000000205027212 */ /* 0x000fe200078e3cff */
[----:B------:R-:W-:Y:S01]  /*07b0*/  USHF.L.U32 UR7, UR46, 0x7, URZ ;  /* 0x000000072e077899 */ /* 0x000fe2000800063f */
[----:B------:R-:W-:Y:S01]  /*07c0*/  LEA R237, R7, UR5, 0x1 ;  /* 0x0000000507ed7c11 */ /* 0x000fe2000f8e08ff */
[--C-:B------:R-:W-:Y:S01]  /*07d0*/  IMAD R218, R218, 0x400, R0.reuse ;  /* 0x00000400dada7824 */ /* 0x100fe200078e0200 */
[----:B------:R-:W-:Y:S01]  /*07e0*/  SEL R238, R238, 0x10, !P0 ;  /* 0x00000010eeee7807 */ /* 0x000fe20004000000 */
[----:B------:R-:W-:Y:S01]  /*07f0*/  IMAD R224, R224, 0x400, R0 ;  /* 0x00000400e0e07824 */ /* 0x000fe200078e0200 */
[----:B------:R-:W-:Y:S01]  /*0800*/  LOP3.LUT R0, R6, R0, RZ, 0xfc, !PT ;  /* 0x0000000006007212 */ /* 0x000fe200078efcff */
[----:B------:R-:W-:Y:S01]  /*0810*/  IMAD.IADD R218, R218, 0x1, R2 ;  /* 0x00000001dada7824 */ /* 0x000fe200078e0202 */
[----:B------:R-:W-:Y:S01]  /*0820*/  LEA R231, R12, UR5, 0x1 ;  /* 0x000000050ce77c11 */ /* 0x000fe2000f8e08ff */
[----:B------:R-:W-:Y:S01]  /*0830*/  IMAD.IADD R224, R2, 0x1, R224 ;  /* 0x0000000102e07824 */ /* 0x000fe200078e02e0 */
[----:B------:R-:W-:Y:S01]  /*0840*/  LEA R0, R0, UR5, 0x1 ;  /* 0x0000000500007c11 */ /* 0x000fe2000f8e08ff */
[----:B------:R-:W-:Y:S01]  /*0850*/  IMAD.U32 R2, RZ, RZ, UR7 ;  /* 0x00000007ff027e24 */ /* 0x000fe2000f8e00ff */
[----:B------:R-:W-:Y:S01]  /*0860*/  USHF.R.S32.HI UR7, URZ, 0x1f, UR46 ;  /* 0x0000001f3f077899 */ /* 0x000fe2000801142e */
[C---:B------:R-:W-:Y:S01]  /*0870*/  SEL R2, R226.reuse, 0xffffffe0, !P4 ;  /* 0xffffffe0e2027807 */ /* 0x040fe20006000000 */
[C---:B------:R-:W-:Y:S01]  /*0880*/  VIADD R236, R237.reuse, 0x20 ;  /* 0x00000020edec7836 */ /* 0x040fe20000000000 */
[----:B------:R-:W-:Y:S01]  /*0890*/  SEL R226, R226, 0xffffffe0, !P6 ;  /* 0xffffffe0e2e27807 */ /* 0x000fe20007000000 */
[C---:B------:R-:W-:Y:S01]  /*08a0*/  @P1 VIADD R236, R237.reuse, 0xffffffe0 ;  /* 0xffffffe0edec1836 */ /* 0x040fe20000000000 */
[----:B------:R-:W-:Y:S01]  /*08b0*/  LEA R218, R218, UR5, 0x1 ;  /* 0x00000005dada7c11 */ /* 0x000fe2000f8e08ff */
[----:B------:R-:W-:Y:S01]  /*08c0*/  IMAD.U32 R252, RZ, RZ, UR7 ;  /* 0x00000007fffc7e24 */ /* 0x000fe2000f8e00ff */
[----:B------:R-:W-:Y:S01]  /*08d0*/  UIADD3 UR7, UR5, 0x10000, URZ ;  /* 0x0001000005077890 */ /* 0x000fe2000fffe03f */
[----:B------:R-:W-:Y:S01]  /*08e0*/  LEA R224, R224, UR6, 0x1 ;  /* 0x00000006e0e07c11 */ /* 0x000fe2000f8e08ff */
[----:B------:R-:W-:-:S02]  /*08f0*/  IMAD.IADD R239, R237, 0x1, R238 ;  /* 0x00000001edef7824 */ /* 0x000fc400078e02ee */
[----:B------:R-:W-:Y:S02]  /*0900*/  IMAD.IADD R220, R218, 0x1, R226 ;  /* 0x00000001dadc7824 */ /* 0x000fe400078e02e2 */
[----:B------:R-:W-:Y:S01]  /*0910*/  VIADD R217, R3, UR7 ;  /* 0x0000000703d97c36 */ /* 0x000fe20008000000 */
[----:B------:R-:W-:Y:S01]  /*0920*/  LEA R244, R244, UR7, 0x1 ;  /* 0x00000007f4f47c11 */ /* 0x000fe2000f8e08ff */
[----:B------:R-:W-:Y:S01]  /*0930*/  IMAD.IADD R225, R222, 0x1, R224 ;  /* 0x00000001dee17824 */ /* 0x000fe200078e02e0 */
[----:B------:R-:W-:Y:S01]  /*0940*/  ULDC.64 UR6, c[0x0][0x208] ;  /* 0x0000820000067ab9 */ /* 0x000fe20000000a00 */
[C---:B------:R-:W-:Y:S02]  /*0950*/  IMAD.IADD R2, R217.reuse, 0x1, R2 ;  /* 0x00000001d9027824 */ /* 0x040fe400078e0202 */
        /* <DEDUP_REMOVED lines=9> */
.L_x_619:
        /* <DEDUP_REMOVED lines=67> */
.L_x_591:
        /* <DEDUP_REMOVED lines=15> */
[----:B------:R-:W-:Y:S02]  /*0f10*/  UIMAD UR33, UR46, UR13, UR12 ;  /* 0x0000000d2e2172a4 */ /* 0x000fe4000f8e020c */
[----:B------:R-:W-:Y:S01]  /*0f20*/  USHF.L.U32 UR16, UR46, 0x7, URZ ;  /* 0x000000072e107899 */ /* 0x000fe2000800063f */
[----:B------:R-:W-:Y:S01]  /*0f30*/  @!UP0 ULDC.64 UR12, c[0x0][0x418] ;  /* 0x00010600000c8ab9 */ /* 0x000fe20000000a00 */
[----:B------:R-:W-:Y:S02]  /*0f40*/  ULDC.64 UR40, c[0x0][0x240] ;  /* 0x0000900000287ab9 */ /* 0x000fe40000000a00 */
[----:B------:R-:W-:Y:S01]  /*0f50*/  USEL UR35, UR16, URZ, UP2 ;  /* 0x0000003f10237287 */ /* 0x000fe20009000000 */
[----:B------:R-:W-:Y:S01]  /*0f60*/  ULDC UR60, c[0x0][0x2d4] ;  /* 0x0000b500003c7ab9 */ /* 0x000fe20000000800 */
[----:B------:R-:W-:Y:S01]  /*0f70*/  ULDC UR26, c[0x0][0x2dc] ;  /* 0x0000b700001a7ab9 */ /* 0x000fe20000000800 */
[----:B------:R-:W-:Y:S01]  /*0f80*/  ULDC UR61, c[0x0][0x270] ;  /* 0x00009c00003d7ab9 */ /* 0x000fe20000000800 */
[----:B-1----:R-:W-:Y:S01]  /*0f90*/  IABS R8, R9 ;  /* 0x0000000900087213 */ /* 0x002fe20000000000 */
[----:B------:R-:W-:Y:S01]  /*0fa0*/  UIMAD.WIDE.U32 UR16, UR5, UR40, URZ ;  /* 0x00000028051072a5 */ /* 0x000fe2000f8e003f */
[----:B------:R-:W-:Y:S01]  /*0fb0*/  ISETP.NE.AND P3, PT, R9, RZ, PT ;  /* 0x000000ff0900720c */ /* 0x000fe20003f65270 */
[----:B------:R-:W-:Y:S01]  /*0fc0*/  @!UP0 UIMAD.WIDE.U32 UR36, UR46, UR12, URZ ;  /* 0x0000000c2e2482a5 */ /* 0x000fe2000f8e003f */
[----:B------:R-:W1:Y:S01]  /*0fd0*/  I2F.RP R4, R8 ;  /* 0x0000000800047306 */ /* 0x000e620000209400 */
[----:B------:R-:W-:-:S02]  /*0fe0*/  USHF.R.S32.HI UR34, URZ, 0x1f, UR60 ;  /* 0x0000001f3f227899 */ /* 0x000fc4000801143c */
[----:B------:R-:W-:Y:S02]  /*0ff0*/  UIMAD UR50, UR57, UR26, URZ ;  /* 0x0000001a393272a4 */ /* 0x000fe4000f8e023f */
[----:B--2---:R-:W-:Y:S02]  /*1000*/  UIMAD.WIDE.U32 UR28, UR8, UR14, URZ ;  /* 0x0000000e081c72a5 */ /* 0x004fe4000f8e003f */
[----:B------:R-:W-:Y:S02]  /*1010*/  USEL UR56, UR20, UR16, !UP0 ;  /* 0x0000001014387287 */ /* 0x000fe4000c000000 */
[----:B------:R-:W-:Y:S02]  /*1020*/  UIMAD UR43, UR8, UR15, UR29 ;  /* 0x0000000f082b72a4 */ /* 0x000fe4000f8e021d */
[----:B------:R-:W-:Y:S01]  /*1030*/  @!UP0 UIMAD UR8, UR59, UR12, URZ ;  /* 0x0000000c3b0882a4 */ /* 0x000fe2000f8e023f */
[----:B------:R-:W-:Y:S01]  /*1040*/  @UP0 ULDC.64 UR14, c[0x0][0x420] ;  /* 0x00010800000e0ab9 */ /* 0x000fe20000000a00 */
[----:B------:R-:W-:Y:S01]  /*1050*/  UIADD3 UR48, UR21, UR33, URZ ;  /* 0x0000002115307290 */ /* 0x000fe2000fffe03f */
[----:B-1----:R-:W1:Y:S01]  /*1060*/  MUFU.RCP R4, R4 ;  /* 0x0000000400047308 */ /* 0x002e620000001000 */
[----:B------:R-:W-:-:S02]  /*1070*/  @!UP0 UIMAD UR42, UR46, UR13, UR8 ;  /* 0x0000000d2e2a82a4 */ /* 0x000fc4000f8e0208 */
[----:B------:R-:W-:Y:S02]  /*1080*/  @UP1 UIADD3 UR8, UR19, UR30, URZ ;  /* 0x0000001e13081290 */ /* 0x000fe4000fffe03f */
[----:B------:R-:W-:Y:S02]  /*1090*/  UIMAD.WIDE UR12, UR26, UR61, URZ ;  /* 0x0000003d1a0c72a5 */ /* 0x000fe4000f8e023f */
[----:B------:R-:W-:Y:S01]  /*10a0*/  @UP0 UIMAD.WIDE.U32 UR38, UR5, UR14, URZ ;  /* 0x0000000e052602a5 */ /* 0x000fe2000f8e003f */
[----:B------:R-:W-:Y:S01]  /*10b0*/  @UP1 ULDC.64 UR26, c[0x0][0x248] ;  /* 0x00009200001a1ab9 */ /* 0x000fe20000000a00 */
[----:B------:R-:W-:Y:S02]  /*10c0*/  UIADD3 UR11, UR31, 0x3f, URZ ;  /* 0x0000003f1f0b7890 */ /* 0x000fe4000fffe03f */
[----:B------:R-:W-:Y:S02]  /*10d0*/  @UP1 UIMAD.WIDE.U32 UR20, UR8, UR26, URZ ;  /* 0x0000001a081412a5 */ /* 0x000fe4000f8e003f */
[----:B------:R-:W-:-:S02]  /*10e0*/  @UP1 UIMAD UR45, UR8, UR27, URZ ;  /* 0x0000001b082d12a4 */ /* 0x000fc4000f8e023f */
[----:B------:R-:W-:Y:S01]  /*10f0*/  UIMAD UR8, UR34, UR46, URZ ;  /* 0x0000002e220872a4 */ /* 0x000fe2000f8e023f */
[----:B-1----:R-:W-:Y:S01]  /*1100*/  VIADD R4, R4, 0xffffffe ;  /* 0x0ffffffe04047836 */ /* 0x002fe20000000000 */
[----:B------:R-:W-:Y:S02]  /*1110*/  @UP0 UIMAD UR51, UR5, UR15, UR39 ;  /* 0x0000000f053302a4 */ /* 0x000fe4000f8e0227 */
[----:B------:R-:W-:Y:S01]  /*1120*/  USHF.R.S32.HI UR22, URZ, 0x1f, UR11 ;  /* 0x0000001f3f167899 */ /* 0x000fe2000801140b */
        /* <DEDUP_REMOVED lines=9> */
[----:B------:R-:W-:Y:S02]  /*11c0*/  UIMAD.WIDE.U32 UR16, UR12, UR14, URZ ;  /* 0x0000000e0c1072a5 */ /* 0x000fe4000f8e003f */
[----:B------:R-:W-:Y:S01]  /*11d0*/  UIMAD UR8, UR12, UR8, UR11 ;  /* 0x000000080c0872a4 */ /* 0x000fe2000f8e020b */
[----:B------:R-:W-:Y:S01]  /*11e0*/  IMAD R6, R4, R8, RZ ;  /* 0x0000000804067224 */ /* 0x000fe200078e02ff */
[----:B------:R-:W-:Y:S01]  /*11f0*/  UIMAD.WIDE.U32 UR14, UR12, UR5, URZ ;  /* 0x000000050c0e72a5 */ /* 0x000fe2000f8e003f */
[----:B------:R-:W-:Y:S01]  /*1200*/  IMAD.MOV.U32 R4, RZ, RZ, RZ ;  /* 0x000000ffff047224 */ /* 0x000fe200078e00ff */
[----:B------:R-:W-:Y:S01]  /*1210*/  ULDC.U8 UR24, c[0x0][0x3d8] ;  /* 0x0000f60000187ab9 */ /* 0x000fe20000000000 */
[----:B------:R-:W-:-:S02]  /*1220*/  ULOP3.LUT UR11, UR22, 0xffffffc0, URZ, 0xc0, !UPT ;  /* 0xffffffc0160b7892 */ /* 0x000fc4000f8ec03f */
[----:B------:R-:W-:Y:S01]  /*1230*/  IMAD.HI.U32 R4, R5, R6, R4 ;  /* 0x0000000605047227 */ /* 0x000fe200078e0004 */
[----:B------:R-:W-:Y:S01]  /*1240*/  MOV R5, R7 ;  /* 0x0000000700057202 */ /* 0x000fe20000000f00 */
[----:B------:R-:W-:Y:S02]  /*1250*/  UISETP.NE.AND UP3, UPT, UR24, URZ, UPT ;  /* 0x0000003f1800728c */ /* 0x000fe4000bf65270 */
[----:B------:R-:W-:Y:S02]  /*1260*/  UIADD3 UR49, UR17, UR8, URZ ;  /* 0x0000000811317290 */ /* 0x000fe4000fffe03f */
[----:B------:R-:W-:Y:S01]  /*1270*/  IMAD.HI.U32 R4, R4, R5, RZ ;  /* 0x0000000504047227 */ /* 0x000fe200078e00ff */
[----:B------:R-:W-:Y:S02]  /*1280*/  USHF.L.U64.HI UR18, UR46, 0x7, UR59 ;  /* 0x000000072e127899 */ /* 0x000fe4000801023b */
[----:B------:R-:W-:Y:S01]  /*1290*/  USEL UR58, UR16, UR14, !UP0 ;  /* 0x0000000e103a7287 */ /* 0x000fe2000c000000 */
[----:B------:R-:W-:Y:S01]  /*12a0*/  IMAD.MOV R6, RZ, RZ, -R4 ;  /* 0x000000ffff067224 */ /* 0x000fe200078e0a04 */
[----:B------:R-:W-:-:S02]  /*12b0*/  UIMAD UR8, UR13, UR5, URZ ;  /* 0x000000050d0872a4 */ /* 0x000fc4000f8e023f */
[----:B------:R-:W-:Y:S01]  /*12c0*/  UIADD3 UR16, UR11, -0x40, URZ ;  /* 0xffffffc00b107890 */ /* 0x000fe2000fffe03f */
[C---:B------:R-:W-:Y:S01]  /*12d0*/  IMAD R5, R8.reuse, R6, R5 ;  /* 0x0000000608057224 */ /* 0x040fe200078e0205 */
[----:B------:R-:W-:Y:S02]  /*12e0*/  USEL UR18, UR18, URZ, UP2 ;  /* 0x0000003f12127287 */ /* 0x000fe40009000000 */
[----:B------:R-:W-:Y:S02]  /*12f0*/  @UP0 UIADD3 UR49, UR15, UR8, URZ ;  /* 0x000000080f310290 */ /* 0x000fe4000fffe03f */
[----:B------:R-:W-:Y:S01]  /*1300*/  ISETP.GT.U32.AND P1, PT, R8, R5, PT ;  /* 0x000000050800720c */ /* 0x000fe20003f24070 */
[----:B------:R-:W-:Y:S02]  /*1310*/  USHF.R.S32.HI UR34, URZ, 0x1f, UR16 ;  /* 0x0000001f3f227899 */ /* 0x000fe40008011410 */
[----:B------:R-:W-:Y:S01]  /*1320*/  UIADD3 UR8, UP2, UR16, UR35, URZ ;  /* 0x0000002310087290 */ /* 0x000fe2000ff5e03f */
[----:B------:R-:W-:Y:S01]  /*1330*/  ULDC.U8 UR25, c[0x0][0x480] ;  /* 0x0001200000197ab9 */ /* 0x000fe20000000000 */
[----:B------:R-:W-:Y:S01]  /*1340*/  ULDC UR52, c[0x0][0x2c4] ;  /* 0x0000b10000347ab9 */ /* 0x000fe20000000800 */
[----:B------:R-:W-:-:S02]  /*1350*/  @UP1 UIADD3 UR29, UR19, UR30, URZ ;  /* 0x0000001e131d1290 */ /* 0x000fc4000fffe03f */
[----:B------:R-:W-:Y:S02]  /*1360*/  UIADD3.X UR17, UR34, UR18, URZ, UP2, !UPT ;  /* 0x0000001222117290 */ /* 0x000fe400097fe43f */
[----:B------:R-:W-:-:S03]  /*1370*/  UIMAD UR11, UR13, UR8, URZ ;  /* 0x000000080d0b72a4 */ /* 0x000fc6000f8e023f */
[----:B------:R-:W-:Y:S01]  /*1380*/  @!P1 IMAD.IADD R5, R5, 0x1, -R8 ;  /* 0x0000000105059824 */ /* 0x000fe200078e0a08 */
[----:B------:R-:W-:Y:S01]  /*1390*/  @!P1 IADD3 R4, R4, 0x1, RZ ;  /* 0x0000000104049810 */ /* 0x000fe20007ffe0ff */
[----:B------:R-:W-:Y:S01]  /*13a0*/  UISETP.NE.AND UP4, UPT, UR25, URZ, UPT ;  /* 0x0000003f1900728c */ /* 0x000fe2000bf85270 */
[----:B------:R-:W-:Y:S01]  /*13b0*/  PLOP3.LUT P1, PT, PT, PT, UP3, 0x80, 0x0 ;  /* 0x000000000000781c */ /* 0x000fe20003f2f038 */
[----:B------:R-:W-:Y:S01]  /*13c0*/  @UP3 UIMAD UR13, UR46, UR52, URZ ;  /* 0x000000342e0d32a4 */ /* 0x000fe2000f8e023f */
[----:B------:R-:W-:Y:S01]  /*13d0*/  ISETP.GE.U32.AND P0, PT, R5, R8, PT ;  /* 0x000000080500720c */ /* 0x000fe20003f06070 */
[----:B------:R-:W-:Y:S01]  /*13e0*/  @UP1 ULDC.64 UR24, c[0x0][0x250] ;  /* 0x0000940000181ab9 */ /* 0x000fe20000000a00 */
[----:B------:R-:W-:Y:S01]  /*13f0*/  LOP3.LUT R5, R9, UR57, RZ, 0x3c, !PT ;  /* 0x0000003909057c12 */ /* 0x000fe2000f8e3cff */
[----:B------:R-:W-:Y:S02]  /*1400*/  @UP1 UIMAD.WIDE.U32 UR14, UR29, UR24, URZ ;  /* 0x000000181d0e12a5 */ /* 0x000fe4000f8e003f */
[----:B------:R-:W-:Y:S01]  /*1410*/  UIMAD UR17, UR12, UR17, UR11 ;  /* 0x000000110c1172a4 */ /* 0x000fe2000f8e020b */
        /* <DEDUP_REMOVED lines=10> */
[----:B------:R-:W-:-:S02]  /*14c0*/  @!UP0 UIADD3 UR51, UR37, UR42, URZ ;  /* 0x0000002a25338290 */ /* 0x000fc4000fffe03f */
[----:B------:R-:W-:Y:S01]  /*14d0*/  USEL UR53, UR43, URZ, UP4 ;  /* 0x0000003f2b357287 */ /* 0x000fe2000a000000 */
[----:B------:R-:W-:Y:S01]  /*14e0*/  @!P2 IADD3 R5, -R5, RZ, RZ ;  /* 0x000000ff0505a210 */ /* 0x000fe20007ffe1ff */
[----:B------:R-:W-:Y:S01]  /*14f0*/  @!UP3 UIMAD UR18, UR11, UR52, URZ ;  /* 0x000000340b12b2a4 */ /* 0x000fe2000f8e023f */
[----:B------:R-:W-:Y:S01]  /*1500*/  @!P3 LOP3.LUT R5, RZ, R9, RZ, 0x33, !PT ;  /* 0x00000009ff05b212 */ /* 0x000fe200078e33ff */
[----:B------:R-:W-:Y:S02]  /*1510*/  USHF.R.S32.HI UR44, URZ, 0x1f, UR23 ;  /* 0x0000001f3f2c7899 */ /* 0x000fe40008011417 */
[----:B------:R-:W-:Y:S02]  /*1520*/  USEL UR55, UR28, URZ, UP4 ;  /* 0x0000003f1c377287 */ /* 0x000fe4000a000000 */
[----:B------:R-:W-:Y:S02]  /*1530*/  USHF.R.S32.HI UR54, URZ, 0x1f, UR50 ;  /* 0x0000001f3f367899 */ /* 0x000fe40008011432 */
[----:B------:R-:W-:-:S02]  /*1540*/  USHF.R.S32.HI UR42, URZ, 0x6, UR22 ;  /* 0x000000063f2a7899 */ /* 0x000fc40008011416 */
        /* <DEDUP_REMOVED lines=18> */
.L_x_593:
        /* <DEDUP_REMOVED lines=13> */
.L_x_594:
        /* <DEDUP_REMOVED lines=11> */
.L_x_595:
[----:B------:R-:W-:-:S04]  /*17f0*/  UIMAD UR5, UR46, UR61, UR57 ;  /* 0x0000003d2e0572a4 */ /* 0x000fc8000f8e0239 */
[----:B------:R-:W-:-:S12]  /*1800*/  UIMAD UR5, UR5, UR60, URZ ;  /* 0x0000003c050572a4 */ /* 0x000fd8000f8e023f */
.L_x_596:
[----:B------:R-:W1:Y:S01]  /*1810*/  S2R R15, SR_TID.X ;  /* 0x00000000000f7919 */ /* 0x000e620000002100 */
[----:B------:R-:W2:Y:S01]  /*1820*/  LDC.64 R16, c[0x0][0x420] ;  /* 0x00010800ff107b82 */ /* 0x000ea20000000a00 */
[----:B------:R-:W-:Y:S01]  /*1830*/  UIADD3 UR33, UR16, UR5, URZ ;  /* 0x0000000510217290 */ /* 0x000fe2000fffe03f */
[----:B------:R-:W-:Y:S01]  /*1840*/  BSSY B1, `(.L_x_592) ;  /* 0x000074a000017945 */ /* 0x000fe20003800000 */
[----:B------:R-:W-:Y:S01]  /*1850*/  ULDC UR11, c[0x0][0x2dc] ;  /* 0x0000b700000b7ab9 */ /* 0x000fe20000000800 */
[----:B------:R-:W-:Y:S02]  /*1860*/  UIADD3 UR5, -UR9, UR31, UR23 ;  /* 0x0000001f09057290 */ /* 0x000fe4000fffe117 */
[----:B------:R-:W-:Y:S02]  /*1870*/  UIMAD UR15, UR11, UR61, URZ ;  /* 0x0000003d0b0f72a4 */ /* 0x000fe4000f8e023f */
[----:B------:R-:W-:Y:S01]  /*1880*/  UIADD3 UR22, UR16, UR18, URZ ;  /* 0x0000001210167290 */ /* 0x000fe2000fffe03f */
[----:B------:R-:W-:Y:S01]  /*1890*/  ULDC UR11, c[0x0][0x398] ;  /* 0x0000e600000b7ab9 */ /* 0x000fe20000000800 */
[----:B------:R-:W-:Y:S01]  /*18a0*/  ULDC.64 UR20, c[0x0][0x258] ;  /* 0x0000960000147ab9 */ /* 0x000fe20000000a00 */
[----:B------:R-:W-:Y:S01]  /*18b0*/  UIADD3 UR5, UR5, -UR11, URZ ;  /* 0x8000000b05057290 */ /* 0x000fe2000fffe03f */
[----:B------:R-:W-:Y:S01]  /*18c0*/  ULDC.64 UR12, c[0x0][0x428] ;  /* 0x00010a00000c7ab9 */ /* 0x000fe20000000a00 */
[----:B------:R-:W-:-:S02]  /*18d0*/  USHF.R.S32.HI UR14, URZ, 0x1f, UR57 ;  /* 0x0000001f3f0e7899 */ /* 0x000fc40008011439 */
[----:B------:R-:W-:Y:S02]  /*18e0*/  USHF.R.S32.HI UR18, URZ, 0x1f, UR5 ;  /* 0x0000001f3f127899 */ /* 0x000fe40008011405 */
[----:B------:R-:W-:Y:S02]  /*18f0*/  UIMAD UR11, UR14, UR12, URZ ;  /* 0x0000000c0e0b72a4 */ /* 0x000fe4000f8e023f */
[----:B------:R-:W-:Y:S01]  /*1900*/  ULEA.HI UR18, UR18, UR5, URZ, 0x6 ;  /* 0x0000000512127291 */ /* 0x000fe2000f8f303f */
[----:B------:R-:W-:Y:S01]  /*1910*/  ULDC.64 UR28, c[0x0][0x400] ;  /* 0x00010000001c7ab9 */ /* 0x000fe20000000a00 */
[----:B--2---:R-:W-:Y:S02]  /*1920*/  IMAD R12, R16, UR34, RZ ;  /* 0x00000022100c7c24 */ /* 0x004fe4000f8e02ff */
[----:B------:R-:W-:Y:S02]  /*1930*/  USHF.R.S32.HI UR18, URZ, 0x6, UR18 ;  /* 0x000000063f127899 */ /* 0x000fe40008011412 */
[----:B------:R-:W-:Y:S01]  /*1940*/  UIMAD UR11, UR57, UR13, UR11 ;  /* 0x0000000d390b72a4 */ /* 0x000fe2000f8e020b */
[----:B------:R-:W-:Y:S01]  /*1950*/  IMAD R12, R17, UR16, R12 ;  /* 0x00000010110c7c24 */ /* 0x000fe2000f8e020c */
        /* <DEDUP_REMOVED lines=8> */
[----:B------:R-:W-:Y:S02]  /*19e0*/  SHF.R.S32.HI R4, RZ, 0x3, R6 ;  /* 0x00000003ff047819 */ /* 0x000fe40000011406 */
[----:B------:R-:W-:Y:S02]  /*19f0*/  LOP3.LUT R6, R6, 0xfffffff8, RZ, 0xc0, !PT ;  /* 0xfffffff806067812 */ /* 0x000fe400078ec0ff */
[----:B------:R-:W-:Y:S02]  /*1a00*/  SHF.R.S32.HI R22, RZ, 0x1f, R4 ;  /* 0x0000001fff167819 */ /* 0x000fe40000011404 */
[----:B------:R-:W-:Y:S01]  /*1a10*/  IADD3 R8, P1, R4, UR16, RZ ;  /* 0x0000001004087c10 */ /* 0x000fe2000ff3e0ff */
[----:B------:R-:W-:Y:S01]  /*1a20*/  IMAD.IADD R6, R15, 0x1, -R6 ;  /* 0x000000010f067824 */ /* 0x000fe200078e0a06 */
[----:B------:R-:W-:Y:S01]  /*1a30*/  LOP3.LUT R13, R14, 0xffffffe0, RZ, 0xc0, !PT ;  /* 0xffffffe00e0d7812 */ /* 0x000fe200078ec0ff */
[C---:B------:R-:W-:Y:S01]  /*1a40*/  IMAD R18, R22.reuse, R16, RZ ;  /* 0x0000001016127224 */ /* 0x040fe200078e02ff */
[----:B------:R-:W-:Y:S01]  /*1a50*/  IADD3.X R7, R22, UR34, RZ, P1, !PT ;  /* 0x0000002216077c10 */ /* 0x000fe20008ffe4ff */
[----:B------:R-:W-:Y:S01]  /*1a60*/  IMAD.SHL.U32 R6, R6, 0x8, RZ ;  /* 0x0000000806067824 */ /* 0x000fe200078e00ff */
[----:B------:R-:W-:Y:S01]  /*1a70*/  SHF.R.S32.HI R20, RZ, 0x5, R14 ;  /* 0x00000005ff147819 */ /* 0x000fe2000001140e */
[----:B------:R-:W-:-:S02]  /*1a80*/  IMAD R18, R4, R17, R18 ;  /* 0x0000001104127224 */ /* 0x000fc400078e0212 */
        /* <DEDUP_REMOVED lines=14> */
[----:B------:R-:W-:Y:S01]  /*1b70*/  UIADD3 UR8, UP3, UP2, UR55, UR17, UR58 ;  /* 0x0000001137087290 */ /* 0x000fe2000fa7e03a */
[----:B------:R-:W-:Y:S01]  /*1b80*/  IMAD.IADD R12, R15, 0x1, -R13 ;  /* 0x000000010f0c7824 */ /* 0x000fe200078e0a0d */
[----:B------:R-:W-:Y:S01]  /*1b90*/  UISETP.LT.AND UP0, UPT, URZ, UR18, UPT ;  /* 0x000000123f00728c */ /* 0x000fe2000bf01270 */
[----:B------:R-:W-:Y:S01]  /*1ba0*/  IMAD.U32 R15, RZ, RZ, UR20 ;  /* 0x00000014ff0f7e24 */ /* 0x000fe2000f8e00ff */
[----:B------:R-:W-:Y:S01]  /*1bb0*/  UIADD3.X UR5, UR53, UR5, UR49, UP3, UP2 ;  /* 0x0000000535057290 */ /* 0x000fe20009fe4431 */
[----:B------:R-:W-:Y:S01]  /*1bc0*/  IMAD.U32 R13, RZ, RZ, UR12 ;  /* 0x0000000cff0d7e24 */ /* 0x000fe2000f8e00ff */
[----:B------:R-:W-:Y:S01]  /*1bd0*/  USEL UR18, URZ, UR18, !UP0 ;  /* 0x000000123f127287 */ /* 0x000fe2000c000000 */
[----:B------:R-:W-:Y:S01]  /*1be0*/  IMAD.WIDE.U32 R10, R15, UR57, R10 ;  /* 0x000000390f0a7c25 */ /* 0x000fe2000f8e000a */
[----:B------:R-:W-:-:S02]  /*1bf0*/  UIMAD.WIDE UR12, UR22, 0x4, UR60 ;  /* 0x00000004160c78a5 */ /* 0x000fc4000f8e023c */
[----:B------:R-:W-:Y:S01]  /*1c00*/  UISETP.GT.AND UP0, UPT, UR42, UR18, UPT ;  /* 0x000000122a00728c */ /* 0x000fe2000bf04270 */
[----:B------:R-:W-:Y:S01]  /*1c10*/  IMAD R15, R20, UR15, R12 ;  /* 0x0000000f140f7c24 */ /* 0x000fe2000f8e020c */
[----:B------:R-:W-:Y:S01]  /*1c20*/  ULDC.64 UR60, c[0x0][0x478] ;  /* 0x00011e00003c7ab9 */ /* 0x000fe20000000a00 */
[----:B------:R-:W-:Y:S01]  /*1c30*/  IMAD.WIDE.U32 R8, R13, UR57, R8 ;  /* 0x000000390d087c25 */ /* 0x000fe2000f8e0008 */
[----:B------:R-:W-:Y:S02]  /*1c40*/  LEA R234, P3, R10, UR38, 0x1 ;  /* 0x000000260aea7c11 */ /* 0x000fe4000f8608ff */
[----:B------:R-:W-:Y:S01]  /*1c50*/  IADD3 R13, P1, R15, UR8, RZ ;  /* 0x000000080f0d7c10 */ /* 0x000fe2000ff3e0ff */
[----:B------:R-:W-:Y:S01]  /*1c60*/  VIADD R9, R9, UR11 ;  /* 0x0000000b09097c36 */ /* 0x000fe20008000000 */
[----:B------:R-:W-:Y:S01]  /*1c70*/  UMOV UR11, UR13 ;  /* 0x0000000d000b7c82 */ /* 0x000fe20008000000 */
[----:B------:R-:W-:Y:S01]  /*1c80*/  VIADD R11, R11, UR14 ;  /* 0x0000000e0b0b7c36 */ /* 0x000fe20008000000 */
[----:B------:R-:W-:Y:S01]  /*1c90*/  LEA.HI.X.SX32 R15, R15, UR5, 0x1, P1 ;  /* 0x000000050f0f7c11 */ /* 0x000fe200088f0eff */
[----:B------:R-:W-:Y:S01]  /*1ca0*/  IMAD.WIDE.U32 R8, R4, R16, R8 ;  /* 0x0000001004087225 */ /* 0x000fe200078e0008 */
[----:B------:R-:W-:Y:S01]  /*1cb0*/  LEA R228, P1, R13, UR28, 0x2 ;  /* 0x0000001c0de47c11 */ /* 0x000fe2000f8210ff */
[----:B------:R-:W-:Y:S01]  /*1cc0*/  UIMAD.WIDE UR14, UR33, 0x4, UR60 ;  /* 0x00000004210e78a5 */ /* 0x000fe2000f8e023c */
[----:B------:R-:W-:Y:S01]  /*1cd0*/  LEA.HI.X R235, R10, UR39, R11, 0x1, P3 ;  /* 0x000000270aeb7c11 */ /* 0x000fe200098f0c0b */
[----:B------:R-:W-:Y:S01]  /*1ce0*/  IMAD.IADD R9, R9, 0x1, R18 ;  /* 0x0000000109097824 */ /* 0x000fe200078e0212 */
[----:B------:R-:W-:Y:S01]  /*1cf0*/  LEA.HI.X R229, R13, UR29, R15, 0x2, P1 ;  /* 0x0000001d0de57c11 */ /* 0x000fe200088f140f */
[----:B------:R-:W-:Y:S01]  /*1d00*/  UIADD3 UR5, UR42, -0x1, URZ ;  /* 0xffffffff2a057890 */ /* 0x000fe2000fffe03f */
[----:B------:R-:W-:-:S02]  /*1d10*/  PLOP3.LUT P1, PT, PT, PT, UP0, 0x80, 0x0 ;  /* 0x000000000000781c */ /* 0x000fc40003f2f008 */
[----:B------:R-:W-:Y:S01]  /*1d20*/  LEA R232, P2, R8, UR36, 0x1 ;  /* 0x0000002408e87c11 */ /* 0x000fe2000f8408ff */
[----:B------:R-:W-:-:S03]  /*1d30*/  UMOV UR13, UR15 ;  /* 0x0000000f000d7c82 */ /* 0x000fc60008000000 */
[----:B------:R-:W-:-:S07]  /*1d40*/  LEA.HI.X R233, R8, UR37, R9, 0x1, P2 ;  /* 0x0000002508e97c11 */ /* 0x000fce00090f0c09 */
        /* <DEDUP_REMOVED lines=20> */
.L_x_598:
        /* <DEDUP_REMOVED lines=19> */
.L_x_599:
        /* <DEDUP_REMOVED lines=33> */
.L_x_601:
[----:B------:R-:W-:Y:S05]  /*21d0*/  BSYNC B0 ;  /* 0x0000000000007941 */ /* 0x000fea0003800000 */
.L_x_600:
        /* <DEDUP_REMOVED lines=16> */
.L_x_603:
[----:B------:R-:W-:Y:S05]  /*22e0*/  BSYNC B0 ;  /* 0x0000000000007941 */ /* 0x000fea0003800000 */
.L_x_602:
        /* <DEDUP_REMOVED lines=29> */
.L_x_605:
[----:B------:R-:W-:Y:S05]  /*24c0*/  BSYNC B0 ;  /* 0x0000000000007941 */ /* 0x000fea0003800000 */
.L_x_604:
        /* <DEDUP_REMOVED lines=17> */
.L_x_597:
[----:B------:R-:W-:Y:S01]  /*25e0*/  UIMAD UR15, UR44, UR26, URZ ;  /* 0x0000001a2c0f72a4 */ /* 0x000fe2000f8e023f */
[----:B------:R-:W-:Y:S01]  /*25f0*/  IMAD.U32 R8, RZ, RZ, UR26 ;  /* 0x0000001aff087e24 */ /* 0x000fe2000f8e00ff */
[----:B------:R-:W-:Y:S01]  /*2600*/  SHF.R.S32.HI R18, RZ, 0x1f, R12 ;  /* 0x0000001fff127819 */ /* 0x000fe2000001140c */
[----:B------:R-:W-:Y:S01]  /*2610*/  VIADD R13, R4, 0x20 ;  /* 0x00000020040d7836 */ /* 0x000fe20000000000 */
[----:B------:R-:W-:Y:S01]  /*2620*/  UIMAD UR17, UR23, UR27, UR15 ;  /* 0x0000001b171172a4 */ /* 0x000fe2000f8e020f */
[----:B------:R-:W-:Y:S01]  /*2630*/  IMAD.U32 R10, RZ, RZ, UR24 ;  /* 0x00000018ff0a7e24 */ /* 0x000fe2000f8e00ff */
[----:B------:R-:W-:Y:S01]  /*2640*/  UIMAD UR15, UR10, -0x40, UR9 ;  /* 0xffffffc00a0f78a4 */ /* 0x000fe2000f8e0209 */
[----:B------:R-:W-:Y:S01]  /*2650*/  SHF.R.S32.HI R11, RZ, 0x1f, R14 ;  /* 0x0000001fff0b7819 */ /* 0x000fe2000001140e */
[----:B------:R-:W-:Y:S01]  /*2660*/  UIMAD UR16, UR44, UR24, URZ ;  /* 0x000000182c1072a4 */ /* 0x000fe2000f8e023f */
[--C-:B------:R-:W-:Y:S01]  /*2670*/  IMAD.WIDE.U32 R8, R8, UR23, R6.reuse ;  /* 0x0000001708087c25 */ /* 0x100fe2000f8e0006 */
[----:B------:R-:W-:Y:S01]  /*2680*/  LEA.HI R18, R18, R12, RZ, 0x2 ;  /* 0x0000000c12127211 */ /* 0x000fe200078f10ff */
[----:B------:R-:W-:Y:S01]  /*2690*/  UIMAD UR8, UR5, -0x40, UR31 ;  /* 0xffffffc0050878a4 */ /* 0x000fe2000f8e021f */
[----:B------:R-:W-:Y:S01]  /*26a0*/  ISETP.GE.AND P2, PT, R13, UR15, PT ;  /* 0x0000000f0d007c0c */ /* 0x000fe2000bf46270 */
[----:B------:R-:W-:Y:S01]  /*26b0*/  IMAD.WIDE.U32 R6, R10, UR23, R6 ;  /* 0x000000170a067c25 */ /* 0x000fe2000f8e0006 */
[----:B------:R-:W-:Y:S01]  /*26c0*/  LEA.HI R11, R11, R20, RZ, 0x2 ;  /* 0x000000140b0b7211 */ /* 0x000fe200078f10ff */
[----:B------:R-:W-:Y:S01]  /*26d0*/  UIMAD UR16, UR23, UR25, UR16 ;  /* 0x00000019171072a4 */ /* 0x000fe2000f8e0210 */
[----:B------:R-:W-:Y:S01]  /*26e0*/  IADD3 R10, P0, R8, UR43, RZ ;  /* 0x0000002b080a7c10 */ /* 0x000fe2000ff1e0ff */
[----:B------:R-:W-:Y:S01]  /*26f0*/  IMAD.U32 R12, RZ, RZ, UR17 ;  /* 0x00000011ff0c7e24 */ /* 0x000fe2000f8e00ff */
[----:B------:R-:W-:Y:S01]  /*2700*/  LOP3.LUT R8, R11, 0xfffffffc, RZ, 0xc0, !PT ;  /* 0xfffffffc0b087812 */ /* 0x000fe200078ec0ff */
[----:B------:R-:W-:Y:S01]  /*2710*/  IMAD.WIDE.U32 R14, R16, 0x40, RZ ;  /* 0x00000040100e7825 */ /* 0x000fe200078e00ff */
[----:B------:R-:W-:Y:S01]  /*2720*/  ISETP.GE.AND P4, PT, R13, UR8, PT ;  /* 0x000000080d007c0c */ /* 0x000fe2000bf86270 */
[----:B------:R-:W-:Y:S01]  /*2730*/  ULDC.64 UR20, c[0x0][0x260] ;  /* 0x0000980000147ab9 */ /* 0x000fe20000000a00 */
[----:B------:R-:W-:Y:S01]  /*2740*/  IADD3.X R11, R9, UR45, R12, P0, !PT ;  /* 0x0000002d090b7c10 */ /* 0x000fe200087fe40c */
[----:B------:R-:W-:Y:S01]  /*2750*/  IMAD.U32 R9, RZ, RZ, UR16 ;  /* 0x00000010ff097e24 */ /* 0x000fe2000f8e00ff */
[----:B------:R-:W-:Y:S01]  /*2760*/  IADD3 R6, P0, R6, UR35, RZ ;  /* 0x0000002306067c10 */ /* 0x000fe2000ff1e0ff */
[----:B------:R-:W-:Y:S01]  /*2770*/  IMAD.IADD R8, R20, 0x1, -R8 ;  /* 0x0000000114087824 */ /* 0x000fe200078e0a08 */
[----:B------:R-:W-:Y:S01]  /*2780*/  SHF.R.S32.HI R18, RZ, 0x2, R18 ;  /* 0x00000002ff127819 */ /* 0x000fe20000011412 */
[----:B------:R-:W-:Y:S01]  /*2790*/  ULDC.64 UR16, c[0x0][0x268] ;  /* 0x00009a0000107ab9 */ /* 0x000fe20000000a00 */
[----:B------:R-:W-:Y:S01]  /*27a0*/  IADD3.X R7, R7, UR47, R9, P0, !PT ;  /* 0x0000002f07077c10 */ /* 0x000fe200087fe409 */
[C---:B------:R-:W-:Y:S01]  /*27b0*/  IMAD R9, R19.reuse, UR20, RZ ;  /* 0x0000001413097c24 */ /* 0x040fe2000f8e02ff */
[----:B------:R-:W-:Y:S01]  /*27c0*/  @!P2 IADD3 R16, P0, R4, 0x20, RZ ;  /* 0x000000200410a810 */ /* 0x000fe20007f1e0ff */
[----:B------:R-:W-:Y:S01]  /*27d0*/  IMAD R18, R8, 0x10, R18 ;  /* 0x0000001008127824 */ /* 0x000fe200078e0212 */
[----:B------:R-:W-:Y:S01]  /*27e0*/  ISETP.GE.AND P3, PT, R4, UR15, PT ;  /* 0x0000000f04007c0c */ /* 0x000fe2000bf66270 */
[----:B------:R-:W-:Y:S01]  /*27f0*/  IMAD R8, R19, UR16, RZ ;  /* 0x0000001013087c24 */ /* 0x000fe2000f8e02ff */
[----:B------:R-:W-:Y:S01]  /*2800*/  USHF.L.U32 UR15, UR41, 0x6, URZ ;  /* 0x00000006290f7899 */ /* 0x000fe2000800063f */
[----:B------:R-:W-:Y:S01]  /*2810*/  @!P2 IMAD.X R12, RZ, RZ, R22, P0 ;  /* 0x000000ffff0ca224 */ /* 0x000fe200000e0616 */
[----:B------:R-:W-:Y:S01]  /*2820*/  PLOP3.LUT P0, PT, PT, PT, UP4, 0x80, 0x0 ;  /* 0x000000000000781c */ /* 0x000fe20003f0f048 */
[C---:B------:R-:W-:Y:S01]  /*2830*/  IMAD R9, R5.reuse, UR21, R9 ;  /* 0x0000001505097c24 */ /* 0x040fe2000f8e0209 */
[----:B------:R-:W1:Y:S01]  /*2840*/  @!P2 LDC.64 R24, c[0x0][0x218] ;  /* 0x00008600ff18ab82 */ /* 0x000e620000000a00 */
[----:B------:R-:W-:-:S04]  /*2850*/  IMAD.WIDE.U32 R10, R5, UR20, R10 ;  /* 0x00000014050a7c25 */ /* 0x000fc8000f8e000a */
[----:B------:R-:W-:Y:S02]  /*2860*/  IMAD.SHL.U32 R17, R17, 0x40, RZ ;  /* 0x0000004011117824 */ /* 0x000fe400078e00ff */
[----:B------:R-:W-:Y:S01]  /*2870*/  IMAD.MOV.U32 R240, RZ, RZ, 0x7f800000 ;  /* 0x7f800000fff07424 */ /* 0x000fe200078e00ff */
[----:B------:R-:W2:Y:S01]  /*2880*/  LDC R247, c[0x0][0x270] ;  /* 0x00009c00fff77b82 */ /* 0x000ea20000000800 */
[C---:B------:R-:W-:Y:S01]  /*2890*/  IMAD R13, R5.reuse, UR17, R8 ;  /* 0x00000011050d7c24 */ /* 0x040fe2000f8e0208 */
[----:B------:R-:W-:Y:S01]  /*28a0*/  @!P4 IADD3 R8, P1, R232, R14, RZ ;  /* 0x0000000ee808c210 */ /* 0x000fe20007f3e0ff */
[----:B------:R-:W-:Y:S01]  /*28b0*/  IMAD.WIDE.U32 R6, R5, UR16, R6 ;  /* 0x0000001005067c25 */ /* 0x000fe2000f8e0006 */
[----:B------:R-:W-:-:S03]  /*28c0*/  UIMAD.WIDE.U32 UR16, UR40, 0x40, URZ ;  /* 0x00000040281078a5 */ /* 0x000fc6000f8e003f */
[----:B------:R-:W-:Y:S01]  /*28d0*/  IMAD.MOV.U32 R241, RZ, RZ, 0x7f800000 ;  /* 0x7f800000fff17424 */ /* 0x000fe200078e00ff */
[----:B------:R-:W-:Y:S01]  /*28e0*/  CS2R R190, SRZ ;  /* 0x0000000000be7805 */ /* 0x000fe2000001ff00 */
[----:B------:R-:W-:Y:S01]  /*28f0*/  VIADD R5, R18, 0x8 ;  /* 0x0000000812057836 */ /* 0x000fe20000000000 */
[----:B------:R-:W-:Y:S01]  /*2900*/  CS2R R188, SRZ ;  /* 0x0000000000bc7805 */ /* 0x000fe2000001ff00 */
[----:B------:R-:W-:Y:S01]  /*2910*/  IMAD.IADD R11, R11, 0x1, R9 ;  /* 0x000000010b0b7824 */ /* 0x000fe200078e0209 */
[----:B------:R-:W-:Y:S01]  /*2920*/  @!P4 IADD3.X R9, R233, R15, R17, P1, !PT ;  /* 0x0000000fe909c210 */ /* 0x000fe20000ffe411 */
[----:B------:R-:W-:Y:S01]  /*2930*/  @!P3 IMAD R19, R22, UR24, RZ ;  /* 0x000000181613bc24 */ /* 0x000fe2000f8e02ff */
[----:B------:R-:W-:Y:S01]  /*2940*/  ISETP.GE.AND P5, PT, R5, UR8, PT ;  /* 0x0000000805007c0c */ /* 0x000fe2000bfa6270 */
[----:B------:R-:W-:Y:S01]  /*2950*/  @!P2 IMAD R5, R12, UR26, RZ ;  /* 0x0000001a0c05ac24 */ /* 0x000fe2000f8e02ff */
[----:B------:R-:W-:Y:S01]  /*2960*/  @!P2 IADD3 R14, P1, R4, 0x20, RZ ;  /* 0x00000020040ea810 */ /* 0x000fe20007f3e0ff */
[----:B------:R-:W-:Y:S01]  /*2970*/  IMAD.IADD R7, R7, 0x1, R13 ;  /* 0x0000000107077824 */ /* 0x000fe200078e020d */
[----:B------:R-:W-:Y:S01]  /*2980*/  CS2R R194, SRZ ;  /* 0x0000000000c27805 */ /* 0x000fe2000001ff00 */
[----:B------:R-:W-:Y:S01]  /*2990*/  @!P2 IMAD R28, R16, UR27, R5 ;  /* 0x0000001b101cac24 */ /* 0x000fe2000f8e0205 */
[----:B------:R-:W-:Y:S01]  /*29a0*/  CS2R R192, SRZ ;  /* 0x0000000000c07805 */ /* 0x000fe2000001ff00 */
[----:B------:R-:W-:Y:S01]  /*29b0*/  @!P3 IMAD R5, R22, UR26, RZ ;  /* 0x0000001a1605bc24 */ /* 0x000fe2000f8e02ff */
[----:B------:R-:W-:Y:S01]  /*29c0*/  CS2R R186, SRZ ;  /* 0x0000000000ba7805 */ /* 0x000fe2000001ff00 */
[----:B------:R-:W-:Y:S01]  /*29d0*/  @!P2 IMAD.X R15, RZ, RZ, R22, P1 ;  /* 0x000000ffff0fa224 */ /* 0x000fe200008e0616 */
[----:B------:R-:W-:Y:S01]  /*29e0*/  ISETP.GE.AND P1, PT, R4, UR8, PT ;  /* 0x0000000804007c0c */ /* 0x000fe2000bf26270 */
[----:B------:R-:W-:Y:S01]  /*29f0*/  @P0 BAR.SYNC.DEFER_BLOCKING 0x0 ;  /* 0x0000000000000b1d */ /* 0x000fe20000010000 */
[----:B------:R-:W-:-:S02]  /*2a00*/  @!P2 IMAD.MOV.U32 R12, RZ, RZ, R10 ;  /* 0x000000ffff0ca224 */ /* 0x000fc400078e000a */
[----:B------:R-:W-:Y:S02]  /*2a10*/  @!P2 IMAD.MOV.U32 R13, RZ, RZ, R11 ;  /* 0x000000ffff0da224 */ /* 0x000fe400078e000b */
[----:B------:R-:W-:-:S03]  /*2a20*/  @!P3 IMAD R26, R4, UR27, R5 ;  /* 0x0000001b041abc24 */ /* 0x000fc6000f8e0205 */
[----:B------:R-:W3:Y:S01]  /*2a30*/  @!P3 LDC.64 R22, c[0x0][0x218] ;  /* 0x00008600ff16bb82 */ /* 0x000ee20000000a00 */
[----:B------:R-:W-:Y:S01]  /*2a40*/  @!P2 IMAD.MOV.U32 R20, RZ, RZ, R6 ;  /* 0x000000ffff14a224 */ /* 0x000fe200078e0006 */
[----:B------:R-:W-:Y:S01]  /*2a50*/  CS2R R184, SRZ ;  /* 0x0000000000b87805 */ /* 0x000fe2000001ff00 */
[----:B------:R-:W-:Y:S01]  /*2a60*/  @!P2 IMAD.MOV.U32 R21, RZ, RZ, R7 ;  /* 0x000000ffff15a224 */ /* 0x000fe200078e0007 */
[----:B------:R-:W-:Y:S01]  /*2a70*/  CS2R R182, SRZ ;  /* 0x0000000000b67805 */ /* 0x000fe2000001ff00 */
[----:B------:R-:W-:Y:S01]  /*2a80*/  @!P2 IMAD.WIDE.U32 R16, R16, UR26, R12 ;  /* 0x0000001a1010ac25 */ /* 0x000fe2000f8e000c */
[----:B------:R-:W-:Y:S02]  /*2a90*/  CS2R R180, SRZ ;  /* 0x0000000000b47805 */ /* 0x000fe4000001ff00 */
[----:B------:R-:W-:Y:S02]  /*2aa0*/  CS2R R174, SRZ ;  /* 0x0000000000ae7805 */ /* 0x000fe4000001ff00 */
[----:B------:R-:W-:Y:S01]  /*2ab0*/  CS2R R172, SRZ ;  /* 0x0000000000ac7805 */ /* 0x000fe2000001ff00 */
[----:B------:R-:W-:Y:S01]  /*2ac0*/  @!P2 IMAD R5, R15, UR24, RZ ;  /* 0x000000180f05ac24 */ /* 0x000fe2000f8e02ff */
[----:B------:R-:W-:Y:S01]  /*2ad0*/  CS2R R178, SRZ ;  /* 0x0000000000b27805 */ /* 0x000fe2000001ff00 */
[----:B------:R-:W-:Y:S01]  /*2ae0*/  @!P3 IMAD.WIDE.U32 R12, R4, UR26, R10 ;  /* 0x0000001a040cbc25 */ /* 0x000fe2000f8e000a */
[----:B------:R-:W-:-:S02]  /*2af0*/  CS2R R176, SRZ ;  /* 0x0000000000b07805 */ /* 0x000fc4000001ff00 */
[----:B------:R-:W-:Y:S02]  /*2b00*/  CS2R R170, SRZ ;  /* 0x0000000000aa7805 */ /* 0x000fe4000001ff00 */
[----:B------:R-:W-:Y:S01]  /*2b10*/  CS2R R168, SRZ ;  /* 0x0000000000a87805 */ /* 0x000fe2000001ff00 */
[C---:B------:R-:W-:Y:S01]  /*2b20*/  @!P3 IMAD R27, R4.reuse, UR25, R19 ;  /* 0x00000019041bbc24 */ /* 0x040fe2000f8e0213 */
[----:B------:R-:W-:Y:S01]  /*2b30*/  CS2R R166, SRZ ;  /* 0x0000000000a67805 */ /* 0x000fe2000001ff00 */
[----:B------:R-:W-:Y:S01]  /*2b40*/  @!P3 IMAD.WIDE.U32 R10, R4, UR24, R6 ;  /* 0x00000018040abc25 */ /* 0x000fe2000f8e0006 */
[----:B------:R4:W-:Y:S01]  /*2b50*/  @P1 STS.128 [R231+0x8000], RZ ;  /* 0x008000ffe7001388 */ /* 0x0009e20000000c00 */
[----:B------:R-:W-:Y:S02]  /*2b60*/  @!P4 IADD3 R6, P0, R234, UR16, RZ ;  /* 0x00000010ea06cc10 */ /* 0x000fe4000ff1e0ff */
[----:B------:R-:W-:Y:S01]  /*2b70*/  IMAD.SHL.U32 R243, R18, 0x4, RZ ;  /* 0x0000000412f37824 */ /* 0x000fe200078e00ff */
[----:B------:R4:W-:Y:S01]  /*2b80*/  @P1 STS.128 [R231+0xa000], RZ ;  /* 0x00a000ffe7001388 */ /* 0x0009e20000000c00 */
[----:B------:R-:W-:Y:S01]  /*2b90*/  IMAD.U32 R4, RZ, RZ, UR15 ;  /* 0x0000000fff047e24 */ /* 0x000fe2000f8e00ff */
[----:B------:R-:W-:Y:S01]  /*2ba0*/  UIADD3 UR20, UR31, 0x40, UR23 ;  /* 0x000000401f147890 */ /* 0x000fe2000fffe017 */
[C---:B------:R-:W-:Y:S01]  /*2bb0*/  @!P2 IMAD R19, R14.reuse, UR25, R5 ;  /* 0x000000190e13ac24 */ /* 0x040fe2000f8e0205 */
[----:B------:R4:W-:Y:S01]  /*2bc0*/  @P1 STS.128 [R231+0xc000], RZ ;  /* 0x00c000ffe7001388 */ /* 0x0009e20000000c00 */
[----:B------:R-:W-:Y:S01]  /*2bd0*/  @!P2 IMAD.WIDE.U32 R14, R14, UR24, R20 ;  /* 0x000000180e0eac25 */ /* 0x000fe2000f8e0014 */
[----:B------:R-:W-:Y:S01]  /*2be0*/  @!P4 IADD3.X R7, R235, UR17, R4, P0, !PT ;  /* 0x00000011eb07cc10 */ /* 0x000fe200087fe404 */
[----:B------:R-:W2:Y:S01]  /*2bf0*/  @!P3 LDC.64 R20, c[0x0][0x220] ;  /* 0x00008800ff14bb82 */ /* 0x000ea20000000a00 */
[----:B------:R4:W-:Y:S01]  /*2c00*/  @P1 STS.128 [R231+0xe000], RZ ;  /* 0x00e000ffe7001388 */ /* 0x0009e20000000c00 */
[----:B------:R-:W-:Y:S01]  /*2c10*/  @!P3 IMAD.IADD R5, R13, 0x1, R26 ;  /* 0x000000010d05b824 */ /* 0x000fe200078e021a */
[----:B---3--:R-:W-:Y:S01]  /*2c20*/  @!P3 LEA R4, P0, R12, R22, 0x1 ;  /* 0x000000160c04b211 */ /* 0x008fe200078008ff */
[----:B------:R-:W-:Y:S01]  /*2c30*/  IMAD.MOV.U32 R250, RZ, RZ, 0x8 ;  /* 0x00000008fffa7424 */ /* 0x000fe200078e00ff */
[----:B------:R-:W-:Y:S01]  /*2c40*/  @!PT LDS RZ, [RZ] ;  /* 0x00000000fffff984 */ /* 0x000fe20000000800 */
[----:B------:R-:W-:Y:S01]  /*2c50*/  @!PT LDS RZ, [RZ] ;  /* 0x00000000fffff984 */ /* 0x000fe20000000800 */
[----:B------:R-:W-:Y:S01]  /*2c60*/  @!PT LDS RZ, [RZ] ;  /* 0x00000000fffff984 */ /* 0x000fe20000000800 */
[----:B------:R-:W-:Y:S01]  /*2c70*/  @!P1 LDGSTS.E.BYPASS.LTC128B.128 [R231+0x8000], desc[UR6][R232.64] ;  /* 0x08000000e8e79fae */ /* 0x000fe2000b901d46 */
[----:B------:R-:W-:-:S02]  /*2c80*/  CS2R R164, SRZ ;  /* 0x0000000000a47805 */ /* 0x000fc4000001ff00 */
[----:B------:R-:W-:Y:S02]  /*2c90*/  @!P3 LEA.HI.X R5, R12, R23, R5, 0x1, P0 ;  /* 0x000000170c05b211 */ /* 0x000fe400000f0c05 */
[----:B------:R-:W-:Y:S01]  /*2ca0*/  CS2R R158, SRZ ;  /* 0x00000000009e7805 */ /* 0x000fe2000001ff00 */
[----:B------:R-:W-:Y:S01]  /*2cb0*/  @!P1 LDGSTS.E.BYPASS.LTC128B.128 [R231+0xa000], desc[UR6][R232.64+0x80] ;  /* 0x0a000080e8e79fae */ /* 0x000fe2000b901d46 */
[----:B------:R-:W3:Y:S01]  /*2cc0*/  @!P2 LDC.64 R12, c[0x0][0x220] ;  /* 0x00008800ff0cab82 */ /* 0x000ee20000000a00 */
        /* <DEDUP_REMOVED lines=26> */
[----:B------:R-:W-:Y:S01]  /*2e70*/  @!PT LDS RZ, [RZ] ;  /* 0x00000000fffff984 */ /* 0x000fe20000000800 */
[----:B------:R-:W-:Y:S01]  /*2e80*/  @!PT LDS RZ, [RZ] ;  /* 0x00000000fffff984 */ /* 0x000fe20000000800 */
[----:B------:R-:W-:Y:S01]  /*2e90*/  @!PT LDS RZ, [RZ] ;  /* 0x00000000fffff984 */ /* 0x000fe20000000800 */
        /* <DEDUP_REMOVED lines=12> */
[----:B------:R1:W-:Y:S01]  /*2f60*/  @!P4 LDGSTS.E.BYPASS.LTC128B.128 [R231+0xf000], desc[UR6][R8.64+0x180] ;  /* 0x0f00018008e7cfae */ /* 0x0003e2000b901d46 */
[----:B------:R-:W-:Y:S02]  /*2f70*/  CS2R R54, SRZ ;  /* 0x0000000000367805 */ /* 0x000fe4000001ff00 */
[----:B------:R-:W-:Y:S02]  /*2f80*/  CS2R R52, SRZ ;  /* 0x0000000000347805 */ /* 0x000fe4000001ff00 */
[----:B------:R-:W-:Y:S01]  /*2f90*/  CS2R R46, SRZ ;  /* 0x00000000002e7805 */ /* 0x000fe2000001ff00 */
[----:B------:R4:W-:Y:S01]  /*2fa0*/  @P1 STS.128 [R231], RZ ;  /* 0x000000ffe7001388 */ /* 0x0009e20000000c00 */
        /* <DEDUP_REMOVED lines=12> */
[----:B------:R-:W-:Y:S01]  /*3070*/  CS2R R32, SRZ ;  /* 0x0000000000207805 */ /* 0x000fe2000001ff00 */
[----:B------:R-:W-:Y:S01]  /*3080*/  ULDC UR21, c[0x0][0x2dc] ;  /* 0x0000b70000157ab9 */ /* 0x000fe20000000800 */
[----:B------:R-:W-:Y:S01]  /*3090*/  ULDC UR16, c[0x0][0x2ec] ;  /* 0x0000bb0000107ab9 */ /* 0x000fe20000000800 */
[----:B------:R-:W-:Y:S01]  /*30a0*/  @!PT LDS RZ, [RZ] ;  /* 0x00000000fffff984 */ /* 0x000fe20000000800 */
[----:B------:R-:W-:Y:S01]  /*30b0*/  @!PT LDS RZ, [RZ] ;  /* 0x00000000fffff984 */ /* 0x000fe20000000800 */
[----:B------:R-:W-:Y:S01]  /*30c0*/  @!PT LDS RZ, [RZ] ;  /* 0x00000000fffff984 */ /* 0x000fe20000000800 */
[----:B------:R-:W-:Y:S04]  /*30d0*/  @!P1 LDGSTS.E.BYPASS.LTC128B.128 [R231], desc[UR6][R234.64] ;  /* 0x00000000eae79fae */ /* 0x000fe8000b901d46 */
[----:B------:R-:W-:Y:S01]  /*30e0*/  @!P1 LDGSTS.E.BYPASS.LTC128B.128 [R231+0x2000], desc[UR6][R234.64+0x80] ;  /* 0x02000080eae79fae */ /* 0x000fe2000b901d46 */
[----:B-1----:R-:W-:-:S03]  /*30f0*/  @!P2 IMAD.IADD R9, R17, 0x1, R28 ;  /* 0x000000011109a824 */ /* 0x002fc600078e021c */
[----:B------:R-:W-:Y:S01]  /*3100*/  @!P1 LDGSTS.E.BYPASS.LTC128B.128 [R231+0x4000], desc[UR6][R234.64+0x100] ;  /* 0x04000100eae79fae */ /* 0x000fe2000b901d46 */
[----:B------:R-:W-:-:S03]  /*3110*/  @!P2 LEA R8, P0, R16, R24, 0x1 ;  /* 0x000000181008a211 */ /* 0x000fc600078008ff */
[----:B------:R-:W-:Y:S01]  /*3120*/  @!P1 LDGSTS.E.BYPASS.LTC128B.128 [R231+0x6000], desc[UR6][R234.64+0x180] ;  /* 0x06000180eae79fae */ /* 0x000fe2000b901d46 */
[----:B------:R-:W-:Y:S02]  /*3130*/  @!P2 LEA.HI.X R9, R16, R25, R9, 0x1, P0 ;  /* 0x000000191009a211 */ /* 0x000fe400000f0c09 */
[----:B------:R-:W-:Y:S01]  /*3140*/  ISETP.GE.AND P1, PT, R18, UR8, PT ;  /* 0x0000000812007c0c */ /* 0x000fe2000bf26270 */
[----:B------:R4:W-:Y:S04]  /*3150*/  @P4 STS.128 [R231+0x1000], RZ ;  /* 0x001000ffe7004388 */ /* 0x0009e80000000c00 */
[----:B------:R4:W-:Y:S04]  /*3160*/  @P4 STS.128 [R231+0x3000], RZ ;  /* 0x003000ffe7004388 */ /* 0x0009e80000000c00 */
[----:B------:R4:W-:Y:S04]  /*3170*/  @P4 STS.128 [R231+0x5000], RZ ;  /* 0x005000ffe7004388 */ /* 0x0009e80000000c00 */
        /* <DEDUP_REMOVED lines=8> */
[----:B------:R-:W-:Y:S01]  /*3200*/  UIADD3 UR20, UR20, -UR9, URZ ;  /* 0x8000000914147290 */ /* 0x000fe2000fffe03f */
        /* <DEDUP_REMOVED lines=13> */
[----:B--2---:R-:W-:-:S03]  /*32e0*/  @!P3 LEA R6, P0, R10, R20, 0x1 ;  /* 0x000000140a06b211 */ /* 0x004fc600078008ff */
        /* <DEDUP_REMOVED lines=27> */
[----:B-1----:R-:W-:-:S03]  /*34a0*/  SHF.R.S32.HI R8, RZ, 0x1f, R18 ;  /* 0x0000001fff087819 */ /* 0x002fc60000011412 */
[----:B------:R-:W-:Y:S01]  /*34b0*/  @!P3 LDGSTS.E.BYPASS.LTC128B.128 [R231+0x1c000], desc[UR6][R6.64+0x100] ;  /* 0x1c00010006e7bfae */ /* 0x000fe2000b901d46 */
[----:B------:R-:W-:-:S03]  /*34c0*/  SHF.L.U64.HI R242, R18, 0x2, R8 ;  /* 0x0000000212f27819 */ /* 0x000fc60000010208 */
        /* <DEDUP_REMOVED lines=12> */
[----:B------:R-:W-:-:S03]  /*3590*/  IADD3.X R7, R242, UR11, RZ, P0, !PT ;  /* 0x0000000bf2077c10 */ /* 0x000fc600087fe4ff */
[----:B------:R1:W-:Y:S04]  /*35a0*/  @!P2 LDGSTS.E.BYPASS.LTC128B.128 [R231+0x1f000], desc[UR6][R4.64+0x180] ;  /* 0x1f00018004e7afae */ /* 0x0003e8000b901d46 */
[----:B------:R-:W0:Y:S04]  /*35b0*/  LDGDEPBAR ;  /* 0x00000000000079af */ /* 0x000e280000000000 */
[----:B------:R4:W5:Y:S04]  /*35c0*/  @!P1 LDG.E R240, desc[UR6][R6.64] ;  /* 0x0000000606f09981 */ /* 0x000968000c1e1900 */
[----:B------:R4:W5:Y:S01]  /*35d0*/  @!P5 LDG.E R241, desc[UR6][R6.64+0x20] ;  /* 0x0000200606f1d981 */ /* 0x000962000c1e1900 */
[----:B------:R-:W-:Y:S01]  /*35e0*/  VIADD R18, R18, 0x1 ;  /* 0x0000000112127836 */ /* 0x000fe20000000000 */
[----:B------:R-:W-:-:S02]  /*35f0*/  CS2R R26, SRZ ;  /* 0x00000000001a7805 */ /* 0x000fc4000001ff00 */
[----:B------:R-:W-:Y:S01]  /*3600*/  CS2R R20, SRZ ;  /* 0x0000000000147805 */ /* 0x000fe2000001ff00 */
[----:B-1----:R-:W-:-:S05]  /*3610*/  IMAD.U32 R4, RZ, RZ, UR31 ;  /* 0x0000001fff047e24 */ /* 0x002fca000f8e00ff */
[----:B------:R-:W-:-:S07]  /*3620*/  IADD3 R246, R18, UR9, -R4 ;  /* 0x0000000912f67c10 */ /* 0x000fce000fffe804 */
.L_x_609:
        /* <DEDUP_REMOVED lines=10> */
[----:B------:R-:W-:Y:S01]  /*36d0*/  BAR.SYNC.DEFER_BLOCKING 0x0 ;  /* 0x0000000000007b1d */ /* 0x000fe20000010000 */
[----:B------:R-:W-:Y:S05]  /*36e0*/  PLOP3.LUT P3, PT, PT, PT, UP0, 0x80, 0x0 ;  /* 0x000000000000781c */ /* 0x000fea0003f6f008 */
[----:B------:R-:W-:Y:S05]  /*36f0*/  LDSM.16.M88.4 R16, [R218] ;  /* 0x00000000da10783b */ /* 0x000fea0000000200 */
[----:B------:R-:W4:Y:S05]  /*3700*/  LDSM.16.M88.4 R8, [R3+UR4+0x10000] ;  /* 0x010000040308783b */ /* 0x000f2a0008000200 */
[----:B-1----:R-:W1:Y:S05]  /*3710*/  LDSM.16.M88.4 R84, [R3+UR4+0x10800] ;  /* 0x010800040354783b */ /* 0x002e6a0008000200 */
[----:B------:R-:W-:Y:S05]  /*3720*/  LDSM.16.M88.4 R88, [R220] ;  /* 0x00000000dc58783b */ /* 0x000fea0000000200 */
[----:B------:R-:W2:Y:S05]  /*3730*/  LDSM.16.M88.4 R92, [R2] ;  /* 0x00000000025c783b */ /* 0x000eaa0000000200 */
[----:B------:R-:W3:Y:S05]  /*3740*/  LDSM.16.M88.4 R96, [R2+0x800] ;  /* 0x000800000260783b */ /* 0x000eea0000000200 */
[----:B------:R-:W-:Y:S05]  /*3750*/  LDSM.16.M88.4 R100, [R223] ;  /* 0x00000000df64783b */ /* 0x000fea0000000200 */
[----:B------:R-:W3:Y:S05]  /*3760*/  LDSM.16.M88.4 R104, [R217] ;  /* 0x00000000d968783b */ /* 0x000eea0000000200 */
[----:B------:R-:W-:Y:S01]  /*3770*/  LDSM.16.M88.4 R108, [R222] ;  /* 0x00000000de6c783b */ /* 0x000fe20000000200 */
[C---:B----4-:R-:W-:Y:S04]  /*3780*/  HMMA.16816.F32.BF16 R4, R16.reuse, R8, RZ ;  /* 0x000000081004723c */ /* 0x050fe800000418ff */
[----:B------:R-:W-:Y:S02]  /*3790*/  LDSM.16.M88.4 R112, [R216] ;  /* 0x00000000d870783b */ /* 0x000fe40000000200 */
        /* <DEDUP_REMOVED lines=234> */
[----:B------:R-:W-:Y:S07]  /*4640*/  IADD3.X R115, R242, UR13, RZ, P0, !PT ;  /* 0x0000000df2737c10 */ /* 0x000fee00087fe4ff */
        /* <DEDUP_REMOVED lines=338> */
.L_x_607:
        /* <DEDUP_REMOVED lines=426> */
.L_x_608:
        /* <DEDUP_REMOVED lines=224> */
.L_x_610:
        /* <DEDUP_REMOVED lines=21> */
.L_x_611:
        /* <DEDUP_REMOVED lines=51> */
.L_x_613:
[----:B------:R-:W-:Y:S05]  /*8890*/  BSYNC B0 ;  /* 0x0000000000007941 */ /* 0x000fea0003800000 */
.L_x_612:
        /* <DEDUP_REMOVED lines=17> */
.L_x_615:
[----:B------:R-:W-:Y:S05]  /*89b0*/  BSYNC B0 ;  /* 0x0000000000007941 */ /* 0x000fea0003800000 */
.L_x_614:
        /* <DEDUP_REMOVED lines=33> */
.L_x_617:
[----:B------:R-:W-:Y:S05]  /*8bd0*/  BSYNC B0 ;  /* 0x0000000000007941 */ /* 0x000fea0003800000 */
.L_x_616:
        /* <DEDUP_REMOVED lines=16> */
.L_x_606:
[----:B------:R-:W-:Y:S05]  /*8ce0*/  BSYNC B1 ;  /* 0x0000000000017941 */ /* 0x000fea0003800000 */
.L_x_592:
[----:B------:R-:W-:Y:S01]  /*8cf0*/  R2UR UR8, R249 ;  /* 0x00000000f90872ca */ /* 0x000fe200000e0000 */
[----:B------:R-:W-:Y:S02]  /*8d00*/  ULDC UR5, c[0x0][0xc] ;  /* 0x0000030000057ab9 */ /* 0x000fe40000000800 */
[----:B------:R-:W-:-:S10]  /*8d10*/  UIADD3 UR10, UR5, UR10, URZ ;  /* 0x0000000a050a7290 */ /* 0x000fd4000fffe03f */
[----:B------:R-:W-:-:S06]  /*8d20*/  UISETP.GE.AND UP0, UPT, UR10, UR8, UPT ;  /* 0x000000080a00728c */ /* 0x000fcc000bf06270 */
[----:B------:R-:W-:-:S13]  /*8d30*/  PLOP3.LUT P0, PT, PT, PT, UP0, 0x80, 0x0 ;  /* 0x000000000000781c */ /* 0x000fda0003f0f008 */
[----:B------:R-:W-:Y:S05]  /*8d40*/  @P0 BRA `(.L_x_618) ;  /* 0x0000000000040947 */ /* 0x000fea0003800000 */
[----:B------:R-:W-:Y:S05]  /*8d50*/  BRA `(.L_x_619) ;  /* 0xffffff7c00247947 */ /* 0x000fea000383ffff */
.L_x_618:
[----:B------:R-:W-:Y:S05]  /*8d60*/  EXIT ;  /* 0x000000000000794d */ /* 0x000fea0003800000 */
.L_x_620:
        /* <DEDUP_REMOVED lines=9> */
.L_x_1048:


//--------------------- .text._ZN5flash44flash_bwd_dq_dk_dv_loop_seqk_parallel_kernelI23Flash_bwd_kernel_traitsILi256ELi64ELi64ELi8ELi4ELi2ELi2ELb0ELb1EN7cutlass10bfloat16_tE19Flash_kernel_traitsILi256ELi64ELi64ELi8ES3_EELb1ELb1ELb0ELb1ELb0ELb0ELb0EEEvNS_16Flash_bwd_paramsE --------------------------
	.section	.text._ZN5flash44flash_bwd_dq_dk_dv_loop_seqk_parallel_kernelI23Flash_bwd_kernel_traitsILi256ELi64ELi64ELi8ELi4ELi2ELi2ELb0ELb1EN7cutlass10bfloat16_tE19Flash_kernel_traitsILi256ELi64ELi64ELi8ES3_EELb1ELb1ELb0ELb1ELb0ELb0ELb0EEEvNS_16Flash_bwd_paramsE,"ax",@progbits
	.align	128
        .global         _ZN5flash44flash_bwd_dq_dk_dv_loop_seqk_parallel_kernelI23Flash_bwd_kernel_traitsILi256ELi64ELi64ELi8ELi4ELi2ELi2ELb0ELb1EN7cutlass10bfloat16_tE19Flash_kernel_traitsILi256ELi64ELi64ELi8ES3_EELb1ELb1ELb0ELb1ELb0ELb0ELb0EEEvNS_16Flash_bwd_paramsE
        .type           _ZN5flash44flash_bwd_dq_dk_dv_loop_seqk_parallel_kernelI23Flash_bwd_kernel_traitsILi256ELi64ELi64ELi8ELi4ELi2ELi2ELb0ELb1EN7cutlass10bfloat16_tE19Flash_kernel_traitsILi256ELi64ELi64ELi8ES3_EELb1ELb1ELb0ELb1ELb0ELb0ELb0EEEvNS_16Flash_bwd_paramsE,@function
        .size           _ZN5flash44flash_bwd_dq_dk_dv_loop_seqk_parallel_kernelI23Flash_bwd_kernel_traitsILi256ELi64ELi64ELi8ELi4ELi2ELi2ELb0ELb1EN7cutlass10bfloat16_tE19Flash_kernel_traitsILi256ELi64ELi64ELi8ES3_EELb1ELb1ELb0ELb1ELb0ELb0ELb0EEEvNS_16Flash_bwd_paramsE,(.L_x_1049 - _ZN5flash44flash_bwd_dq_dk_dv_loop_seqk_parallel_kernelI23Flash_bwd_kernel_traitsILi256ELi64ELi64ELi8ELi4ELi2ELi2ELb0ELb1EN7cutlass10bfloat16_tE19Flash_kernel_traitsILi256ELi64ELi64ELi8ES3_EELb1ELb1ELb0ELb1ELb0ELb0ELb0EEEvNS_16Flash_bwd_paramsE)
        .other          _ZN5flash44flash_bwd_dq_dk_dv_loop_seqk_parallel_kernelI23Flash_bwd_kernel_traitsILi256ELi64ELi64ELi8ELi4ELi2ELi2ELb0ELb1EN7cutlass10bfloat16_tE19Flash_kernel_traitsILi256ELi64ELi64ELi8ES3_EELb1ELb1ELb0ELb1ELb0ELb0ELb0EEEvNS_16Flash_bwd_paramsE,@"STO_CUDA_ENTRY STV_DEFAULT"
_ZN5flash44flash_bwd_dq_dk_dv_loop_seqk_parallel_kernelI23Flash_bwd_kernel_traitsILi256ELi64ELi64ELi8ELi4ELi2ELi2ELb0ELb1EN7cutlass10bfloat16_tE19Flash_kernel_traitsILi256ELi64ELi64ELi8ES3_EELb1ELb1ELb0ELb1ELb0ELb0ELb0EEEvNS_16Flash_bwd_paramsE:
.text._ZN5flash44flash_bwd_dq_dk_dv_loop_seqk_parallel_kernelI23Flash_bwd_kernel_traitsILi256ELi64ELi64ELi8ELi4ELi2ELi2ELb0ELb1EN7cutlass10bfloat16_tE19Flash_kernel_traitsILi256ELi64ELi64ELi8ES3_EELb1ELb1ELb0ELb1ELb0ELb0ELb0EEEvNS_16Flash_bwd_paramsE:
        /* <DEDUP_REMOVED lines=17> */
[----:B------:R-:W-:Y:S02]  /*0110*/  IMAD.MOV.U32 R222, RZ, RZ, 0x40 ;  /* 0x00000040ffde7424 */ /* 0x000fe400078e00ff */
[----:B------:R-:W-:Y:S02]  /*0120*/  IMAD.MOV.U32 R242, RZ, RZ, -0x10 ;  /* 0xfffffff0fff27424 */ /* 0x000fe400078e00ff */
[----:B------:R-:W4:Y:S08]  /*0130*/  S2UR UR50, SR_CTAID.Y ;  /* 0x00000000003279c3 */ /* 0x000f300000002600 */
[----:B------:R-:W5:Y:S01]  /*0140*/  S2UR UR58, SR_CTAID.Z ;  /* 0x00000000003a79c3 */ /* 0x000f620000002700 */
[----:B---3--:R-:W-:Y:S01]  /*0150*/  ULEA UR4, UR5, UR4, 0x18 ;  /* 0x0000000405047291 */ /* 0x008fe2000f8ec03f */
[----:B--2---:R-:W-:Y:S01]  /*0160*/  SHF.R.S32.HI R2, RZ, 0x1f, R8 ;  /* 0x0000001fff027819 */ /* 0x004fe20000011408 */
[----:B----4-:R-:W-:-:S02]  /*0170*/  USHF.L.U32 UR5, UR50, 0x7, URZ ;  /* 0x0000000732057899 */ /* 0x010fc4000800063f */
[----:B------:R-:W-:Y:S01]  /*0180*/  USHF.R.S32.HI UR6, URZ, 0x1f, UR50 ;  /* 0x0000001f3f067899 */ /* 0x000fe20008011432 */
[CC--:B-1----:R-:W-:Y:S02]  /*0190*/  LEA.HI R0, R2.reuse, R8.reuse, RZ, 0x5 ;  /* 0x0000000802007211 */ /* 0x0c2fe400078f28ff */
        /* <DEDUP_REMOVED lines=15> */
[--C-:B------:R-:W-:Y:S01]  /*0290*/  SHF.R.S32.HI R9, RZ, 0x2, R2.reuse ;  /* 0x00000002ff097819 */ /* 0x100fe20000011402 */
[----:B------:R-:W-:Y:S01]  /*02a0*/  IMAD.SHL.U32 R236, R5, 0x8, RZ ;  /* 0x0000000805ec7824 */ /* 0x000fe200078e00ff */
[----:B------:R-:W-:-:S02]  /*02b0*/  SHF.R.S32.HI R8, RZ, 0x1f, R2 ;  /* 0x0000001fff087819 */ /* 0x000fc40000011402 */
[-C--:B------:R-:W-:Y:S01]  /*02c0*/  LEA.HI R2, R7, R4.reuse, RZ, 0x2 ;  /* 0x0000000407027211 */ /* 0x080fe200078f10ff */
[C---:B------:R-:W-:Y:S01]  /*02d0*/  VIADD R247, R236.reuse, 0x40 ;  /* 0x00000040ecf77836 */ /* 0x040fe20000000000 */
[----:B------:R-:W-:Y:S01]  /*02e0*/  SHF.R.S32.HI R10, RZ, 0x3, R13 ;  /* 0x00000003ff0a7819 */ /* 0x000fe2000001140d */
[C---:B------:R-:W-:Y:S01]  /*02f0*/  VIADD R246, R236.reuse, 0x80 ;  /* 0x00000080ecf67836 */ /* 0x040fe20000000000 */
[----:B------:R-:W-:Y:S01]  /*0300*/  SHF.R.S32.HI R6, RZ, 0x4, R3 ;  /* 0x00000004ff067819 */ /* 0x000fe20000011403 */
[----:B------:R-:W-:Y:S01]  /*0310*/  VIADD R248, R236, 0xc0 ;  /* 0x000000c0ecf87836 */ /* 0x000fe20000000000 */
[----:B------:R-:W-:Y:S01]  /*0320*/  LEA.HI R0, R0, R4, RZ, 0x1 ;  /* 0x0000000400007211 */ /* 0x000fe200078f08ff */
[----:B------:R-:W-:Y:S01]  /*0330*/  IMAD.SHL.U32 R10, R10, 0x40, RZ ;  /* 0x000000400a0a7824 */ /* 0x000fe200078e00ff */
[----:B------:R-:W-:Y:S02]  /*0340*/  LOP3.LUT R7, R2, 0xfffffffc, RZ, 0xc0, !PT ;  /* 0xfffffffc02077812 */ /* 0x000fe400078ec0ff */
[----:B------:R-:W-:-:S02]  /*0350*/  LEA.HI R3, R3, R6, RZ, 0x1 ;  /* 0x0000000603037211 */ /* 0x000fc400078f08ff */
[----:B------:R-:W-:Y:S01]  /*0360*/  LOP3.LUT R0, R0, 0xfffffffe, RZ, 0xc0, !PT ;  /* 0xfffffffe00007812 */ /* 0x000fe200078ec0ff */
[----:B------:R-:W-:Y:S01]  /*0370*/  IMAD.IADD R18, R4, 0x1, -R7 ;  /* 0x0000000104127824 */ /* 0x000fe200078e0a07 */
[----:B------:R-:W-:Y:S02]  /*0380*/  LEA.HI R2, R8, R9, RZ, 0x3 ;  /* 0x0000000908027211 */ /* 0x000fe400078f18ff */
[----:B------:R-:W-:Y:S01]  /*0390*/  LOP3.LUT R3, R3, 0xfffffffe, RZ, 0xc0, !PT ;  /* 0xfffffffe03037812 */ /* 0x000fe200078ec0ff */
[----:B------:R-:W-:Y:S01]  /*03a0*/  IMAD.IADD R224, R4, 0x1, -R0 ;  /* 0x0000000104e07824 */ /* 0x000fe200078e0a00 */
[----:B------:R-:W-:Y:S01]  /*03b0*/  LOP3.LUT R2, R2, 0xfffffff8, RZ, 0xc0, !PT ;  /* 0xfffffff802027812 */ /* 0x000fe200078ec0ff */
[----:B------:R-:W-:Y:S01]  /*03c0*/  STL [R1+0x3c], R18 ;  /* 0x00003c1201007387 */ /* 0x000fe20000100800 */
[----:B------:R-:W-:Y:S01]  /*03d0*/  LOP3.LUT R0, R10, 0x1c0, RZ, 0xc0, !PT ;  /* 0x000001c00a007812 */ /* 0x000fe200078ec0ff */
[----:B------:R-:W-:Y:S01]  /*03e0*/  IMAD.IADD R14, R6, 0x1, -R3 ;  /* 0x00000001060e7824 */ /* 0x000fe200078e0a03 */
[----:B------:R-:W-:Y:S01]  /*03f0*/  SHF.R.S32.HI R4, RZ, 0x1f, R11 ;  /* 0x0000001fff047819 */ /* 0x000fe2000001140b */
[----:B------:R-:W-:Y:S01]  /*0400*/  IMAD.IADD R7, R9, 0x1, -R2 ;  /* 0x0000000109077824 */ /* 0x000fe200078e0a02 */
[----:B------:R-:W-:Y:S01]  /*0410*/  LOP3.LUT R3, R0, 0x38, R236, 0xf8, !PT ;  /* 0x0000003800037812 */ /* 0x000fe200078ef8ec */
[----:B------:R-:W-:Y:S01]  /*0420*/  IMAD.SHL.U32 R219, R14, 0x200, RZ ;  /* 0x000002000edb7824 */ /* 0x000fe200078e00ff */
[----:B------:R-:W-:Y:S01]  /*0430*/  SHF.R.U32.HI R2, RZ, 0x3, R0 ;  /* 0x00000003ff027819 */ /* 0x000fe20000011600 */
        /* <DEDUP_REMOVED lines=42> */
[----:B------:R-:W-:Y:S01]  /*06e0*/  IMAD.IADD R10, R10, 0x1, R8 ;  /* 0x000000010a0a7824 */ /* 0x000fe200078e0208 */
[----:B------:R-:W-:Y:S01]  /*06f0*/  LOP3.LUT R7, R3, 0x20, R7, 0xf8, !PT ;  /* 0x0000002003077812 */ /* 0x000fe200078ef807 */
[----:B------:R-:W-:Y:S01]  /*0700*/  IMAD.SHL.U32 R6, R14, 0x8, RZ ;  /* 0x000000080e067824 */ /* 0x000fe200078e00ff */
[----:B------:R-:W-:Y:S01]  /*0710*/  SHF.R.U32.HI R3, RZ, 0x3, R0 ;  /* 0x00000003ff037819 */ /* 0x000fe20000011600 */
[----:B------:R-:W-:Y:S01]  /*0720*/  IMAD.IADD R8, R4, 0x1, R5 ;  /* 0x0000000104087824 */ /* 0x000fe200078e0205 */
[----:B------:R-:W-:Y:S01]  /*0730*/  SEL R221, R222, 0xffffffc0, !P4 ;  /* 0xffffffc0dedd7807 */ /* 0x000fe20006000000 */
[----:B------:R-:W-:Y:S01]  /*0740*/  IMAD.SHL.U32 R4, R11, 0x40, RZ ;  /* 0x000000400b047824 */ /* 0x000fe200078e00ff */
[----:B------:R-:W-:-:S02]  /*0750*/  LOP3.LUT R5, R0, 0x8, R6, 0xf8, !PT ;  /* 0x0000000800057812 */ /* 0x000fc400078ef806 */
[----:B------:R-:W-:Y:S02]  /*0760*/  LOP3.LUT R6, R3, R7, R0, 0x1e, !PT ;  /* 0x0000000703067212 */ /* 0x000fe400078e1e00 */
[----:B------:R-:W-:Y:S01]  /*0770*/  LOP3.LUT R0, R4, 0xfffffe00, RZ, 0xc0, !PT ;  /* 0xfffffe0004007812 */ /* 0x000fe200078ec0ff */
[----:B------:R-:W-:Y:S01]  /*0780*/  IMAD.U32 R4, RZ, RZ, UR5 ;  /* 0x00000005ff047e24 */ /* 0x000fe2000f8e00ff */
[----:B------:R-:W-:Y:S01]  /*0790*/  LOP3.LUT R3, R5, R3, RZ, 0x3c, !PT ;  /* 0x0000000305037212 */ /* 0x000fe200078e3cff */
[----:B-----5:R-:W-:Y:S01]  /*07a0*/  USHF.R.S32.HI UR5, URZ, 0x1f, UR58 ;  /* 0x0000001f3f057899 */ /* 0x020fe2000801143a */
[----:B------:R-:W-:Y:S01]  /*07b0*/  LEA R2, R2, UR4, 0x1 ;  /* 0x0000000402027c11 */ /* 0x000fe2000f8e08ff */
[--C-:B------:R-:W-:Y:S01]  /*07c0*/  IMAD R218, R18, 0x400, R0.reuse ;  /* 0x0000040012da7824 */ /* 0x100fe200078e0200 */
[----:B------:R-:W-:Y:S01]  /*07d0*/  LEA R240, R10, UR4, 0x1 ;  /* 0x000000040af07c11 */ /* 0x000fe2000f8e08ff */
[----:B------:R-:W-:Y:S01]  /*07e0*/  IMAD R224, R224, 0x400, R0 ;  /* 0x00000400e0e07824 */ /* 0x000fe200078e0200 */
[----:B------:R-:W-:Y:S01]  /*07f0*/  SEL R222, R222, 0xffffffc0, !P6 ;  /* 0xffffffc0dede7807 */ /* 0x000fe20007000000 */
[----:B------:R-:W-:Y:S01]  /*0800*/  IMAD.IADD R218, R218, 0x1, R3 ;  /* 0x00000001dada7824 */ /* 0x000fe200078e0203 */
[----:B------:R-:W-:Y:S01]  /*0810*/  SEL R242, R242, 0x10, !P0 ;  /* 0x00000010f2f27807 */ /* 0x000fe20004000000 */
[----:B------:R-:W-:Y:S01]  /*0820*/  IMAD.IADD R224, R3, 0x1, R224 ;  /* 0x0000000103e07824 */ /* 0x000fe200078e02e0 */
[----:B------:R-:W-:Y:S01]  /*0830*/  SHF.R.S32.HI R239, RZ, 0x2, R239 ;  /* 0x00000002ffef7819 */ /* 0x000fe200000114ef */
[----:B------:R-:W-:Y:S01]  /*0840*/  IMAD.U32 R3, RZ, RZ, UR5 ;  /* 0x00000005ff037e24 */ /* 0x000fe2000f8e00ff */
[----:B------:R-:W-:Y:S01]  /*0850*/  LEA R218, R218, UR4, 0x1 ;  /* 0x00000004dada7c11 */ /* 0x000fe2000f8e08ff */
[----:B------:R-:W-:Y:S01]  /*0860*/  IMAD.U32 R3, RZ, RZ, UR6 ;  /* 0x00000006ff037e24 */ /* 0x000fe2000f8e00ff */
[----:B------:R-:W-:Y:S01]  /*0870*/  UIADD3 UR6, UR4, 0x10000, URZ ;  /* 0x0001000004067890 */ /* 0x000fe2000fffe03f */
[----:B------:R-:W-:Y:S01]  /*0880*/  IMAD.U32 R3, RZ, RZ, UR5 ;  /* 0x00000005ff037e24 */ /* 0x000fe2000f8e00ff */
[----:B------:R-:W-:Y:S01]  /*0890*/  UIADD3 UR5, UR4, 0x20000, URZ ;  /* 0x0002000004057890 */ /* 0x000fe2000fffe03f */
[----:B------:R-:W-:Y:S01]  /*08a0*/  SEL R3, R226, 0xffffffe0, !P3 ;  /* 0xffffffe0e2037807 */ /* 0x000fe20005800000 */
[----:B------:R-:W-:Y:S01]  /*08b0*/  VIADD R241, R240, 0x20 ;  /* 0x00000020f0f17836 */ /* 0x000fe20000000000 */
[----:B------:R-:W-:Y:S01]  /*08c0*/  SEL R226, R226, 0xffffffe0, !P5 ;  /* 0xffffffe0e2e27807 */ /* 0x000fe20006800000 */
[----:B------:R-:W-:Y:S01]  /*08d0*/  @P1 VIADD R241, R240, 0xffffffe0 ;  /* 0xffffffe0f0f11836 */ /* 0x000fe20000000000 */
[----:B------:R-:W-:Y:S01]  /*08e0*/  LEA R5, R8, UR6, 0x1 ;  /* 0x0000000608057c11 */ /* 0x000fe2000f8e08ff */
[----:B------:R-:W-:Y:S01]  /*08f0*/  UMOV UR6, URZ ;  /* 0x0000003f00067c82 */ /* 0x000fe20008000000 */
[----:B------:R-:W-:Y:S01]  /*0900*/  LEA R224, R224, UR5, 0x1 ;  /* 0x00000005e0e07c11 */ /* 0x000fe2000f8e08ff */
[----:B------:R-:W-:Y:S01]  /*0910*/  IMAD.IADD R3, R3, 0x1, R2 ;  /* 0x0000000103037824 */ /* 0x000fe200078e0202 */
[----:B------:R-:W-:Y:S01]  /*0920*/  LEA R219, R219, UR4, 0x1 ;  /* 0x00000004dbdb7c11 */ /* 0x000fe2000f8e08ff */
[C---:B------:R-:W-:Y:S01]  /*0930*/  VIADD R4, R5.reuse, 0x40 ;  /* 0x0000004005047836 */ /* 0x040fe20000000000 */
[----:B------:R-:W-:Y:S01]  /*0940*/  STL [R1+0x30], R5 ;  /* 0x0000300501007387 */ /* 0x000fe20000100800 */
[----:B------:R-:W-:Y:S01]  /*0950*/  @P2 VIADD R4, R5, 0xffffffc0 ;  /* 0xffffffc005042836 */ /* 0x000fe20000000000 */
[----:B------:R-:W-:Y:S01]  /*0960*/  LOP3.LUT R0, R6, R0, RZ, 0xfc, !PT ;  /* 0x0000000006007212 */ /* 0x000fe200078efcff */
[----:B------:R-:W-:Y:S01]  /*0970*/  IMAD.IADD R220, R218, 0x1, R226 ;  /* 0x00000001dadc7824 */ /* 0x000fe200078e02e2 */
[----:B------:R-:W-:Y:S01]  /*0980*/  LEA R230, R230, UR4, 0x1 ;  /* 0x00000004e6e67c11 */ /* 0x000fe2000f8e08ff */
[----:B------:R-:W-:Y:S01]  /*0990*/  IMAD.IADD R225, R222, 0x1, R224 ;  /* 0x00000001dee17824 */ /* 0x000fe200078e02e0 */
[----:B------:R1:W-:Y:S01]  /*09a0*/  STL [R1+0x34], R4 ;  /* 0x0000340401007387 */ /* 0x0003e20000100800 */
[C---:B------:R-:W-:Y:S01]  /*09b0*/  IMAD.IADD R217, R221.reuse, 0x1, R2 ;  /* 0x00000001ddd97824 */ /* 0x040fe200078e0202 */
[----:B------:R-:W-:Y:S01]  /*09c0*/  LEA R0, R0, UR4, 0x1 ;  /* 0x0000000400007c11 */ /* 0x000fe2000f8e08ff */
[----:B------:R-:W-:Y:S01]  /*09d0*/  IMAD.IADD R216, R221, 0x1, R3 ;  /* 0x00000001ddd87824 */ /* 0x000fe200078e0203 */
[----:B------:R-:W-:Y:S01]  /*09e0*/  ULDC.64 UR4, c[0x0][0x208] ;  /* 0x0000820000047ab9 */ /* 0x000fe20000000a00 */
[----:B------:R-:W-:-:S02]  /*09f0*/  IMAD.IADD R243, R240, 0x1, R242 ;  /* 0x00000001f0f37824 */ /* 0x000fc400078e02f2 */
[----:B------:R-:W-:Y:S02]  /*0a00*/  IMAD.IADD R223, R218, 0x1, R222 ;  /* 0x00000001dadf7824 */ /* 0x000fe400078e02de */
[----:B------:R-:W-:Y:S02]  /*0a10*/  IMAD.IADD R227, R226, 0x1, R224 ;  /* 0x00000001e2e37824 */ /* 0x000fe400078e02e0 */
[----:B------:R-:W-:Y:S02]  /*0a20*/  IMAD R239, R18, 0x10, R239 ;  /* 0x0000001012ef7824 */ /* 0x000fe400078e02ef */
[----:B------:R-:W-:Y:S02]  /*0a30*/  IMAD.IADD R221, R221, 0x1, R219 ;  /* 0x00000001dddd7824 */ /* 0x000fe400078e02db */
[----:B------:R-:W-:Y:S02]  /*0a40*/  IMAD.IADD R242, R242, 0x1, R241 ;  /* 0x00000001f2f27824 */ /* 0x000fe400078e02f1 */
[----:B------:R-:W-:-:S02]  /*0a50*/  IMAD.IADD R222, R220, 0x1, R222 ;  /* 0x00000001dcde7824 */ /* 0x000fc400078e02de */
[----:B------:R-:W-:Y:S02]  /*0a60*/  IMAD.IADD R226, R226, 0x1, R225 ;  /* 0x00000001e2e27824 */ /* 0x000fe400078e02e1 */
[----:B-1----:R-:W-:-:S05]  /*0a70*/  IMAD.U32 R4, RZ, RZ, UR6 ;  /* 0x00000006ff047e24 */ /* 0x002fca000f8e00ff */
[----:B------:R1:W-:Y:S02]  /*0a80*/  STL [R1+0x40], R4 ;  /* 0x0000400401007387 */ /* 0x0003e40000100800 */
.L_x_665:
        /* <DEDUP_REMOVED lines=27> */
[----:B-1----:R-:W-:Y:S01]  /*0c40*/  IMAD.U32 R4, RZ, RZ, UR8 ;  /* 0x00000008ff047e24 */ /* 0x002fe2000f8e00ff */
[----:B------:R-:W-:Y:S01]  /*0c50*/  UIADD3 UR8, UP0, UR15, UR12, URZ ;  /* 0x0000000c0f087290 */ /* 0x000fe2000ff1e03f */
[----:B------:R-:W-:Y:S01]  /*0c60*/  IMAD.U32 R5, RZ, RZ, UR9 ;  /* 0x00000009ff057e24 */ /* 0x000fe2000f8e00ff */
[----:B------:R-:W-:Y:S01]  /*0c70*/  UISETP.EQ.OR.EX UP1, UPT, UR13, URZ, !UP4, UP1 ;  /* 0x0000003f0d00728c */ /* 0x000fe2000e722710 */
[----:B------:R-:W2:Y:S01]  /*0c80*/  @P0 LDG.E R8, desc[UR4][R6.64] ;  /* 0x0000000406080981 */ /* 0x000ea2000c1e1900 */
[----:B------:R-:W-:Y:S01]  /*0c90*/  UIADD3.X UR10, UR10, UR13, URZ, UP0, !UPT ;  /* 0x0000000d0a0a7290 */ /* 0x000fe200087fe43f */
[----:B------:R-:W1:Y:S03]  /*0ca0*/  S2R R25, SR_TID.X ;  /* 0x0000000000197919 */ /* 0x000e660000002100 */
[----:B------:R-:W-:Y:S01]  /*0cb0*/  PLOP3.LUT P2, PT, PT, PT, UP1, 0x80, 0x0 ;  /* 0x000000000000781c */ /* 0x000fe20003f4f018 */
[----:B------:R-:W3:Y:S01]  /*0cc0*/  S2UR UR53, SR_CTAID.X ;  /* 0x00000000003579c3 */ /* 0x000ee20000002500 */
        /* <DEDUP_REMOVED lines=37> */
.L_x_621:
[----:B------:R-:W2:Y:S01]  /*0f20*/  LDL R4, [R1+0x40] ;  /* 0x0000400001047983 */ /* 0x000ea20000100800 */
[----:B------:R-:W-:-:S04]  /*0f30*/  @!UP3 UIADD3 UR10, UR8, UR7, -UR34 ;  /* 0x00000007080ab290 */ /* 0x000fc8000fffe822 */
[----:B------:R-:W-:-:S06]  /*0f40*/  UISETP.GT.AND UP0, UPT, UR10, UR32, UPT ;  /* 0x000000200a00728c */ /* 0x000fcc000bf04270 */
[----:B------:R-:W-:Y:S02]  /*0f50*/  PLOP3.LUT P0, PT, PT, PT, UP0, 0x80, 0x0 ;  /* 0x000000000000781c */ /* 0x000fe40003f0f008 */
[----:B--2---:R-:W-:Y:S02]  /*0f60*/  R2UR UR13, R4 ;  /* 0x00000000040d72ca */ /* 0x004fe400000e0000 */
[----:B------:R-:W-:-:S04]  /*0f70*/  LEA.HI R4, R10, R25, RZ, 0x3 ;  /* 0x000000190a047211 */ /* 0x000fc800078f18ff */
[----:B------:R-:W-:-:S04]  /*0f80*/  SHF.R.S32.HI R4, RZ, 0x3, R4 ;  /* 0x00000003ff047819 */ /* 0x000fc80000011404 */
[----:B------:R-:W-:-:S03]  /*0f90*/  SHF.R.S32.HI R27, RZ, 0x1f, R4 ;  /* 0x0000001fff1b7819 */ /* 0x000fc60000011404 */
[----:B------:R-:W-:Y:S02]  /*0fa0*/  UIMAD UR7, UR11, UR13, UR12 ;  /* 0x0000000d0b0772a4 */ /* 0x000fe4000f8e020c */
[----:B------:R-:W-:-:S04]  /*0fb0*/  @UP2 UIADD3 UR13, UR9, -UR6, URZ ;  /* 0x80000006090d2290 */ /* 0x000fc8000fffe03f */
[----:B------:R-:W-:Y:S01]  /*0fc0*/  IMAD.U32 R5, RZ, RZ, UR7 ;  /* 0x00000007ff057e24 */ /* 0x000fe2000f8e00ff */
[----:B------:R-:W-:Y:S02]  /*0fd0*/  IADD3 R22, P1, R4, UR7, RZ ;  /* 0x0000000704167c10 */ /* 0x000fe4000ff3e0ff */
[----:B------:R-:W-:Y:S02]  /*0fe0*/  @!UP2 ULDC UR13, c[0x0][0x2c4] ;  /* 0x0000b100000daab9 */ /* 0x000fe40000000800 */
[----:B------:R-:W-:Y:S01]  /*0ff0*/  LEA.HI.X.SX32 R24, R5, R27, 0x1, P1 ;  /* 0x0000001b05187211 */ /* 0x000fe200008f0eff */
[----:B------:R-:W-:Y:S08]  /*1000*/  @!P0 BRA `(.L_x_622) ;  /* 0x000000a000e48947 */ /* 0x000ff00003800000 */
        /* <DEDUP_REMOVED lines=10> */
[----:B------:R-:W-:-:S02]  /*10b0*/  UISETP.NE.AND UP0, UPT, UR40, -0x1, UPT ;  /* 0xffffffff2800788c */ /* 0x000fc4000bf05270 */
[----:B------:R-:W-:Y:S02]  /*10c0*/  @!UP1 UIMAD UR7, UR60, UR8, URZ ;  /* 0x000000083c0792a4 */ /* 0x000fe4000f8e023f */
[----:B------:R-:W-:Y:S02]  /*10d0*/  UIMAD UR53, UR53, UR15, UR37 ;  /* 0x0000000f353572a4 */ /* 0x000fe4000f8e0225 */
[----:B------:R-:W-:Y:S01]  /*10e0*/  @!UP1 UIMAD UR37, UR50, UR9, UR7 ;  /* 0x00000009322592a4 */ /* 0x000fe2000f8e0207 */
[----:B------:R-:W-:Y:S01]  /*10f0*/  @UP1 ULDC.64 UR14, c[0x0][0x420] ;  /* 0x00010800000e1ab9 */ /* 0x000fe20000000a00 */
[----:B------:R-:W-:Y:S01]  /*1100*/  UIADD3 UR7, UR13, 0x3f, URZ ;  /* 0x0000003f0d077890 */ /* 0x000fe2000fffe03f */
[----:B-1----:R-:W-:Y:S01]  /*1110*/  IABS R9, R11 ;  /* 0x0000000b00097213 */ /* 0x002fe20000000000 */
[----:B------:R-:W-:Y:S01]  /*1120*/  @UP1 UIMAD.WIDE.U32 UR46, UR6, UR14, URZ ;  /* 0x0000000e062e12a5 */ /* 0x000fe2000f8e003f */
[----:B------:R-:W-:Y:S01]  /*1130*/  ISETP.NE.AND P3, PT, R11, RZ, PT ;  /* 0x000000ff0b00720c */ /* 0x000fe20003f65270 */
[----:B------:R-:W-:Y:S01]  /*1140*/  USHF.L.U32 UR11, UR50, 0x7, URZ ;  /* 0x00000007320b7899 */ /* 0x000fe2000800063f */
[----:B------:R-:W1:Y:S01]  /*1150*/  I2F.RP R6, R9 ;  /* 0x0000000900067306 */ /* 0x000e620000209400 */
[----:B------:R-:W-:Y:S01]  /*1160*/  ULDC UR61, c[0x0][0x2d4] ;  /* 0x0000b500003d7ab9 */ /* 0x000fe20000000800 */
[----:B------:R-:W-:-:S02]  /*1170*/  USHF.R.S32.HI UR21, URZ, 0x1f, UR7 ;  /* 0x0000001f3f157899 */ /* 0x000fc40008011407 */
[----:B------:R-:W-:Y:S01]  /*1180*/  @UP1 UIMAD UR42, UR6, UR15, UR47 ;  /* 0x0000000f062a12a4 */ /* 0x000fe2000f8e022f */
[----:B------:R-:W-:Y:S01]  /*1190*/  ULDC.64 UR26, c[0x0][0x240] ;  /* 0x00009000001a7ab9 */ /* 0x000fe20000000a00 */
[----:B------:R-:W-:Y:S01]  /*11a0*/  USHF.R.S32.HI UR41, URZ, 0x1f, UR61 ;  /* 0x0000001f3f297899 */ /* 0x000fe2000801143d */
[----:B------:R-:W-:Y:S01]  /*11b0*/  ULDC UR16, c[0x0][0x2dc] ;  /* 0x0000b70000107ab9 */ /* 0x000fe20000000800 */
[----:B------:R-:W-:Y:S01]  /*11c0*/  ULDC UR43, c[0x0][0x270] ;  /* 0x00009c00002b7ab9 */ /* 0x000fe20000000800 */
[----:B------:R-:W-:Y:S01]  /*11d0*/  USEL UR45, UR11, URZ, UP2 ;  /* 0x0000003f0b2d7287 */ /* 0x000fe20009000000 */
[----:B------:R-:W-:Y:S01]  /*11e0*/  ULDC.U8 UR15, c[0x0][0x480] ;  /* 0x00012000000f7ab9 */ /* 0x000fe20000000000 */
[----:B------:R-:W-:Y:S01]  /*11f0*/  ULDC.U8 UR14, c[0x0][0x3d8] ;  /* 0x0000f600000e7ab9 */ /* 0x000fe20000000000 */
[----:B-1----:R-:W1:Y:S01]  /*1200*/  MUFU.RCP R6, R6 ;  /* 0x0000000600067308 */ /* 0x002e620000001000 */
[----:B------:R-:W-:Y:S02]  /*1210*/  @!UP1 UIMAD.WIDE.U32 UR38, UR50, UR8, URZ ;  /* 0x00000008322692a5 */ /* 0x000fe4000f8e003f */
[----:B------:R-:W-:-:S02]  /*1220*/  UIMAD.WIDE.U32 UR22, UR6, UR26, URZ ;  /* 0x0000001a061672a5 */ /* 0x000fc4000f8e003f */
[----:B------:R-:W-:Y:S02]  /*1230*/  @UP0 UIADD3 UR11, UR34, UR40, URZ ;  /* 0x00000028220b0290 */ /* 0x000fe4000fffe03f */
[----:B------:R-:W-:Y:S02]  /*1240*/  UIMAD.WIDE UR8, UR16, UR43, URZ ;  /* 0x0000002b100872a5 */ /* 0x000fe4000f8e023f */
[----:B------:R-:W-:Y:S02]  /*1250*/  UIMAD.WIDE.U32 UR18, UR50, UR61, URZ ;  /* 0x0000003d321272a5 */ /* 0x000fe4000f8e003f */
[----:B------:R-:W-:Y:S02]  /*1260*/  UISETP.NE.AND UP4, UPT, UR15, URZ, UPT ;  /* 0x0000003f0f00728c */ /* 0x000fe4000bf85270 */
[----:B------:R-:W-:Y:S02]  /*1270*/  UISETP.NE.AND UP3, UPT, UR14, URZ, UPT ;  /* 0x0000003f0e00728c */ /* 0x000fe4000bf65270 */
[----:B------:R-:W-:Y:S01]  /*1280*/  ULEA.HI UR29, UR21, UR7, URZ, 0x6 ;  /* 0x00000007151d7291 */ /* 0x000fe2000f8f303f */
[----:B-1----:R-:W-:Y:S01]  /*1290*/  VIADD R6, R6, 0xffffffe ;  /* 0x0ffffffe06067836 */ /* 0x002fe20000000000 */
[----:B------:R-:W-:Y:S01]  /*12a0*/  @UP0 ULDC.64 UR14, c[0x0][0x248] ;  /* 0x00009200000e0ab9 */ /* 0x000fe20000000a00 */
[----:B------:R-:W-:-:S02]  /*12b0*/  UIMAD UR7, UR41, UR50, URZ ;  /* 0x00000032290772a4 */ /* 0x000fc4000f8e023f */
[----:B------:R-:W1:Y:S01]  /*12c0*/  F2I.FTZ.U32.TRUNC.NTZ R7, R6 ;  /* 0x0000000600077305 */ /* 0x000e62000021f000 */
[----:B------:R-:W-:Y:S02]  /*12d0*/  USEL UR48, UR24, UR22, !UP1 ;  /* 0x0000001618307287 */ /* 0x000fe4000c800000 */
[----:B------:R-:W-:Y:S02]  /*12e0*/  @UP0 UIMAD.WIDE.U32 UR30, UR11, UR14, URZ ;  /* 0x0000000e0b1e02a5 */ /* 0x000fe4000f8e003f */
[----:B------:R-:W-:Y:S02]  /*12f0*/  @UP0 UIMAD UR49, UR11, UR15, URZ ;  /* 0x0000000f0b3102a4 */ /* 0x000fe4000f8e023f */
[----:B------:R-:W-:Y:S02]  /*1300*/  UIADD3 UR41, UR25, UR35, URZ ;  /* 0x0000002319297290 */ /* 0x000fe4000fffe03f */
[----:B------:R-:W-:Y:S02]  /*1310*/  UIMAD.WIDE.U32 UR24, UR8, UR18, URZ ;  /* 0x00000012081872a5 */ /* 0x000fe4000f8e003f */
[----:B------:R-:W-:-:S02]  /*1320*/  UIMAD UR11, UR9, UR18, URZ ;  /* 0x00000012090b72a4 */ /* 0x000fc4000f8e023f */
[----:B------:R-:W-:Y:S01]  /*1330*/  UIMAD UR18, UR60, UR61, UR7 ;  /* 0x0000003d3c1272a4 */ /* 0x000fe2000f8e0207 */
[--C-:B-1----:R-:W-:Y:S01]  /*1340*/  IMAD.MOV R5, RZ, RZ, -R7.reuse ;  /* 0x000000ffff057224 */ /* 0x102fe200078e0a07 */
[----:B------:R-:W-:Y:S01]  /*1350*/  ULDC UR51, c[0x0][0x2c4] ;  /* 0x0000b10000337ab9 */ /* 0x000fe20000000800 */
[----:B------:R-:W-:Y:S01]  /*1360*/  IMAD.MOV.U32 R6, RZ, RZ, RZ ;  /* 0x000000ffff067224 */ /* 0x000fe200078e00ff */
[----:B------:R-:W-:Y:S01]  /*1370*/  UIADD3 UR18, UR19, UR18, URZ ;  /* 0x0000001213127290 */ /* 0x000fe2000fffe03f */
[----:B------:R-:W-:Y:S01]  /*1380*/  IMAD R5, R5, R9, RZ ;  /* 0x0000000905057224 */ /* 0x000fe200078e02ff */
[----:B------:R-:W-:Y:S02]  /*1390*/  UIMAD UR33, UR6, UR27, URZ ;  /* 0x0000001b062172a4 */ /* 0x000fe4000f8e023f */
[----:B------:R-:W-:Y:S01]  /*13a0*/  USHF.L.U64.HI UR12, UR50, 0x7, UR60 ;  /* 0x00000007320c7899 */ /* 0x000fe2000801023c */
[----:B------:R-:W-:Y:S01]  /*13b0*/  IMAD.HI.U32 R5, R7, R5, R6 ;  /* 0x0000000507057227 */ /* 0x000fe200078e0006 */
[----:B------:R-:W-:Y:S01]  /*13c0*/  MOV R6, R8 ;  /* 0x0000000800067202 */ /* 0x000fe20000000f00 */
[----:B------:R-:W-:-:S02]  /*13d0*/  @UP3 UIMAD UR7, UR50, UR51, URZ ;  /* 0x00000033320732a4 */ /* 0x000fc4000f8e023f */
[----:B------:R-:W-:Y:S02]  /*13e0*/  UIMAD UR18, UR8, UR18, UR11 ;  /* 0x00000012081272a4 */ /* 0x000fe4000f8e020b */
[----:B------:R-:W-:Y:S01]  /*13f0*/  IMAD.HI.U32 R5, R5, R6, RZ ;  /* 0x0000000605057227 */ /* 0x000fe200078e00ff */
[----:B------:R-:W-:Y:S02]  /*1400*/  ULOP3.LUT UR11, UR29, 0xffffffc0, URZ, 0xc0, !UPT ;  /* 0xffffffc01d0b7892 */ /* 0x000fe4000f8ec03f */
[----:B------:R-:W-:Y:S01]  /*1410*/  @UP1 UIADD3 UR41, UR23, UR33, URZ ;  /* 0x0000002117291290 */ /* 0x000fe2000fffe03f */
[----:B------:R-:W-:Y:S01]  /*1420*/  IMAD.MOV R7, RZ, RZ, -R5 ;  /* 0x000000ffff077224 */ /* 0x000fe200078e0a05 */
[----:B------:R-:W-:Y:S02]  /*1430*/  UIMAD.WIDE.U32 UR22, UR8, UR6, URZ ;  /* 0x00000006081672a5 */ /* 0x000fe4000f8e003f */
[----:B------:R-:W-:Y:S01]  /*1440*/  @UP3 USEL UR7, UR7, UR6, !UP1 ;  /* 0x0000000607073287 */ /* 0x000fe2000c800000 */
[----:B------:R-:W-:Y:S01]  /*1450*/  IMAD R6, R9, R7, R6 ;  /* 0x0000000709067224 */ /* 0x000fe200078e0206 */
[----:B------:R-:W-:-:S02]  /*1460*/  USEL UR44, UR12, URZ, UP2 ;  /* 0x0000003f0c2c7287 */ /* 0x000fc40009000000 */
[----:B------:R-:W-:Y:S02]  /*1470*/  UIADD3 UR11, UR11, -0x40, URZ ;  /* 0xffffffc00b0b7890 */ /* 0x000fe4000fffe03f */
[----:B------:R-:W-:Y:S01]  /*1480*/  ISETP.GT.U32.AND P1, PT, R9, R6, PT ;  /* 0x000000060900720c */ /* 0x000fe20003f24070 */
[----:B------:R-:W-:Y:S01]  /*1490*/  @UP3 ULDC UR12, c[0x0][0x2e4] ;  /* 0x0000b900000c3ab9 */ /* 0x000fe20000000800 */
[----:B------:R-:W-:Y:S02]  /*14a0*/  USEL UR59, UR24, UR22, !UP1 ;  /* 0x00000016183b7287 */ /* 0x000fe4000c800000 */
[----:B------:R-:W-:Y:S02]  /*14b0*/  @!UP3 UIMAD UR19, UR50, UR43, UR58 ;  /* 0x0000002b3213b2a4 */ /* 0x000fe4000f8e023a */
[----:B------:R-:W-:Y:S02]  /*14c0*/  @UP3 UIMAD UR24, UR58, UR12, UR7 ;  /* 0x0000000c3a1832a4 */ /* 0x000fe4000f8e0207 */
[----:B------:R-:W-:-:S02]  /*14d0*/  USHF.R.S32.HI UR43, URZ, 0x1f, UR11 ;  /* 0x0000001f3f2b7899 */ /* 0x000fc4000801140b */
[----:B------:R-:W-:Y:S02]  /*14e0*/  UIADD3 UR7, UP2, UR11, UR45, URZ ;  /* 0x0000002d0b077290 */ /* 0x000fe4000ff5e03f */
[----:B------:R-:W-:Y:S01]  /*14f0*/  @UP0 UIADD3 UR28, UR34, UR40, URZ ;  /* 0x00000028221c0290 */ /* 0x000fe2000fffe03f */
[----:B------:R-:W-:Y:S01]  /*1500*/  @!P1 IMAD.IADD R6, R6, 0x1, -R9 ;  /* 0x0000000106069824 */ /* 0x000fe200078e0a09 */
[----:B------:R-:W-:Y:S01]  /*1510*/  @!P1 IADD3 R5, R5, 0x1, RZ ;  /* 0x0000000105059810 */ /* 0x000fe20007ffe0ff */
[----:B------:R-:W-:Y:S01]  /*1520*/  UIMAD UR54, UR58, UR16, URZ ;  /* 0x000000103a3672a4 */ /* 0x000fe2000f8e023f */
[----:B------:R-:W-:Y:S01]  /*1530*/  PLOP3.LUT P1, PT, PT, PT, UP0, 0x80, 0x0 ;  /* 0x000000000000781c */ /* 0x000fe20003f2f008 */
[----:B------:R-:W-:Y:S01]  /*1540*/  @!UP3 UIMAD UR24, UR19, UR51, URZ ;  /* 0x000000331318b2a4 */ /* 0x000fe2000f8e023f */
[----:B------:R-:W-:Y:S01]  /*1550*/  ISETP.GE.U32.AND P0, PT, R6, R9, PT ;  /* 0x000000090600720c */ /* 0x000fe20003f06070 */
[----:B------:R-:W-:Y:S01]  /*1560*/  @UP0 ULDC.64 UR16, c[0x0][0x250] ;  /* 0x0000940000100ab9 */ /* 0x000fe20000000a00 */
[----:B------:R-:W-:Y:S01]  /*1570*/  LOP3.LUT R6, R11, UR58, RZ, 0x3c, !PT ;  /* 0x0000003a0b067c12 */ /* 0x000fe2000f8e3cff */
[----:B------:R-:W-:-:S02]  /*1580*/  UIADD3 UR52, UR25, UR18, URZ ;  /* 0x0000001219347290 */ /* 0x000fc4000fffe03f */
[----:B------:R-:W-:Y:S01]  /*1590*/  UIADD3.X UR21, UR43, UR44, URZ, UP2, !UPT ;  /* 0x0000002c2b157290 */ /* 0x000fe200097fe43f */
[----:B------:R-:W-:Y:S01]  /*15a0*/  ISETP.GE.AND P2, PT, R6, RZ, PT ;  /* 0x000000ff0600720c */ /* 0x000fe20003f46270 */
[----:B------:R-:W-:Y:S02]  /*15b0*/  UIMAD UR12, UR9, UR7, URZ ;  /* 0x00000007090c72a4 */ /* 0x000fe4000f8e023f */
[----:B------:R-:W-:Y:S02]  /*15c0*/  @UP0 UIMAD.WIDE.U32 UR18, UR28, UR16, URZ ;  /* 0x000000101c1202a5 */ /* 0x000fe4000f8e003f */
[----:B------:R-:W-:Y:S02]  /*15d0*/  @UP0 UIMAD UR22, UR28, UR17, URZ ;  /* 0x000000111c1602a4 */ /* 0x000fe4000f8e023f */
[----:B------:R-:W-:Y:S01]  /*15e0*/  @P0 VIADD R5, R5, 0x1 ;  /* 0x0000000105050836 */ /* 0x000fe20000000000 */
[----:B------:R-:W-:Y:S01]  /*15f0*/  UIMAD UR12, UR8, UR21, UR12 ;  /* 0x00000015080c72a4 */ /* 0x000fe2000f8e020c */
[----:B------:R-:W-:Y:S01]  /*1600*/  PLOP3.LUT P0, PT, PT, PT, UP3, 0x80, 0x0 ;  /* 0x000000000000781c */ /* 0x000fe20003f0f038 */
[----:B------:R-:W-:Y:S01]  /*1610*/  UIMAD UR9, UR9, UR6, URZ ;  /* 0x00000006090972a4 */ /* 0x000fe2000f8e023f */
[----:B------:R-:W-:Y:S01]  /*1620*/  IMAD.MOV.U32 R17, RZ, RZ, R5 ;  /* 0x000000ffff117224 */ /* 0x000fe200078e0005 */
[----:B------:R-:W-:-:S02]  /*1630*/  UIMAD.WIDE.U32 UR44, UR8, UR7, URZ ;  /* 0x00000007082c72a5 */ /* 0x000fc4000f8e003f */
[----:B------:R-:W-:Y:S02]  /*1640*/  USEL UR55, UR53, URZ, UP4 ;  /* 0x0000003f35377287 */ /* 0x000fe4000a000000 */
[----:B------:R-:W-:Y:S01]  /*1650*/  @!UP1 UIADD3 UR42, UR39, UR37, URZ ;  /* 0x00000025272a9290 */ /* 0x000fe2000fffe03f */
[----:B------:R-:W-:Y:S01]  /*1660*/  @!P2 IADD3 R17, -R17, RZ, RZ ;  /* 0x000000ff1111a210 */ /* 0x000fe20007ffe1ff */
[----:B------:R-:W-:Y:S01]  /*1670*/  USHF.R.S32.HI UR57, URZ, 0x1f, UR54 ;  /* 0x0000001f3f397899 */ /* 0x000fe20008011436 */
[----:B------:R-:W-:Y:S01]  /*1680*/  @!P3 LOP3.LUT R17, RZ, R11, RZ, 0x33, !PT ;  /* 0x0000000bff11b212 */ /* 0x000fe200078e33ff */
[----:B------:R-:W-:Y:S02]  /*1690*/  USEL UR56, UR36, URZ, UP4 ;  /* 0x0000003f24387287 */ /* 0x000fe4000a000000 */
[----:B------:R-:W-:Y:S02]  /*16a0*/  USHF.R.S32.HI UR51, URZ, 0x6, UR29 ;  /* 0x000000063f337899 */ /* 0x000fe4000801141d */
[----:B------:R-:W-:-:S02]  /*16b0*/  @UP0 UIADD3 UR35, UR19, UR22, URZ ;  /* 0x0000001613230290 */ /* 0x000fc4000fffe03f */
[----:B------:R-:W-:Y:S02]  /*16c0*/  @UP1 UIADD3 UR52, UR23, UR9, URZ ;  /* 0x0000000917341290 */ /* 0x000fe4000fffe03f */
[----:B------:R-:W-:Y:S02]  /*16d0*/  UIADD3 UR53, UR45, UR12, URZ ;  /* 0x0000000c2d357290 */ /* 0x000fe4000fffe03f */
        /* <DEDUP_REMOVED lines=15> */
.L_x_623:
        /* <DEDUP_REMOVED lines=13> */
.L_x_624:
        /* <DEDUP_REMOVED lines=11> */
.L_x_625:
[----:B------:R-:W-:Y:S02]  /*1950*/  ULDC UR6, c[0x0][0x270] ;  /* 0x00009c0000067ab9 */ /* 0x000fe40000000800 */
[----:B------:R-:W-:-:S04]  /*1960*/  UIMAD UR6, UR50, UR6, UR58 ;  /* 0x00000006320672a4 */ /* 0x000fc8000f8e023a */
[----:B------:R-:W-:-:S12]  /*1970*/  UIMAD UR6, UR6, UR61, URZ ;  /* 0x0000003d060672a4 */ /* 0x000fd8000f8e023f */
.L_x_626:
[----:B------:R-:W1:Y:S01]  /*1980*/  LDC.64 R6, c[0x0][0x420] ;  /* 0x00010800ff067b82 */ /* 0x000e620000000a00 */
[----:B------:R-:W-:Y:S01]  /*1990*/  ULDC UR7, c[0x0][0x2dc] ;  /* 0x0000b70000077ab9 */ /* 0x000fe20000000800 */
[----:B------:R-:W-:Y:S01]  /*19a0*/  ULDC UR8, c[0x0][0x270] ;  /* 0x00009c0000087ab9 */ /* 0x000fe20000000800 */
[--C-:B------:R-:W-:Y:S01]  /*19b0*/  SHF.R.S32.HI R237, RZ, 0x1f, R236.reuse ;  /* 0x0000001fffed7819 */ /* 0x100fe200000114ec */
[----:B------:R-:W-:Y:S01]  /*19c0*/  UIADD3 UR6, UR11, UR6, URZ ;  /* 0x000000060b067290 */ /* 0x000fe2000fffe03f */
[----:B------:R-:W-:Y:S01]  /*19d0*/  IADD3 R8, P0, R236, UR18, RZ ;  /* 0x00000012ec087c10 */ /* 0x000fe2000ff1e0ff */
[----:B------:R-:W-:Y:S01]  /*19e0*/  UIMAD UR29, UR7, UR8, URZ ;  /* 0x00000008071d72a4 */ /* 0x000fe2000f8e023f */
[----:B------:R-:W-:Y:S01]  /*19f0*/  LEA.HI R10, R10, R25, RZ, 0x5 ;  /* 0x000000190a0a7211 */ /* 0x000fe200078f28ff */
[----:B------:R-:W-:Y:S01]  /*1a00*/  UIADD3 UR8, -UR10, UR13, UR32 ;  /* 0x0000000d0a087290 */ /* 0x000fe2000fffe120 */
[----:B------:R-:W-:Y:S01]  /*1a10*/  IADD3.X R9, R237, UR42, RZ, P0, !PT ;  /* 0x0000002aed097c10 */ /* 0x000fe200087fe4ff */
[----:B------:R-:W-:Y:S01]  /*1a20*/  ULDC.64 UR36, c[0x0][0x478] ;  /* 0x00011e0000247ab9 */ /* 0x000fe20000000a00 */
[----:B------:R-:W-:Y:S01]  /*1a30*/  ULDC UR12, c[0x0][0x398] ;  /* 0x0000e600000c7ab9 */ /* 0x000fe20000000800 */
[----:B------:R-:W-:Y:S01]  /*1a40*/  UIMAD.WIDE UR36, UR6, 0x4, UR36 ;  /* 0x00000004062478a5 */ /* 0x000fe2000f8e0224 */
[----:B------:R-:W-:Y:S01]  /*1a50*/  IADD3 R16, P0, R4, UR11, RZ ;  /* 0x0000000b04107c10 */ /* 0x000fe2000ff1e0ff */
[----:B------:R-:W-:Y:S01]  /*1a60*/  UIADD3 UR6, UR8, -UR12, URZ ;  /* 0x8000000c08067290 */ /* 0x000fe2000fffe03f */
[----:B------:R-:W-:Y:S01]  /*1a70*/  LOP3.LUT R11, R10, 0xffffffe0, RZ, 0xc0, !PT ;  /* 0xffffffe00a0b7812 */ /* 0x000fe200078ec0ff */
[----:B------:R-:W-:Y:S01]  /*1a80*/  USHF.R.S32.HI UR19, URZ, 0x1f, UR58 ;  /* 0x0000001f3f137899 */ /* 0x000fe2000801143a */
[----:B------:R-:W-:Y:S01]  /*1a90*/  IADD3.X R14, R27, UR43, RZ, P0, !PT ;  /* 0x0000002b1b0e7c10 */ /* 0x000fe200087fe4ff */
[----:B------:R-:W-:Y:S01]  /*1aa0*/  UIADD3 UR9, UR11, UR24, URZ ;  /* 0x000000180b097290 */ /* 0x000fe2000fffe03f */
[----:B------:R-:W-:Y:S01]  /*1ab0*/  IMAD.WIDE.U32 R12, R16, UR26, R236 ;  /* 0x0000001a100c7c25 */ /* 0x000fe2000f8e00ec */
[----:B------:R-:W-:Y:S01]  /*1ac0*/  ULDC.64 UR38, c[0x0][0x258] ;  /* 0x0000960000267ab9 */ /* 0x000fe20000000a00 */
[----:B------:R-:W-:Y:S01]  /*1ad0*/  USHF.L.U32 UR12, UR29, 0x6, URZ ;  /* 0x000000061d0c7899 */ /* 0x000fe2000800063f */
[----:B------:R-:W-:Y:S01]  /*1ae0*/  BSSY B1, `(.L_x_622) ;  /* 0x000098b000017945 */ /* 0x000fe20003800000 */
[----:B------:R-:W-:Y:S01]  /*1af0*/  UIMAD UR28, UR19, UR38, URZ ;  /* 0x00000026131c72a4 */ /* 0x000fe2000f8e023f */
[C---:B-1----:R-:W-:Y:S01]  /*1b00*/  IMAD R5, R6.reuse, UR43, RZ ;  /* 0x0000002b06057c24 */ /* 0x042fe2000f8e02ff */
[----:B------:R-:W-:Y:S01]  /*1b10*/  ULDC.64 UR22, c[0x0][0x428] ;  /* 0x00010a0000167ab9 */ /* 0x000fe20000000a00 */
[----:B------:R-:W-:Y:S01]  /*1b20*/  IMAD.WIDE.U32 R8, R6, UR11, R8 ;  /* 0x0000000b06087c25 */ /* 0x000fe2000f8e0008 */
[----:B------:R-:W-:Y:S01]  /*1b30*/  UIMAD UR28, UR58, UR39, UR28 ;  /* 0x000000273a1c72a4 */ /* 0x000fe2000f8e021c */
[----:B------:R-:W-:Y:S01]  /*1b40*/  IADD3 R12, P0, R12, UR48, RZ ;  /* 0x000000300c0c7c10 */ /* 0x000fe2000ff1e0ff */
[----:B------:R-:W-:Y:S01]  /*1b50*/  UIADD3 UR39, UP2, UP1, UR44, UR12, UR54 ;  /* 0x0000000c2c277290 */ /* 0x000fe2000f95e036 */
[----:B------:R-:W-:Y:S01]  /*1b60*/  IMAD R5, R7, UR11, R5 ;  /* 0x0000000b07057c24 */ /* 0x000fe2000f8e0205 */
[----:B------:R-:W-:Y:S01]  /*1b70*/  USHF.R.S32.HI UR11, URZ, 0x1f, UR6 ;  /* 0x0000001f3f0b7899 */ /* 0x000fe20008011406 */
[----:B------:R-:W-:Y:S01]  /*1b80*/  IMAD.U32 R15, RZ, RZ, UR22 ;  /* 0x00000016ff0f7e24 */ /* 0x000fe2000f8e00ff */
[----:B------:R-:W-:Y:S01]  /*1b90*/  UIMAD UR21, UR19, UR22, URZ ;  /* 0x00000016131572a4 */ /* 0x000fe2000f8e023f */
[----:B------:R-:W-:Y:S01]  /*1ba0*/  IMAD.IADD R9, R9, 0x1, R5 ;  /* 0x0000000109097824 */ /* 0x000fe200078e0205 */
[----:B------:R-:W-:Y:S01]  /*1bb0*/  ULEA.HI UR11, UR11, UR6, URZ, 0x6 ;  /* 0x000000060b0b7291 */ /* 0x000fe2000f8f303f */
[----:B------:R-:W-:Y:S01]  /*1bc0*/  IMAD R5, R14, UR26, RZ ;  /* 0x0000001a0e057c24 */ /* 0x000fe2000f8e02ff */
[----:B------:R-:W-:Y:S01]  /*1bd0*/  USHF.R.S32.HI UR12, URZ, 0x1f, UR12 ;  /* 0x0000001f3f0c7899 */ /* 0x000fe2000801140c */
[----:B------:R-:W-:Y:S01]  /*1be0*/  IMAD.IADD R25, R25, 0x1, -R11 ;  /* 0x0000000119197824 */ /* 0x000fe200078e0a0b */
[----:B------:R-:W-:Y:S01]  /*1bf0*/  USHF.R.S32.HI UR19, URZ, 0x6, UR11 ;  /* 0x000000063f137899 */ /* 0x000fe2000801140b */
[----:B------:R-:W-:Y:S01]  /*1c00*/  IMAD R20, R16, UR27, R5 ;  /* 0x0000001b10147c24 */ /* 0x000fe2000f8e0205 */
[----:B------:R-:W-:Y:S01]  /*1c10*/  SHF.R.S32.HI R5, RZ, 0x5, R10 ;  /* 0x00000005ff057819 */ /* 0x000fe2000001140a */
[----:B------:R-:W-:Y:S01]  /*1c20*/  UIADD3.X UR6, UR53, UR12, UR57, UP2, UP1 ;  /* 0x0000000c35067290 */ /* 0x000fe200097e2439 */
[----:B------:R-:W-:Y:S01]  /*1c30*/  IMAD.WIDE.U32 R8, R15, UR58, R8 ;  /* 0x0000003a0f087c25 */ /* 0x000fe2000f8e0008 */
[----:B------:R-:W-:Y:S01]  /*1c40*/  UISETP.LT.AND UP1, UPT, URZ, UR19, UPT ;  /* 0x000000133f00728c */ /* 0x000fe2000bf21270 */
[----:B------:R-:W-:Y:S01]  /*1c50*/  IADD3.X R13, R13, UR41, R20, P0, !PT ;  /* 0x000000290d0d7c10 */ /* 0x000fe200087fe414 */
[----:B------:R-:W-:Y:S01]  /*1c60*/  UIADD3 UR11, UP3, UP2, UR56, UR39, UR59 ;  /* 0x00000027380b7290 */ /* 0x000fe2000fa7e03b */
[----:B------:R-:W-:Y:S01]  /*1c70*/  IMAD R5, R5, UR29, R25 ;  /* 0x0000001d05057c24 */ /* 0x000fe2000f8e0219 */
[----:B------:R-:W-:Y:S01]  /*1c80*/  USEL UR19, URZ, UR19, !UP1 ;  /* 0x000000133f137287 */ /* 0x000fe2000c800000 */
[----:B------:R-:W-:Y:S01]  /*1c90*/  MOV R10, R8 ;  /* 0x00000008000a7202 */ /* 0x000fe20000000f00 */
[----:B------:R-:W-:Y:S01]  /*1ca0*/  UIADD3.X UR6, UR55, UR6, UR52, UP3, UP2 ;  /* 0x0000000637067290 */ /* 0x000fe20009fe4434 */
[----:B------:R-:W-:Y:S01]  /*1cb0*/  IMAD.U32 R19, RZ, RZ, UR38 ;  /* 0x00000026ff137e24 */ /* 0x000fe2000f8e00ff */
[----:B------:R-:W-:Y:S01]  /*1cc0*/  UISETP.GT.AND UP1, UPT, UR51, UR19, UPT ;  /* 0x000000133300728c */ /* 0x000fe2000bf24270 */
[----:B------:R-:W-:Y:S01]  /*1cd0*/  IADD3 R8, P0, R5, UR11, RZ ;  /* 0x0000000b05087c10 */ /* 0x000fe2000ff1e0ff */
[----:B------:R-:W-:Y:S01]  /*1ce0*/  UIMAD UR21, UR58, UR23, UR21 ;  /* 0x000000173a1572a4 */ /* 0x000fe2000f8e0215 */
[-C--:B------:R-:W-:Y:S01]  /*1cf0*/  IMAD R18, R27, R6.reuse, RZ ;  /* 0x000000061b127224 */ /* 0x080fe200078e02ff */
[----:B------:R-:W-:Y:S01]  /*1d00*/  ULDC.64 UR44, c[0x0][0x400] ;  /* 0x00010000002c7ab9 */ /* 0x000fe20000000a00 */
[----:B------:R-:W-:Y:S01]  /*1d10*/  LEA.HI.X.SX32 R5, R5, UR6, 0x1, P0 ;  /* 0x0000000605057c11 */ /* 0x000fe200080f0eff */
[----:B------:R-:W-:Y:S01]  /*1d20*/  IMAD.WIDE.U32 R12, R19, UR58, R12 ;  /* 0x0000003a130c7c25 */ /* 0x000fe2000f8e000c */
[----:B------:R-:W-:Y:S01]  /*1d30*/  PLOP3.LUT P0, PT, PT, PT, UP1, 0x80, 0x0 ;  /* 0x000000000000781c */ /* 0x000fe20003f0f018 */
[----:B------:R-:W-:Y:S01]  /*1d40*/  ULDC.64 UR24, c[0x0][0x210] ;  /* 0x0000840000187ab9 */ /* 0x000fe20000000a00 */
[----:B------:R-:W-:Y:S01]  /*1d50*/  LEA R228, P2, R8, UR44, 0x2 ;  /* 0x0000002c08e47c11 */ /* 0x000fe2000f8410ff */
[----:B------:R-:W-:Y:S01]  /*1d60*/  VIADD R11, R9, UR21 ;  /* 0x00000015090b7c36 */ /* 0x000fe20008000000 */
[----:B------:R-:W-:Y:S01]  /*1d70*/  ULDC.64 UR22, c[0x0][0x3e0] ;  /* 0x0000f80000167ab9 */ /* 0x000fe20000000a00 */
[C---:B------:R-:W-:Y:S01]  /*1d80*/  IMAD R18, R4.reuse, R7, R18 ;  /* 0x0000000704127224 */ /* 0x040fe200078e0212 */
[----:B------:R-:W-:Y:S01]  /*1d90*/  ULDC.64 UR46, c[0x0][0x2b0] ;  /* 0x0000ac00002e7ab9 */ /* 0x000fe20000000a00 */
[----:B------:R-:W-:Y:S01]  /*1da0*/  IMAD.WIDE.U32 R10, R4, R6, R10 ;  /* 0x00000006040a7225 */ /* 0x000fe200078e000a */
[----:B------:R-:W-:Y:S01]  /*1db0*/  LEA R234, P4, R12, UR24, 0x1 ;  /* 0x000000180cea7c11 */ /* 0x000fe2000f8808ff */
[----:B------:R-:W-:Y:S01]  /*1dc0*/  UIADD3 UR7, UR51, -0x1, URZ ;  /* 0xffffffff33077890 */ /* 0x000fe2000fffe03f */
[----:B------:R-:W-:Y:S01]  /*1dd0*/  LEA.HI.X R229, R8, UR45, R5, 0x2, P2 ;  /* 0x0000002d08e57c11 */ /* 0x000fe200090f1405 */
[----:B------:R-:W-:Y:S01]  /*1de0*/  VIADD R21, R13, UR28 ;  /* 0x0000001c0d157c36 */ /* 0x000fe20008000000 */
[----:B------:R-:W-:Y:S01]  /*1df0*/  LEA R235, P3, R10, UR22, 0x1 ;  /* 0x000000160aeb7c11 */ /* 0x000fe2000f8608ff */
[----:B------:R-:W-:Y:S01]  /*1e00*/  UIMAD.WIDE UR8, UR9, 0x4, UR46 ;  /* 0x00000004090878a5 */ /* 0x000fe2000f8e022e */
[----:B------:R-:W-:Y:S01]  /*1e10*/  IADD3 R18, R11, R18, RZ ;  /* 0x000000120b127210 */ /* 0x000fe20007ffe0ff */
        /* <DEDUP_REMOVED lines=24> */
.L_x_628:
        /* <DEDUP_REMOVED lines=20> */
.L_x_629:
        /* <DEDUP_REMOVED lines=38> */
.L_x_631:
[----:B------:R-:W-:Y:S05]  /*2340*/  BSYNC B0 ;  /* 0x0000000000007941 */ /* 0x000fea0003800000 */
.L_x_630:
        /* <DEDUP_REMOVED lines=21> */
.L_x_633:
[----:B------:R-:W-:Y:S05]  /*24a0*/  BSYNC B0 ;  /* 0x0000000000007941 */ /* 0x000fea0003800000 */
.L_x_632:
        /* <DEDUP_REMOVED lines=34> */
.L_x_635:
[----:B------:R-:W-:Y:S05]  /*26d0*/  BSYNC B0 ;  /* 0x0000000000007941 */ /* 0x000fea0003800000 */
.L_x_634:
        /* <DEDUP_REMOVED lines=23> */
.L_x_627:
        /* <DEDUP_REMOVED lines=53> */
.L_x_638:
[----:B------:R-:W-:Y:S05]  /*2ba0*/  BSYNC B0 ;  /* 0x0000000000007941 */ /* 0x000fea0003800000 */
.L_x_637:
        /* <DEDUP_REMOVED lines=45> */
.L_x_640:
[----:B------:R-:W-:Y:S05]  /*2e80*/  BSYNC B0 ;  /* 0x0000000000007941 */ /* 0x000fea0003800000 */
.L_x_639:
        /* <DEDUP_REMOVED lines=44> */
.L_x_642:
[----:B------:R-:W-:Y:S05]  /*3150*/  BSYNC B0 ;  /* 0x0000000000007941 */ /* 0x000fea0003800000 */
.L_x_641:
        /* <DEDUP_REMOVED lines=47> */
.L_x_644:
[----:B------:R-:W-:Y:S05]  /*3450*/  BSYNC B0 ;  /* 0x0000000000007941 */ /* 0x000fea0003800000 */
.L_x_643:
        /* <DEDUP_REMOVED lines=69> */
.L_x_646:
[----:B------:R-:W-:Y:S05]  /*38b0*/  BSYNC B0 ;  /* 0x0000000000007941 */ /* 0x000fea0003800000 */
.L_x_645:
        /* <DEDUP_REMOVED lines=59> */
.L_x_648:
[----:B------:R-:W-:Y:S05]  /*3c70*/  BSYNC B0 ;  /* 0x0000000000007941 */ /* 0x000fea0003800000 */
.L_x_647:
        /* <DEDUP_REMOVED lines=64> */
.L_x_650:
[----:B------:R-:W-:Y:S05]  /*4080*/  BSYNC B0 ;  /* 0x0000000000007941 */ /* 0x000fea0003800000 */
.L_x_649:
        /* <DEDUP_REMOVED lines=56> */
.L_x_652:
[----:B------:R-:W-:Y:S05]  /*4410*/  BSYNC B0 ;  /* 0x0000000000007941 */ /* 0x000fea0003800000 */
.L_x_651:
[----:B------:R-:W-:Y:S01]  /*4420*/  ULDC.64 UR16, c[0x0][0x3c8] ;  /* 0x0000f20000107ab9 */ /* 0x000fe20000000a00 */
[----:B------:R-:W-:Y:S01]  /*4430*/  USHF.R.S32.HI UR14, URZ, 0x1f, UR58 ;  /* 0x0000001f3f0e7899 */ /* 0x000fe2000801143a */
[----:B-1----:R-:W3:Y:S01]  /*4440*/  LDC.64 R10, c[0x0][0x3b8] ;  /* 0x0000ee00ff0a7b82 */ /* 0x002ee20000000a00 */
[----:B------:R-:W-:Y:S01]  /*4450*/  UISETP.NE.U32.AND UP1, UPT, UR16, URZ, UPT ;  /* 0x0000003f1000728c */ /* 0x000fe2000bf25070 */
[----:B------:R-:W1:Y:S01]  /*4460*/  S2R R8, SR_TID.X ;  /* 0x0000000000087919 */ /* 0x000e620000002100 */
[----:B------:R-:W-:Y:S01]  /*4470*/  IMAD.MOV.U32 R244, RZ, RZ, 0x7f800000 ;  /* 0x7f800000fff47424 */ /* 0x000fe200078e00ff */
[----:B------:R-:W-:Y:S01]  /*4480*/  ULDC UR18, c[0x0][0x270] ;  /* 0x00009c0000127ab9 */ /* 0x000fe20000000800 */
[----:B------:R-:W-:Y:S01]  /*4490*/  UISETP.NE.AND.EX UP1, UPT, UR17, URZ, UPT, UP1 ;  /* 0x0000003f1100728c */ /* 0x000fe2000bf25310 */
[----:B------:R-:W2:Y:S01]  /*44a0*/  S2R R12, SR_TID.X ;  /* 0x00000000000c7919 */ /* 0x000ea20000002100 */
[----:B------:R-:W-:Y:S01]  /*44b0*/  IMAD.MOV.U32 R245, RZ, RZ, 0x7f800000 ;  /* 0x7f800000fff57424 */ /* 0x000fe200078e00ff */
[----:B------:R-:W-:Y:S01]  /*44c0*/  ULDC UR37, c[0x0][0x2dc] ;  /* 0x0000b70000257ab9 */ /* 0x000fe20000000800 */
[----:B------:R-:W0:Y:S02]  /*44d0*/  LDGDEPBAR ;  /* 0x00000000000079af */ /* 0x000e240000000000 */
[----:B------:R-:W-:-:S05]  /*44e0*/  PLOP3.LUT P0, PT, PT, PT, UP1, 0x80, 0x0 ;  /* 0x000000000000781c */ /* 0x000fca0003f0f018 */
[----:B------:R-:W-:Y:S01]  /*44f0*/  @UP1 ULDC.64 UR22, c[0x0][0x3d0] ;  /* 0x0000f40000161ab9 */ /* 0x000fe20000000a00 */
[----:B------:R-:W-:Y:S01]  /*4500*/  @UP1 UMOV UR15, UR14 ;  /* 0x0000000e000f1c82 */ /* 0x000fe20008000000 */
[----:B------:R-:W-:Y:S01]  /*4510*/  @UP1 UIMAD UR6, UR60, UR22, URZ ;  /* 0x000000163c0612a4 */ /* 0x000fe2000f8e023f */
[----:B------:R-:W-:Y:S02]  /*4520*/  @UP1 UMOV UR14, UR58 ;  /* 0x0000003a000e1c82 */ /* 0x000fe40008000000 */
[----:B------:R-:W-:Y:S02]  /*4530*/  @UP1 UIMAD.WIDE.U32 UR14, UR50, UR22, UR14 ;  /* 0x00000016320e12a5 */ /* 0x000fe4000f8e000e */
[----:B------:R-:W-:Y:S01]  /*4540*/  @UP1 UIMAD UR6, UR50, UR23, UR6 ;  /* 0x00000017320612a4 */ /* 0x000fe2000f8e0206 */
[----:B---3--:R-:W3:Y:S01]  /*4550*/  LDG.E.64 R6, desc[UR4][R10.64+0x8] ;  /* 0x000008040a067981 */ /* 0x008ee2000c1e1b00 */
[----:B------:R-:W-:Y:S02]  /*4560*/  @UP1 ULEA UR16, UP0, UR14, UR16, 0x2 ;  /* 0x000000100e101291 */ /* 0x000fe4000f80103f */
[----:B------:R-:W-:Y:S01]  /*4570*/  @UP1 UIADD3 UR6, UR15, UR6, URZ ;  /* 0x000000060f061290 */ /* 0x000fe2000fffe03f */
[----:B------:R-:W-:-:S02]  /*4580*/  CS2R R190, SRZ ;  /* 0x0000000000be7805 */ /* 0x000fc4000001ff00 */
[----:B------:R-:W-:Y:S02]  /*4590*/  CS2R R188, SRZ ;  /* 0x0000000000bc7805 */ /* 0x000fe4000001ff00 */
[----:B------:R-:W-:Y:S01]  /*45a0*/  CS2R R194, SRZ ;  /* 0x0000000000c27805 */ /* 0x000fe2000001ff00 */
[----:B------:R-:W-:Y:S01]  /*45b0*/  @UP1 ULEA.HI.X UR17, UR14, UR17, UR6, 0x2, UP0 ;  /* 0x000000110e111291 */ /* 0x000fe200080f1406 */
[----:B------:R-:W-:Y:S01]  /*45c0*/  IMAD.U32 R4, RZ, RZ, UR16 ;  /* 0x00000010ff047e24 */ /* 0x000fe2000f8e00ff */
[----:B-1----:R-:W-:Y:S01]  /*45d0*/  SHF.R.S32.HI R8, RZ, 0x1f, R8 ;  /* 0x0000001fff087819 */ /* 0x002fe20000011408 */
[----:B------:R-:W-:Y:S01]  /*45e0*/  @UP1 ULDC UR6, c[0x0][0x2e8] ;  /* 0x0000ba0000061ab9 */ /* 0x000fe20000000800 */
[----:B------:R-:W-:Y:S02]  /*45f0*/  CS2R R192, SRZ ;  /* 0x0000000000c07805 */ /* 0x000fe4000001ff00 */
[----:B------:R-:W-:Y:S01]  /*4600*/  CS2R R186, SRZ ;  /* 0x0000000000ba7805 */ /* 0x000fe2000001ff00 */
[----:B------:R-:W-:Y:S01]  /*4610*/  IMAD.U32 R5, RZ, RZ, UR17 ;  /* 0x00000011ff057e24 */ /* 0x000fe2000f8e00ff */
[----:B------:R-:W-:-:S02]  /*4620*/  CS2R R184, SRZ ;  /* 0x0000000000b87805 */ /* 0x000fc4000001ff00 */
[----:B------:R-:W-:Y:S02]  /*4630*/  CS2R R182, SRZ ;  /* 0x0000000000b67805 */ /* 0x000fe4000001ff00 */
[----:B------:R-:W-:Y:S02]  /*4640*/  CS2R R180, SRZ ;  /* 0x0000000000b47805 */ /* 0x000fe4000001ff00 */
[----:B------:R-:W-:Y:S01]  /*4650*/  CS2R R174, SRZ ;  /* 0x0000000000ae7805 */ /* 0x000fe2000001ff00 */
[----:B------:R1:W4:Y:S01]  /*4660*/  @P0 LDG.E R9, desc[UR4][R4.64] ;  /* 0x0000000404090981 */ /* 0x000322000c1e1900 */
[----:B------:R-:W-:Y:S02]  /*4670*/  CS2R R172, SRZ ;  /* 0x0000000000ac7805 */ /* 0x000fe4000001ff00 */
[----:B------:R-:W-:Y:S02]  /*4680*/  CS2R R178, SRZ ;  /* 0x0000000000b27805 */ /* 0x000fe4000001ff00 */
[----:B------:R-:W-:-:S02]  /*4690*/  CS2R R176, SRZ ;  /* 0x0000000000b07805 */ /* 0x000fc4000001ff00 */
[----:B------:R-:W-:Y:S02]  /*46a0*/  CS2R R170, SRZ ;  /* 0x0000000000aa7805 */ /* 0x000fe4000001ff00 */
[----:B------:R-:W-:Y:S02]  /*46b0*/  CS2R R168, SRZ ;  /* 0x0000000000a87805 */ /* 0x000fe4000001ff00 */
[----:B------:R-:W-:Y:S01]  /*46c0*/  CS2R R166, SRZ ;  /* 0x0000000000a67805 */ /* 0x000fe2000001ff00 */
[----:B------:R-:W4:Y:S01]  /*46d0*/  LDG.E.64 R10, desc[UR4][R10.64] ;  /* 0x000000040a0a7981 */ /* 0x000f22000c1e1b00 */
[----:B--2---:R-:W-:Y:S02]  /*46e0*/  LEA.HI R8, R8, R12, RZ, 0x7 ;  /* 0x0000000c08087211 */ /* 0x004fe400078f38ff */
        /* <DEDUP_REMOVED lines=16> */
[----:B-1----:R-:W-:Y:S01]  /*47f0*/  IMAD.MOV.U32 R4, RZ, RZ, 0x4 ;  /* 0x00000004ff047424 */ /* 0x002fe200078e00ff */
[----:B------:R-:W-:Y:S02]  /*4800*/  CS2R R132, SRZ ;  /* 0x0000000000847805 */ /* 0x000fe4000001ff00 */
[----:B------:R-:W-:Y:S02]  /*4810*/  CS2R R78, SRZ ;  /* 0x00000000004e7805 */ /* 0x000fe4000001ff00 */
[----:B------:R-:W-:Y:S01]  /*4820*/  CS2R R76, SRZ ;  /* 0x00000000004c7805 */ /* 0x000fe2000001ff00 */
[----:B------:R-:W-:Y:S01]  /*4830*/  IMAD.WIDE R4, R239, R4, UR8 ;  /* 0x00000008ef047e25 */ /* 0x000fe2000f8e0204 */
        /* <DEDUP_REMOVED lines=30> */
[----:B------:R-:W-:Y:S01]  /*4a20*/  CS2R R20, SRZ ;  /* 0x0000000000147805 */ /* 0x000fe2000001ff00 */
[----:B------:R-:W-:Y:S01]  /*4a30*/  ULDC UR23, c[0x0][0x2d0] ;  /* 0x0000b40000177ab9 */ /* 0x000fe20000000800 */
[----:B------:R-:W-:Y:S01]  /*4a40*/  ULDC.U8 UR17, c[0x0][0x388] ;  /* 0x0000e20000117ab9 */ /* 0x000fe20000000000 */
[----:B-1----:R-:W1:Y:S01]  /*4a50*/  S2R R5, SR_TID.X ;  /* 0x0000000000057919 */ /* 0x002e620000002100 */
[----:B------:R-:W4:Y:S01]  /*4a60*/  @P0 MUFU.RCP R4, UR6 ;  /* 0x0000000600040d08 */ /* 0x000f220008001000 */
[----:B------:R-:W-:Y:S01]  /*4a70*/  SHF.R.S32.HI R8, RZ, 0x7, R8 ;  /* 0x00000007ff087819 */ /* 0x000fe20000011408 */
[----:B------:R-:W-:Y:S01]  /*4a80*/  UIMAD UR6, UR50, UR18, UR58 ;  /* 0x00000012320672a4 */ /* 0x000fe2000f8e023a */
[----:B------:R-:W-:-:S03]  /*4a90*/  ULDC UR16, c[0x0][0x2ec] ;  /* 0x0000bb0000107ab9 */ /* 0x000fc60000000800 */
[----:B------:R-:W-:Y:S01]  /*4aa0*/  IMAD.SHL.U32 R8, R8, 0x20, RZ ;  /* 0x0000002008087824 */ /* 0x000fe200078e00ff */
[----:B------:R-:W-:-:S04]  /*4ab0*/  USHF.L.U32 UR6, UR6, 0x5, URZ ;  /* 0x0000000506067899 */ /* 0x000fc8000800063f */
[----:B------:R-:W-:Y:S01]  /*4ac0*/  USHF.R.S32.HI UR14, URZ, 0x1f, UR6 ;  /* 0x0000001f3f0e7899 */ /* 0x000fe20008011406 */
[----:B-1----:R-:W-:-:S05]  /*4ad0*/  IMAD.SHL.U32 R5, R5, 0x2, RZ ;  /* 0x0000000205057824 */ /* 0x002fca00078e00ff */
[----:B------:R-:W-:Y:S01]  /*4ae0*/  LOP3.LUT R8, R8, 0x6, R5, 0xf8, !PT ;  /* 0x0000000608087812 */ /* 0x000fe200078ef805 */
[----:B------:R-:W-:-:S04]  /*4af0*/  IMAD.U32 R5, RZ, RZ, UR20 ;  /* 0x00000014ff057e24 */ /* 0x000fc8000f8e00ff */
[----:B------:R-:W-:Y:S01]  /*4b00*/  IMAD R238, R5, 0x40, R8 ;  /* 0x0000004005ee7824 */ /* 0x000fe200078e0208 */
[----:B------:R-:W-:-:S03]  /*4b10*/  SHF.R.S32.HI R5, RZ, 0x1f, R25 ;  /* 0x0000001fff057819 */ /* 0x000fc60000011419 */
[C---:B------:R-:W-:Y:S02]  /*4b20*/  VIADD R252, R238.reuse, 0x11 ;  /* 0x00000011eefc7836 */ /* 0x040fe40000000000 */
[C---:B------:R-:W-:Y:S02]  /*4b30*/  VIADD R251, R238.reuse, 0x10 ;  /* 0x00000010eefb7836 */ /* 0x040fe40000000000 */
[C---:B------:R-:W-:Y:S02]  /*4b40*/  VIADD R250, R238.reuse, 0x9 ;  /* 0x00000009eefa7836 */ /* 0x040fe40000000000 */
[----:B------:R-:W-:Y:S01]  /*4b50*/  VIADD R249, R238, 0x8 ;  /* 0x00000008eef97836 */ /* 0x000fe20000000000 */
[----:B---3--:R-:W-:Y:S01]  /*4b60*/  IADD3 R6, P2, P1, R6, UR6, R25 ;  /* 0x0000000606067c10 */ /* 0x008fe2000f95e019 */
[----:B----4-:R-:W-:-:S05]  /*4b70*/  @P0 FMUL.FTZ R4, R9, R4 ;  /* 0x0000000409040220 */ /* 0x010fca0000410000 */
[----:B------:R-:W-:Y:S02]  /*4b80*/  @P0 R2UR UR15, R4 ;  /* 0x00000000040f02ca */ /* 0x000fe400000e0000 */
[----:B------:R-:W-:Y:S02]  /*4b90*/  IADD3.X R4, R7, UR14, R5, P2, P1 ;  /* 0x0000000e07047c10 */ /* 0x000fe400097e2405 */
[----:B------:R-:W-:Y:S01]  /*4ba0*/  I2FP.F32.S32 R5, R238 ;  /* 0x000000ee00057245 */ /* 0x000fe20000201400 */
[C---:B------:R-:W-:Y:S02]  /*4bb0*/  VIADD R7, R238.reuse, 0x19 ;  /* 0x00000019ee077836 */ /* 0x040fe40000000000 */
[----:B------:R1:W-:Y:S04]  /*4bc0*/  STL [R1+0x38], R4 ;  /* 0x0000380401007387 */ /* 0x0003e80000100800 */
[----:B------:R2:W-:Y:S04]  /*4bd0*/  STL [R1+0x28], R5 ;  /* 0x0000280501007387 */ /* 0x0005e80000100800 */
[----:B------:R3:W-:Y:S01]  /*4be0*/  STL [R1+0xc], R7 ;  /* 0x00000c0701007387 */ /* 0x0007e20000100800 */
[----:B-1----:R-:W-:-:S02]  /*4bf0*/  VIADD R4, R238, 0x1 ;  /* 0x00000001ee047836 */ /* 0x002fc40000000000 */
[----:B--2---:R-:W-:-:S03]  /*4c00*/  VIADD R5, R238, 0x18 ;  /* 0x00000018ee057836 */ /* 0x004fc60000000000 */
[----:B------:R-:W-:Y:S02]  /*4c10*/  I2FP.F32.S32 R8, R4 ;  /* 0x0000000400087245 */ /* 0x000fe40000201400 */
[----:B------:R-:W-:Y:S01]  /*4c20*/  I2FP.F32.S32 R4, R7 ;  /* 0x0000000700047245 */ /* 0x000fe20000201400 */
[----:B------:R1:W-:Y:S04]  /*4c30*/  STL [R1+0x8], R5 ;  /* 0x0000080501007387 */ /* 0x0003e80000100800 */
[----:B------:R-:W-:Y:S04]  /*4c40*/  STL [R1+0x2c], R8 ;  /* 0x00002c0801007387 */ /* 0x000fe80000100800 */
[----:B------:R2:W-:Y:S01]  /*4c50*/  STL [R1+0x24], R4 ;  /* 0x0000240401007387 */ /* 0x0005e20000100800 */
[----:B---3--:R-:W-:-:S02]  /*4c60*/  I2FP.F32.S32 R7, R249 ;  /* 0x000000f900077245 */ /* 0x008fc40000201400 */
[----:B-1----:R-:W-:Y:S02]  /*4c70*/  I2FP.F32.S32 R5, R5 ;  /* 0x0000000500057245 */ /* 0x002fe40000201400 */
[----:B--2---:R-:W-:-:S03]  /*4c80*/  I2FP.F32.S32 R4, R252 ;  /* 0x000000fc00047245 */ /* 0x004fc60000201400 */
[----:B------:R1:W-:Y:S04]  /*4c90*/  STL [R1+0x20], R5 ;  /* 0x0000200501007387 */ /* 0x0003e80000100800 */
[----:B------:R2:W-:Y:S01]  /*4ca0*/  STL [R1+0x1c], R4 ;  /* 0x00001c0401007387 */ /* 0x0005e20000100800 */
[----:B-1----:R-:W-:Y:S02]  /*4cb0*/  I2FP.F32.S32 R5, R251 ;  /* 0x000000fb00057245 */ /* 0x002fe40000201400 */
[----:B--2---:R-:W-:-:S03]  /*4cc0*/  I2FP.F32.S32 R4, R250 ;  /* 0x000000fa00047245 */ /* 0x004fc60000201400 */
[----:B------:R-:W-:Y:S04]  /*4cd0*/  STL [R1+0x18], R5 ;  /* 0x0000180501007387 */ /* 0x000fe80000100800 */
[----:B------:R1:W-:Y:S04]  /*4ce0*/  STL [R1+0x14], R4 ;  /* 0x0000140401007387 */ /* 0x0003e80000100800 */
[----:B------:R2:W-:Y:S01]  /*4cf0*/  STL [R1+0x10], R7 ;  /* 0x0000100701007387 */ /* 0x0005e20000100800 */
[----:B------:R-:W-:Y:S02]  /*4d00*/  R2UR UR21, R11 ;  /* 0x000000000b1572ca */ /* 0x000fe400000e0000 */
[----:B------:R-:W-:Y:S01]  /*4d10*/  R2UR UR22, R10 ;  /* 0x000000000a1672ca */ /* 0x000fe200000e0000 */
[----:B-1----:R-:W-:-:S05]  /*4d20*/  IMAD.WIDE.U32 R4, R6, -0x2daee0ad, RZ ;  /* 0xd2511f5306047825 */ /* 0x002fca00078e00ff */
[----:B------:R2:W-:Y:S01]  /*4d30*/  STL.64 [R1], R4 ;  /* 0x0000000401007387 */ /* 0x0005e20000100a00 */
[----:B------:R-:W-:Y:S01]  /*4d40*/  CS2R R24, SRZ ;  /* 0x0000000000187805 */ /* 0x000fe2000001ff00 */
[----:B------:R-:W-:-:S03]  /*4d50*/  UMOV UR6, URZ ;  /* 0x0000003f00067c82 */ /* 0x000fc60008000000 */
[----:B------:R-:W-:Y:S02]  /*4d60*/  UIADD3 UR36, UR21, 0x646e171e, URZ ;  /* 0x646e171e15247890 */ /* 0x000fe4000fffe03f */
[----:B------:R-:W-:Y:S02]  /*4d70*/  UIADD3 UR35, UR22, -0x4ab325aa, URZ ;  /* 0xb54cda5616237890 */ /* 0x000fe4000fffe03f */
[----:B------:R-:W-:Y:S02]  /*4d80*/  UIADD3 UR33, UR21, -0x56f99767, URZ ;  /* 0xa906689915217890 */ /* 0x000fe4000fffe03f */
[----:B------:R-:W-:Y:S02]  /*4d90*/  UIADD3 UR32, UR22, 0x1715609d, URZ ;  /* 0x1715609d16207890 */ /* 0x000fe4000fffe03f */
[----:B------:R-:W-:Y:S02]  /*4da0*/  UIADD3 UR31, UR21, -0x126145ec, URZ ;  /* 0xed9eba14151f7890 */ /* 0x000fe4000fffe03f */
[----:B------:R-:W-:-:S02]  /*4db0*/  UIADD3 UR30, UR22, 0x78dde6e4, URZ ;  /* 0x78dde6e4161e7890 */ /* 0x000fc4000fffe03f */
[----:B------:R-:W-:Y:S02]  /*4dc0*/  UIADD3 UR29, UR21, 0x32370b8f, URZ ;  /* 0x32370b8f151d7890 */ /* 0x000fe4000fffe03f */
[----:B------:R-:W-:Y:S02]  /*4dd0*/  UIADD3 UR28, UR22, -0x255992d5, URZ ;  /* 0xdaa66d2b161c7890 */ /* 0x000fe4000fffe03f */
[----:B------:R-:W-:Y:S02]  /*4de0*/  UIADD3 UR27, UR21, 0x76cf5d0a, URZ ;  /* 0x76cf5d0a151b7890 */ /* 0x000fe4000fffe03f */
[----:B------:R-:W-:Y:S02]  /*4df0*/  UIADD3 UR26, UR22, 0x3c6ef372, URZ ;  /* 0x3c6ef372161a7890 */ /* 0x000fe4000fffe03f */
[----:B------:R-:W-:Y:S02]  /*4e00*/  UIADD3 UR25, UR21, -0x4498517b, URZ ;  /* 0xbb67ae8515197890 */ /* 0x000fe4000fffe03f */
[----:B------:R-:W-:Y:S01]  /*4e10*/  UIADD3 UR24, UR22, -0x61c88647, URZ ;  /* 0x9e3779b916187890 */ /* 0x000fe2000fffe03f */
[----:B------:R-:W-:-:S11]  /*4e20*/  @UP1 UMOV UR6, UR15 ;  /* 0x0000000f00061c82 */ /* 0x000fd60008000000 */
.L_x_655:
[----:B------:R-:W0:Y:S01]  /*4e30*/  LDGDEPBAR ;  /* 0x00000000000079af */ /* 0x000e220000000000 */
[----:B------:R-:W-:Y:S01]  /*4e40*/  USHF.L.U32 UR14, UR20, 0x6, URZ ;  /* 0x00000006140e7899 */ /* 0x000fe2000800063f */
[----:B-----5:R-:W-:Y:S01]  /*4e50*/  FSETP.NEU.FTZ.AND P4, PT, R244, -INF , PT ;  /* 0xff800000f400780b */ /* 0x020fe20003f9d000 */
[----:B------:R-:W-:Y:S01]  /*4e60*/  USHF.L.U32 UR15, UR7, 0x6, URZ ;  /* 0x00000006070f7899 */ /* 0x000fe2000800063f */
[----:B------:R-:W3:Y:S01]  /*4e70*/  LDL.64 R112, [R1] ;  /* 0x0000000001707983 */ /* 0x000ee20000100a00 */
[----:B------:R-:W-:Y:S01]  /*4e80*/  UIADD3 UR18, UR13, 0x40, UR14 ;  /* 0x000000400d127890 */ /* 0x000fe2000fffe00e */
[----:B------:R-:W-:Y:S01]  /*4e90*/  FSETP.NEU.FTZ.AND P0, PT, R245, -INF , PT ;  /* 0xff800000f500780b */ /* 0x000fe20003f1d000 */
[----:B------:R-:W-:Y:S01]  /*4ea0*/  UIADD3 UR14, UR14, 0x40, URZ ;  /* 0x000000400e0e7890 */ /* 0x000fe2000fffe03f */
[----:B-1----:R-:W1:Y:S01]  /*4eb0*/  S2R R116, SR_TID.X ;  /* 0x0000000000747919 */ /* 0x002e620000002100 */
[----:B------:R-:W-:Y:S01]  /*4ec0*/  UIADD3 UR18, UR18, -UR10, URZ ;  /* 0x8000000a12127290 */ /* 0x000fe2000fffe03f */
[----:B------:R-:W4:Y:S03]  /*4ed0*/  S2R R117, SR_TID.X ;  /* 0x0000000000757919 */ /* 0x000f260000002100 */
[----:B------:R-:W-:Y:S01]  /*4ee0*/  UISETP.GE.AND UP0, UPT, UR15, UR18, UPT ;  /* 0x000000120f00728c */ /* 0x000fe2000bf06270 */
[----:B------:R-:W3:Y:S03]  /*4ef0*/  LDL R115, [R1+0x3c] ;  /* 0x00003c0001737983 */ /* 0x000ee60000100800 */
[----:B------:R-:W-:Y:S01]  /*4f00*/  UISETP.LT.AND UP0, UPT, UR14, UR10, UP0 ;  /* 0x0000000a0e00728c */ /* 0x000fe20008701270 */
[----:B------:R-:W3:Y:S05]  /*4f10*/  LDL R114, [R1+0x38] ;  /* 0x0000380001727983 */ /* 0x000eea0000100800 */
[----:B------:R-:W-:Y:S01]  /*4f20*/  PLOP3.LUT P2, PT, PT, PT, UP0, 0x80, 0x0 ;  /* 0x000000000000781c */ /* 0x000fe20003f4f008 */
[----:B------:R-:W-:Y:S01]  /*4f30*/  UISETP.GT.AND UP0, UPT, UR7, UR19, UPT ;  /* 0x000000130700728c */ /* 0x000fe2000bf04270 */
[----:B------:R-:W-:Y:S04]  /*4f40*/  DEPBAR.LE SB0, 0x0 ;  /* 0x000080000000791a */ /* 0x000fe80000000000 */
[----:B------:R-:W-:Y:S01]  /*4f50*/  BAR.SYNC.DEFER_BLOCKING 0x0 ;  /* 0x0000000000007b1d */ /* 0x000fe20000010000 */
[----:B-1----:R-:W-:Y:S04]  /*4f60*/  SHF.R.S32.HI R116, RZ, 0x1f, R116 ;  /* 0x0000001fff747819 */ /* 0x002fe80000011474 */
[----:B----4-:R-:W-:Y:S04]  /*4f70*/  LEA.HI R116, R116, R117, RZ, 0x7 ;  /* 0x0000007574747211 */ /* 0x010fe800078f38ff */
[----:B------:R-:W-:Y:S01]  /*4f80*/  SHF.R.S32.HI R116, RZ, 0x7, R116 ;  /* 0x00000007ff747819 */ /* 0x000fe20000011474 */
[----:B------:R-:W-:Y:S04]  /*4f90*/  LDSM.16.M88.4 R16, [R218] ;  /* 0x00000000da10783b */ /* 0x000fe80000000200 */
[----:B------:R-:W2:Y:S04]  /*4fa0*/  LDSM.16.M88.4 R8, [R2+0x10000] ;  /* 0x010000000208783b */ /* 0x000ea80000000200 */
[----:B------:R-:W1:Y:S04]  /*4fb0*/  LDSM.16.M88.4 R84, [R2+0x10800] ;  /* 0x010800000254783b */ /* 0x000e680000000200 */
[----:B------:R-:W-:Y:S04]  /*4fc0*/  LDSM.16.M88.4 R88, [R220] ;  /* 0x00000000dc58783b */ /* 0x000fe80000000200 */
[----:B------:R-:W4:Y:S04]  /*4fd0*/  LDSM.16.M88.4 R92, [R3+0x10000] ;  /* 0x01000000035c783b */ /* 0x000f280000000200 */
[----:B------:R-:W4:Y:S04]  /*4fe0*/  LDSM.16.M88.4 R96, [R3+0x10800] ;  /* 0x010800000360783b */ /* 0x000f280000000200 */
[----:B------:R-:W-:Y:S04]  /*4ff0*/  LDSM.16.M88.4 R100, [R223] ;  /* 0x00000000df64783b */ /* 0x000fe80000000200 */
[----:B------:R-:W4:Y:S04]  /*5000*/  LDSM.16.M88.4 R104, [R217+0x10000] ;  /* 0x01000000d968783b */ /* 0x000f280000000200 */
[----:B------:R-:W-:Y:S01]  /*5010*/  LDSM.16.M88.4 R108, [R216+0x10000] ;  /* 0x01000000d86c783b */ /* 0x000fe20000000200 */
[C---:B--2---:R-:W-:Y:S06]  /*5020*/  HMMA.16816.F32.BF16 R4, R16.reuse, R8, RZ ;  /* 0x000000081004723c */ /* 0x044fec00000418ff */
[C---:B------:R-:W-:Y:S06]  /*5030*/  HMMA.16816.F32.BF16 R8, R16.reuse, R10, RZ ;  /* 0x0000000a1008723c */ /* 0x040fec00000418ff */
[C---:B-1----:R-:W-:Y:S06]  /*5040*/  HMMA.16816.F32.BF16 R12, R16.reuse, R84, RZ ;  /* 0x00000054100c723c */ /* 0x042fec00000418ff */
[----:B------:R-:W-:Y:S01]  /*5050*/  HMMA.16816.F32.BF16 R16, R16, R86, RZ ;  /* 0x000000561010723c */ /* 0x000fe200000418ff */
[----:B------:R-:W1:Y:S05]  /*5060*/  LDSM.16.M88.4 R84, [R217+0x10800] ;  /* 0x01080000d954783b */ /* 0x000e6a0000000200 */
[C---:B----4-:R-:W-:Y:S06]  /*5070*/  HMMA.16816.F32.BF16 R4, R88.reuse, R92, R4 ;  /* 0x0000005c5804723c */ /* 0x050fec0000041804 */
[C---:B------:R-:W-:Y:S01]  /*5080*/  HMMA.16816.F32.BF16 R8, R88.reuse, R94, R8 ;  /* 0x0000005e5808723c */ /* 0x040fe20000041808 */
[----:B------:R-:W2:Y:S05]  /*5090*/  LDSM.16.M88.4 R92, [R222] ;  /* 0x00000000de5c783b */ /* 0x000eaa0000000200 */
[C---:B------:R-:W-:Y:S06]  /*50a0*/  HMMA.16816.F32.BF16 R12, R88.reuse, R96, R12 ;  /* 0x00000060580c723c */ /* 0x040fec000004180c */
[----:B------:R-:W-:Y:S01]  /*50b0*/  HMMA.16816.F32.BF16 R16, R88, R98, R16 ;  /* 0x000000625810723c */ /* 0x000fe20000041810 */
[----:B------:R-:W4:Y:S04]  /*50c0*/  LDSM.16.M88.4 R88, [R216+0x10800] ;  /* 0x01080000d858783b */ /* 0x000f280000000200 */
[----:B------:R-:W-:Y:S01]  /*50d0*/  LDSM.16.M88.4 R96, [R218+0x2000] ;  /* 0x00200000da60783b */ /* 0x000fe20000000200 */
[C---:B------:R-:W-:Y:S06]  /*50e0*/  HMMA.16816.F32.BF16 R4, R100.reuse, R104, R4 ;  /* 0x000000686404723c */ /* 0x040fec0000041804 */
        /* <DEDUP_REMOVED lines=43> */
[----:B------:R-:W3:Y:S05]  /*53a0*/  LDSM.16.M88.4 R104, [R217+0x14000] ;  /* 0x01400000d968783b */ /* 0x000eea0000000200 */
        /* <DEDUP_REMOVED lines=11> */
[C---:B---3--:R-:W-:Y:S06]  /*5460*/  HMMA.16816.F32.BF16 R4, R96.reuse, R104, R4 ;  /* 0x000000686004723c */ /* 0x048fec0000041804 */
        /* <DEDUP_REMOVED lines=25> */
[----:B------:R-:W-:Y:S04]  /*5600*/  IMAD.U32 R89, RZ, RZ, UR20 ;  /* 0x00000014ff597e24 */ /* 0x000fe8000f8e00ff */
[----:B------:R-:W-:Y:S01]  /*5610*/  IMAD R89, R89, 0x2, R116 ;  /* 0x0000000259597824 */ /* 0x000fe200078e0274 */
[C---:B---3--:R-:W-:Y:S01]  /*5620*/  HMMA.16816.F32.BF16 R4, R100.reuse, R104, R4 ;  /* 0x000000686404723c */ /* 0x048fe20000041804 */
[----:B------:R-:W-:Y:S04]  /*5630*/  IMAD.U32 R88, RZ, RZ, UR7 ;  /* 0x00000007ff587e24 */ /* 0x000fe8000f8e00ff */
[----:B------:R-:W-:Y:S01]  /*5640*/  LOP3.LUT R90, R89, UR21, RZ, 0x3c, !PT ;  /* 0x00000015595a7c12 */ /* 0x000fe2000f8e3cff */
[C---:B------:R-:W-:Y:S01]  /*5650*/  HMMA.16816.F32.BF16 R8, R100.reuse, R106, R8 ;  /* 0x0000006a6408723c */ /* 0x040fe20000041808 */
[----:B------:R-:W3:Y:S04]  /*5660*/  LDL R107, [R1+0x10] ;  /* 0x00001000016b7983 */ /* 0x000ee80000100800 */
[----:B------:R-:W-:Y:S01]  /*5670*/  LOP3.LUT R90, R90, R113, RZ, 0x3c, !PT ;  /* 0x000000715a5a7212 */ /* 0x000fe200078e3cff */
[C---:B-1----:R-:W-:Y:S01]  /*5680*/  HMMA.16816.F32.BF16 R12, R100.reuse, R84, R12 ;  /* 0x00000054640c723c */ /* 0x042fe2000004180c */
[----:B------:R-:W4:Y:S04]  /*5690*/  LDL R113, [R1+0x28] ;  /* 0x0000280001717983 */ /* 0x000f280000100800 */
[----:B------:R-:W-:Y:S01]  /*56a0*/  IMAD R88, R88, 0x4, R115 ;  /* 0x0000000458587824 */ /* 0x000fe200078e0273 */
[----:B------:R-:W-:Y:S01]  /*56b0*/  HMMA.16816.F32.BF16 R16, R100, R86, R16 ;  /* 0x000000566410723c */ /* 0x000fe20000041810 */
[----:B------:R-:W4:Y:S01]  /*56c0*/  LDL R106, [R1+0x14] ;  /* 0x00001400016a7983 */ /* 0x000f220000100800 */
[----:B------:R-:W-:Y:S03]  /*56d0*/  IMAD.U32 R84, RZ, RZ, UR13 ;  /* 0x0000000dff547e24 */ /* 0x000fe6000f8e00ff */
[----:B------:R-:W-:Y:S01]  /*56e0*/  IMAD.WIDE.U32 R88, R88, -0x326172a9, RZ ;  /* 0xcd9e8d5758587825 */ /* 0x000fe200078e00ff */
[C---:B--2---:R-:W-:Y:S01]  /*56f0*/  HMMA.16816.F32.BF16 R4, R92.reuse, R108, R4 ;  /* 0x0000006c5c04723c */ /* 0x044fe20000041804 */
[----:B------:R-:W2:Y:S04]  /*5700*/  LDL R103, [R1+0x18] ;  /* 0x0000180001677983 */ /* 0x000ea80000100800 */
[----:B------:R-:W-:Y:S01]  /*5710*/  LOP3.LUT R98, R89, UR22, R114, 0x96, !PT ;  /* 0x0000001659627c12 */ /* 0x000fe2000f8e9672 */
[C---:B------:R-:W-:Y:S01]  /*5720*/  HMMA.16816.F32.BF16 R8, R92.reuse, R110, R8 ;  /* 0x0000006e5c08723c */ /* 0x040fe20000041808 */
[----:B------:R-:W-:Y:S01]  /*5730*/  IMAD.MOV.U32 R114, RZ, RZ, 0x8 ;  /* 0x00000008ff727424 */ /* 0x000fe200078e00ff */
[----:B------:R-:W2:Y:S03]  /*5740*/  LDL R102, [R1+0x1c] ;  /* 0x00001c0001667983 */ /* 0x000ea60000100800 */
[----:B------:R-:W-:Y:S06]  /*5750*/  IMAD.WIDE.U32 R96, R90, -0x326172a9, RZ ;  /* 0xcd9e8d575a607825 */ /* 0x000fec00078e00ff */
[----:B------:R-:W-:Y:S01]  /*5760*/  IMAD.WIDE.U32 R98, R98, -0x2daee0ad, RZ ;  /* 0xd2511f5362627825 */ /* 0x000fe200078e00ff */
[----:B------:R-:W-:Y:S02]  /*5770*/  LOP3.LUT R97, R97, UR24, R88, 0x96, !PT ;  /* 0x0000001861617c12 */ /* 0x000fe4000f8e9658 */
[----:B------:R-:W1:Y:S02]  /*5780*/  LDSM.16.M88.4 R88, [R216+0x16800] ;  /* 0x01680000d858783b */ /* 0x000e640000000200 */
[----:B------:R-:W-:Y:S01]  /*5790*/  LOP3.LUT R104, R99, UR25, R112, 0x96, !PT ;  /* 0x0000001963687c12 */ /* 0x000fe2000f8e9670 */
[----:B------:R-:W-:Y:S01]  /*57a0*/  IMAD.WIDE.U32 R86, R97, -0x2daee0ad, RZ ;  /* 0xd2511f5361567825 */ /* 0x000fe200078e00ff */
[----:B------:R-:W2:Y:S03]  /*57b0*/  LDL R112, [R1+0x2c] ;  /* 0x00002c0001707983 */ /* 0x000ea60000100800 */
[----:B------:R-:W-:Y:S01]  /*57c0*/  IMAD.WIDE.U32 R104, R104, -0x326172a9, RZ ;  /* 0xcd9e8d5768687825 */ /* 0x000fe200078e00ff */
[----:B------:R-:W-:Y:S02]  /*57d0*/  LOP3.LUT R85, R87, UR27, R98, 0x96, !PT ;  /* 0x0000001b57557c12 */ /* 0x000fe4000f8e9662 */
[----:B------:R-:W-:Y:S01]  /*57e0*/  @!P2 IADD3 R87, -R84, 0x1, R239 ;  /* 0x000000015457a810 */ /* 0x000fe20007ffe1ef */
[----:B------:R-:W-:Y:S01]  /*57f0*/  IMAD.U32 R98, RZ, RZ, UR15 ;  /* 0x0000000fff627e24 */ /* 0x000fe2000f8e00ff */
[----:B------:R-:W-:Y:S01]  /*5800*/  LOP3.LUT R96, R105, UR26, R96, 0x96, !PT ;  /* 0x0000001a69607c12 */ /* 0x000fe2000f8e9660 */
[----:B------:R-:W-:Y:S01]  /*5810*/  IMAD.WIDE.U32 R84, R85, -0x326172a9, RZ ;  /* 0xcd9e8d5755547825 */ /* 0x000fe200078e00ff */
[----:B------:R-:W2:Y:S02]  /*5820*/  LDL R105, [R1+0x8] ;  /* 0x0000080001697983 */ /* 0x000ea40000100800 */
[----:B------:R-:W-:Y:S01]  /*5830*/  @!P2 IADD3 R98, R98, UR10, R87 ;  /* 0x0000000a6262ac10 */ /* 0x000fe2000fffe057 */
[----:B------:R-:W-:Y:S01]  /*5840*/  IMAD.WIDE.U32 R96, R96, -0x2daee0ad, RZ ;  /* 0xd2511f5360607825 */ /* 0x000fe200078e00ff */
[----:B------:R-:W-:Y:S02]  /*5850*/  LOP3.LUT R100, R85, UR28, R104, 0x96, !PT ;  /* 0x0000001c55647c12 */ /* 0x000fe4000f8e9668 */
[----:B------:R-:W-:Y:S01]  /*5860*/  @!P2 VIMNMX R87, R98, UR10, PT ;  /* 0x0000000a6257ac48 */ /* 0x000fe2000bfe0100 */
[----:B------:R-:W-:Y:S01]  /*5870*/  @!P2 VIADD R85, R238, 0x1 ;  /* 0x00000001ee55a836 */ /* 0x000fe20000000000 */
[----:B------:R-:W-:Y:S01]  /*5880*/  LOP3.LUT R99, R97, UR29, R86, 0x96, !PT ;  /* 0x0000001d61637c12 */ /* 0x000fe2000f8e9656 */
[----:B------:R-:W-:Y:S01]  /*5890*/  IMAD.WIDE.U32 R100, R100, -0x2daee0ad, RZ ;  /* 0xd2511f5364647825 */ /* 0x000fe200078e00ff */
[----:B------:R-:W-:Y:S01]  /*58a0*/  @!P2 VIADDMNMX R86, R98, R114, UR10, PT ;  /* 0x0000000a6256ae46 */ /* 0x000fe2000b800172 */
[----:B------:R-:W2:Y:S01]  /*58b0*/  LDL R104, [R1+0xc] ;  /* 0x00000c0001687983 */ /* 0x000ea20000100800 */
[-C--:B------:R-:W-:Y:S01]  /*58c0*/  @!P2 ISETP.GE.AND P3, PT, R85, R87.reuse, PT ;  /* 0x000000575500a20c */ /* 0x080fe20003f66270 */
[----:B------:R-:W-:Y:S01]  /*58d0*/  IMAD.WIDE.U32 R98, R99, -0x326172a9, RZ ;  /* 0xcd9e8d5763627825 */ /* 0x000fe200078e00ff */
[-C--:B------:R-:W-:Y:S03]  /*58e0*/  @!P2 ISETP.GE.AND P1, PT, R85, R86.reuse, PT ;  /* 0x000000565500a20c */ /* 0x080fe60003f26270 */
[----:B------:R-:W-:Y:S01]  /*58f0*/  FMUL.FTZ R85, R244, 1.4426950216293334961 ;  /* 0x3fb8aa3bf4557820 */ /* 0x000fe20000410000 */
[-C--:B------:R-:W-:Y:S02]  /*5900*/  @!P2 ISETP.GE.AND P6, PT, R238, R87.reuse, PT ;  /* 0x00000057ee00a20c */ /* 0x080fe40003fc6270 */
[----:B------:R-:W-:Y:S01]  /*5910*/  LOP3.LUT R97, R99, UR30, R84, 0x96, !PT ;  /* 0x0000001e63617c12 */ /* 0x000fe2000f8e9654 */
[----:B------:R-:W-:Y:S01]  /*5920*/  FMUL.FTZ R84, R245, 1.4426950216293334961 ;  /* 0x3fb8aa3bf5547820 */ /* 0x000fe20000410000 */
[----:B------:R-:W-:Y:S02]  /*5930*/  FSEL R85, R85, RZ, P4 ;  /* 0x000000ff55557208 */ /* 0x000fe40002000000 */
[----:B------:R-:W-:Y:S01]  /*5940*/  LOP3.LUT R99, R101, UR31, R96, 0x96, !PT ;  /* 0x0000001f65637c12 */ /* 0x000fe2000f8e9660 */
[----:B------:R-:W-:Y:S01]  /*5950*/  IMAD.WIDE.U32 R96, R97, -0x2daee0ad, RZ ;  /* 0xd2511f5361607825 */ /* 0x000fe200078e00ff */
[----:B------:R-:W-:Y:S01]  /*5960*/  FSEL R84, R84, RZ, P0 ;  /* 0x000000ff54547208 */ /* 0x000fe20000000000 */
[C---:B-1----:R-:W-:Y:S03]  /*5970*/  HMMA.16816.F32.BF16 R12, R92.reuse, R88, R12 ;  /* 0x000000585c0c723c */ /* 0x042fe6000004180c */
[-C--:B------:R-:W-:Y:S02]  /*5980*/  @!P2 ISETP.GE.AND P0, PT, R238, R86.reuse, PT ;  /* 0x00000056ee00a20c */ /* 0x080fe40003f06270 */
[-C--:B------:R-:W-:Y:S01]  /*5990*/  @!P2 ISETP.GE.AND P4, PT, R249, R87.reuse, PT ;  /* 0x00000057f900a20c */ /* 0x080fe20003f86270 */
[----:B------:R-:W-:Y:S03]  /*59a0*/  HMMA.16816.F32.BF16 R16, R92, R90, R16 ;  /* 0x0000005a5c10723c */ /* 0x000fe60000041810 */
[-C--:B------:R-:W-:Y:S02]  /*59b0*/  @!P2 ISETP.GE.AND P5, PT, R250, R87.reuse, PT ;  /* 0x00000057fa00a20c */ /* 0x080fe40003fa6270 */
[----:B------:R-:W-:Y:S01]  /*59c0*/  IMAD.WIDE.U32 R88, R99, -0x326172a9, RZ ;  /* 0xcd9e8d5763587825 */ /* 0x000fe200078e00ff */
[----:B------:R-:W-:Y:S01]  /*59d0*/  LOP3.LUT R100, R97, UR33, R100, 0x96, !PT ;  /* 0x0000002161647c12 */ /* 0x000fe2000f8e9664 */
[----:B------:R-:W2:Y:S04]  /*59e0*/  LDL R99, [R1+0x20] ;  /* 0x0000200001637983 */ /* 0x000ea80000100800 */
[C---:B---3--:R-:W-:Y:S01]  /*59f0*/  FFMA.FTZ R8, R107.reuse, UR6, R8 ;  /* 0x000000066b087c23 */ /* 0x048fe20008010008 */
[----:B------:R-:W-:Y:S04]  /*5a00*/  FFMA.FTZ R10, R107, UR6, R10 ;  /* 0x000000066b0a7c23 */ /* 0x000fe8000801000a */
[----:B------:R-:W-:Y:S01]  /*5a10*/  @!P2 FSEL R8, R8, -INF , !P4 ;  /* 0xff8000000808a808 */ /* 0x000fe20006000000 */
[C---:B----4-:R-:W-:Y:S01]  /*5a20*/  FFMA.FTZ R4, R113.reuse, UR6, R4 ;  /* 0x0000000671047c23 */ /* 0x050fe20008010004 */
[----:B------:R-:W-:Y:S01]  /*5a30*/  FFMA.FTZ R6, R113, UR6, R6 ;  /* 0x0000000671067c23 */ /* 0x000fe20008010006 */
[-C--:B------:R-:W-:Y:S02]  /*5a40*/  @!P2 ISETP.GE.AND P4, PT, R249, R86.reuse, PT ;  /* 0x00000056f900a20c */ /* 0x080fe40003f86270 */
[----:B------:R-:W-:Y:S01]  /*5a50*/  FFMA.FTZ R8, R8, UR16, -R85 ;  /* 0x0000001008087c23 */ /* 0x000fe20008010855 */
[----:B------:R-:W-:Y:S01]  /*5a60*/  @!P2 FSEL R4, R4, -INF , !P6 ;  /* 0xff8000000404a808 */ /* 0x000fe20007000000 */
[----:B------:R-:W-:Y:S01]  /*5a70*/  FFMA.FTZ R9, R106, UR6, R9 ;  /* 0x000000066a097c23 */ /* 0x000fe20008010009 */
[----:B------:R-:W-:Y:S01]  /*5a80*/  @!P2 FSEL R6, R6, -INF , !P0 ;  /* 0xff8000000606a808 */ /* 0x000fe20004000000 */
[----:B------:R-:W-:Y:S01]  /*5a90*/  MUFU.EX2 R124, R8 ;  /* 0x00000008007c7308 */ /* 0x000fe20000000800 */
[----:B------:R-:W-:Y:S01]  /*5aa0*/  @!P2 FSEL R10, R10, -INF , !P4 ;  /* 0xff8000000a0aa808 */ /* 0x000fe20006000000 */
[----:B------:R-:W-:Y:S01]  /*5ab0*/  FFMA.FTZ R4, R4, UR16, -R85 ;  /* 0x0000001004047c23 */ /* 0x000fe20008010855 */
[----:B------:R-:W-:Y:S01]  /*5ac0*/  @!P2 FSEL R9, R9, -INF , !P5 ;  /* 0xff8000000909a808 */ /* 0x000fe20006800000 */
[--C-:B------:R-:W-:Y:S01]  /*5ad0*/  FFMA.FTZ R6, R6, UR16, -R84.reuse ;  /* 0x0000001006067c23 */ /* 0x100fe20008010854 */
[----:B------:R-:W-:Y:S01]  /*5ae0*/  FFMA.FTZ R11, R106, UR6, R11 ;  /* 0x000000066a0b7c23 */ /* 0x000fe2000801000b */
[----:B------:R-:W-:Y:S01]  /*5af0*/  FFMA.FTZ R10, R10, UR16, -R84 ;  /* 0x000000100a0a7c23 */ /* 0x000fe20008010854 */
[----:B--2---:R-:W-:Y:S03]  /*5b00*/  FFMA.FTZ R12, R103, UR6, R12 ;  /* 0x00000006670c7c23 */ /* 0x004fe6000801000c */
[----:B------:R1:W2:Y:S01]  /*5b10*/  MUFU.EX2 R129, R4 ;  /* 0x0000000400817308 */ /* 0x0002a20000000800 */
[----:B------:R-:W-:Y:S01]  /*5b20*/  FFMA.FTZ R9, R9, UR16, -R85 ;  /* 0x0000001009097c23 */ /* 0x000fe20008010855 */
[-C--:B------:R-:W-:Y:S01]  /*5b30*/  @!P2 ISETP.GE.AND P6, PT, R251, R87.reuse, PT ;  /* 0x00000057fb00a20c */ /* 0x080fe20003fc6270 */
[----:B------:R-:W-:Y:S01]  /*5b40*/  FFMA.FTZ R13, R102, UR6, R13 ;  /* 0x00000006660d7c23 */ /* 0x000fe2000801000d */
[-C--:B------:R-:W-:Y:S01]  /*5b50*/  @!P2 ISETP.GE.AND P5, PT, R250, R86.reuse, PT ;  /* 0x00000056fa00a20c */ /* 0x080fe20003fa6270 */
[----:B------:R-:W-:Y:S01]  /*5b60*/  FFMA.FTZ R14, R103, UR6, R14 ;  /* 0x00000006670e7c23 */ /* 0x000fe2000801000e */
[----:B------:R-:W-:Y:S01]  /*5b70*/  @!P2 FSEL R12, R12, -INF , !P6 ;  /* 0xff8000000c0ca808 */ /* 0x000fe20007000000 */
[----:B------:R-:W-:Y:S03]  /*5b80*/  FFMA.FTZ R15, R102, UR6, R15 ;  /* 0x00000006660f7c23 */ /* 0x000fe6000801000f */
[----:B------:R-:W-:Y:S01]  /*5b90*/  MUFU.EX2 R131, R6 ;  /* 0x0000000600837308 */ /* 0x000fe20000000800 */
[----:B------:R-:W-:Y:S02]  /*5ba0*/  @!P2 FSEL R11, R11, -INF , !P5 ;  /* 0xff8000000b0ba808 */ /* 0x000fe40006800000 */
[-C--:B------:R-:W-:Y:S01]  /*5bb0*/  @!P2 ISETP.GE.AND P4, PT, R251, R86.reuse, PT ;  /* 0x00000056fb00a20c */ /* 0x080fe20003f86270 */
[----:B------:R-:W-:Y:S01]  /*5bc0*/  FFMA.FTZ R12, R12, UR16, -R85 ;  /* 0x000000100c0c7c23 */ /* 0x000fe20008010855 */
[-C--:B------:R-:W-:Y:S01]  /*5bd0*/  @!P2 ISETP.GE.AND P5, PT, R252, R86.reuse, PT ;  /* 0x00000056fc00a20c */ /* 0x080fe20003fa6270 */
[----:B------:R-:W-:Y:S01]  /*5be0*/  FFMA.FTZ R11, R11, UR16, -R84 ;  /* 0x000000100b0b7c23 */ /* 0x000fe20008010854 */
[----:B------:R-:W-:Y:S03]  /*5bf0*/  @!P2 FSEL R14, R14, -INF , !P4 ;  /* 0xff8000000e0ea808 */ /* 0x000fe60006000000 */
[----:B------:R-:W-:Y:S01]  /*5c00*/  MUFU.EX2 R125, R9 ;  /* 0x00000009007d7308 */ /* 0x000fe20000000800 */
[----:B-1----:R-:W-:Y:S02]  /*5c10*/  LOP3.LUT R4, R89, UR32, R98, 0x96, !PT ;  /* 0x0000002059047c12 */ /* 0x002fe4000f8e9662 */
[----:B------:R-:W3:Y:S01]  /*5c20*/  LDL R98, [R1+0x24] ;  /* 0x0000240001627983 */ /* 0x000ee20000100800 */
[C---:B------:R-:W-:Y:S01]  /*5c30*/  FFMA.FTZ R7, R112.reuse, UR6, R7 ;  /* 0x0000000670077c23 */ /* 0x040fe20008010007 */
[----:B------:R-:W-:Y:S01]  /*5c40*/  FFMA.FTZ R5, R112, UR6, R5 ;  /* 0x0000000670057c23 */ /* 0x000fe20008010005 */
[----:B------:R-:W-:Y:S01]  /*5c50*/  @!P2 FSEL R15, R15, -INF , !P5 ;  /* 0xff8000000f0fa808 */ /* 0x000fe20006800000 */
[--C-:B------:R-:W-:Y:S03]  /*5c60*/  FFMA.FTZ R14, R14, UR16, -R84.reuse ;  /* 0x000000100e0e7c23 */ /* 0x100fe60008010854 */
[----:B------:R-:W-:Y:S01]  /*5c70*/  MUFU.EX2 R127, R10 ;  /* 0x0000000a007f7308 */ /* 0x000fe20000000800 */
[----:B------:R-:W-:Y:S02]  /*5c80*/  @!P2 FSEL R7, R7, -INF , !P1 ;  /* 0xff8000000707a808 */ /* 0x000fe40004800000 */
[----:B------:R-:W-:Y:S01]  /*5c90*/  @!P2 FSEL R5, R5, -INF , !P3 ;  /* 0xff8000000505a808 */ /* 0x000fe20005800000 */
[--C-:B------:R-:W-:Y:S01]  /*5ca0*/  FFMA.FTZ R15, R15, UR16, -R84.reuse ;  /* 0x000000100f0f7c23 */ /* 0x100fe20008010854 */
[-C--:B------:R-:W-:Y:S01]  /*5cb0*/  @!P2 ISETP.GE.AND P3, PT, R252, R87.reuse, PT ;  /* 0x00000057fc00a20c */ /* 0x080fe20003f66270 */
[----:B------:R-:W-:Y:S01]  /*5cc0*/  FFMA.FTZ R7, R7, UR16, -R84 ;  /* 0x0000001007077c23 */ /* 0x000fe20008010854 */
[-C--:B------:R-:W-:Y:S01]  /*5cd0*/  @!P2 ISETP.GE.AND P0, PT, R105, R87.reuse, PT ;  /* 0x000000576900a20c */ /* 0x080fe20003f06270 */
[--C-:B------:R-:W-:Y:S01]  /*5ce0*/  FFMA.FTZ R5, R5, UR16, -R85.reuse ;  /* 0x0000001005057c23 */ /* 0x100fe20008010855 */
[----:B------:R-:W-:Y:S01]  /*5cf0*/  @!P2 FSEL R13, R13, -INF , !P3 ;  /* 0xff8000000d0da808 */ /* 0x000fe20005800000 */
[----:B------:R1:W-:Y:S01]  /*5d00*/  MUFU.EX2 R130, R7 ;  /* 0x0000000700827308 */ /* 0x0003e20000000800 */
[-C--:B------:R-:W-:Y:S03]  /*5d10*/  @!P2 ISETP.GE.AND P6, PT, R105, R86.reuse, PT ;  /* 0x000000566900a20c */ /* 0x080fe60003fc6270 */
[--C-:B------:R-:W-:Y:S01]  /*5d20*/  FFMA.FTZ R13, R13, UR16, -R85.reuse ;  /* 0x000000100d0d7c23 */ /* 0x100fe20008010855 */
[C---:B------:R-:W-:Y:S05]  /*5d30*/  @!P2 ISETP.GE.AND P1, PT, R104.reuse, R87, PT ;  /* 0x000000576800a20c */ /* 0x040fea0003f26270 */
[----:B------:R4:W-:Y:S01]  /*5d40*/  MUFU.EX2 R128, R5 ;  /* 0x0000000500807308 */ /* 0x0009e20000000800 */
[----:B------:R-:W-:Y:S09]  /*5d50*/  @!P2 ISETP.GE.AND P3, PT, R104, R86, PT ;  /* 0x000000566800a20c */ /* 0x000ff20003f66270 */
[----:B------:R-:W2:Y:S01]  /*5d60*/  MUFU.EX2 R126, R11 ;  /* 0x0000000b007e7308 */ /* 0x000ea20000000800 */
[----:B-1----:R-:W-:Y:S05]  /*5d70*/  IMAD.WIDE.U32 R6, R100, -0x326172a9, RZ ;  /* 0xcd9e8d5764067825 */ /* 0x002fea00078e00ff */
[----:B------:R-:W-:Y:S02]  /*5d80*/  LOP3.LUT R8, R7, UR35, R88, 0x96, !PT ;  /* 0x0000002307087c12 */ /* 0x000fe4000f8e9658 */
[----:B------:R-:W-:Y:S01]  /*5d90*/  LOP3.LUT R88, R6, 0xffff, RZ, 0xc0, !PT ;  /* 0x0000ffff06587812 */ /* 0x000fe200078ec0ff */
[----:B----4-:R-:W-:Y:S01]  /*5da0*/  IMAD.WIDE.U32 R4, R4, -0x2daee0ad, RZ ;  /* 0xd2511f5304047825 */ /* 0x010fe200078e00ff */
[----:B------:R-:W-:Y:S01]  /*5db0*/  LOP3.LUT R87, R6, 0xff, RZ, 0xc0, !PT ;  /* 0x000000ff06577812 */ /* 0x000fe200078ec0ff */
[----:B------:R-:W-:Y:S01]  /*5dc0*/  MUFU.EX2 R121, R12 ;  /* 0x0000000c00797308 */ /* 0x000fe20000000800 */
[----:B------:R-:W-:Y:S02]  /*5dd0*/  SHF.R.U32.HI R86, RZ, 0x18, R6 ;  /* 0x00000018ff567819 */ /* 0x000fe40000011606 */
[--C-:B------:R-:W-:Y:S02]  /*5de0*/  SHF.R.U32.HI R9, RZ, 0x18, R4.reuse ;  /* 0x00000018ff097819 */ /* 0x100fe40000011604 */
[----:B------:R-:W-:Y:S02]  /*5df0*/  SHF.R.U32.HI R89, RZ, 0x10, R4 ;  /* 0x00000010ff597819 */ /* 0x000fe40000011604 */
[C---:B------:R-:W-:Y:S01]  /*5e00*/  LOP3.LUT R10, R4.reuse, 0xffff, RZ, 0xc0, !PT ;  /* 0x0000ffff040a7812 */ /* 0x040fe200078ec0ff */
[C---:B------:R-:W-:Y:S01]  /*5e10*/  FFMA.FTZ R16, R99.reuse, UR6, R16 ;  /* 0x0000000663107c23 */ /* 0x040fe20008010010 */
[----:B------:R-:W-:Y:S01]  /*5e20*/  LOP3.LUT R7, R4, 0xff, RZ, 0xc0, !PT ;  /* 0x000000ff04077812 */ /* 0x000fe200078ec0ff */
[----:B------:R-:W-:Y:S01]  /*5e30*/  FFMA.FTZ R18, R99, UR6, R18 ;  /* 0x0000000663127c23 */ /* 0x000fe20008010012 */
[C---:B------:R-:W-:Y:S01]  /*5e40*/  LOP3.LUT R4, R8.reuse, 0xffff, RZ, 0xc0, !PT ;  /* 0x0000ffff08047812 */ /* 0x040fe200078ec0ff */
[----:B------:R-:W-:Y:S01]  /*5e50*/  MUFU.EX2 R120, R13 ;  /* 0x0000000d00787308 */ /* 0x000fe20000000800 */
[----:B------:R-:W-:Y:S02]  /*5e60*/  SHF.R.U32.HI R90, RZ, 0x10, R6 ;  /* 0x00000010ff5a7819 */ /* 0x000fe40000011606 */
[----:B------:R-:W-:Y:S02]  /*5e70*/  LOP3.LUT R6, R5, UR36, R96, 0x96, !PT ;  /* 0x0000002405067c12 */ /* 0x000fe4000f8e9660 */
[----:B------:R-:W-:Y:S02]  /*5e80*/  LOP3.LUT R5, R8, 0xff, RZ, 0xc0, !PT ;  /* 0x000000ff08057812 */ /* 0x000fe400078ec0ff */
[----:B------:R-:W-:Y:S03]  /*5e90*/  SHF.R.U32.HI R4, RZ, 0x8, R4 ;  /* 0x00000008ff047819 */ /* 0x000fe60000011604 */
[----:B------:R-:W-:Y:S01]  /*5ea0*/  MUFU.EX2 R123, R14 ;  /* 0x0000000e007b7308 */ /* 0x000fe20000000800 */
[----:B------:R-:W-:Y:S02]  /*5eb0*/  @!P2 FSEL R16, R16, -INF , !P0 ;  /* 0xff8000001010a808 */ /* 0x000fe40004000000 */
[----:B------:R-:W-:Y:S02]  /*5ec0*/  ISETP.LE.U32.AND P0, PT, R5, UR17, PT ;  /* 0x0000001105007c0c */ /* 0x000fe4000bf03070 */
[----:B------:R-:W-:Y:S01]  /*5ed0*/  LOP3.LUT R4, R4, 0xffff, RZ, 0xc0, !PT ;  /* 0x0000ffff04047812 */ /* 0x000fe200078ec0ff */
[----:B------:R-:W-:Y:S01]  /*5ee0*/  FFMA.FTZ R16, R16, UR16, -R85 ;  /* 0x0000001010107c23 */ /* 0x000fe20008010855 */
[--C-:B------:R-:W-:Y:S03]  /*5ef0*/  SHF.R.U32.HI R5, RZ, 0x10, R8.reuse ;  /* 0x00000010ff057819 */ /* 0x100fe60000011608 */
[----:B------:R-:W-:Y:S01]  /*5f00*/  MUFU.EX2 R122, R15 ;  /* 0x0000000f007a7308 */ /* 0x000fe20000000800 */
[----:B------:R-:W-:Y:S02]  /*5f10*/  SHF.R.U32.HI R8, RZ, 0x18, R8 ;  /* 0x00000018ff087819 */ /* 0x000fe40000011608 */
[----:B------:R-:W-:Y:S02]  /*5f20*/  @!P2 FSEL R18, R18, -INF , !P6 ;  /* 0xff8000001212a808 */ /* 0x000fe40007000000 */
[----:B------:R-:W-:Y:S02]  /*5f30*/  ISETP.LE.U32.AND P4, PT, R87, UR17, PT ;  /* 0x0000001157007c0c */ /* 0x000fe4000bf83070 */
[----:B------:R-:W-:Y:S01]  /*5f40*/  ISETP.LE.U32.AND P5, PT, R86, UR17, PT ;  /* 0x0000001156007c0c */ /* 0x000fe2000bfa3070 */
[----:B--2---:R-:W-:Y:S01]  /*5f50*/  @!P0 FADD.FTZ R129, -R129, -RZ ;  /* 0x800000ff81818221 */ /* 0x004fe20000010100 */
[--C-:B------:R-:W-:Y:S01]  /*5f60*/  FFMA.FTZ R18, R18, UR16, -R84.reuse ;  /* 0x0000001012127c23 */ /* 0x100fe20008010854 */
[----:B------:R-:W1:Y:S01]  /*5f70*/  MUFU.EX2 R117, R16 ;  /* 0x0000001000757308 */ /* 0x000e620000000800 */
[----:B------:R-:W-:Y:S07]  /*5f80*/  ISETP.LE.U32.AND P0, PT, R9, UR17, PT ;  /* 0x0000001109007c0c */ /* 0x000fee000bf03070 */
[----:B------:R-:W-:Y:S02]  /*5f90*/  @!P4 FADD.FTZ R124, -R124, -RZ ;  /* 0x800000ff7c7cc221 */ /* 0x000fe40000010100 */
[----:B------:R-:W-:Y:S01]  /*5fa0*/  MUFU.EX2 R119, R18 ;  /* 0x0000001200777308 */ /* 0x000fe20000000800 */
[----:B------:R-:W-:Y:S01]  /*5fb0*/  @!P5 FADD.FTZ R126, -R126, -RZ ;  /* 0x800000ff7e7ed221 */ /* 0x000fe20000010100 */
[C---:B---3--:R-:W-:Y:S01]  /*5fc0*/  FFMA.FTZ R17, R98.reuse, UR6, R17 ;  /* 0x0000000662117c23 */ /* 0x048fe20008010011 */
[----:B------:R-:W-:Y:S04]  /*5fd0*/  FFMA.FTZ R19, R98, UR6, R19 ;  /* 0x0000000662137c23 */ /* 0x000fe80008010013 */
[----:B------:R-:W-:Y:S02]  /*5fe0*/  @!P2 FSEL R17, R17, -INF , !P1 ;  /* 0xff8000001111a808 */ /* 0x000fe40004800000 */
[----:B------:R-:W-:Y:S02]  /*5ff0*/  ISETP.LE.U32.AND P1, PT, R4, UR17, PT ;  /* 0x0000001104007c0c */ /* 0x000fe4000bf23070 */
[----:B------:R-:W-:Y:S01]  /*6000*/  LOP3.LUT R4, R5, 0xff, RZ, 0xc0, !PT ;  /* 0x000000ff05047812 */ /* 0x000fe200078ec0ff */
[----:B------:R-:W-:Y:S01]  /*6010*/  FFMA.FTZ R85, R17, UR16, -R85 ;  /* 0x0000001011557c23 */ /* 0x000fe20008010855 */
[----:B------:R-:W-:Y:S02]  /*6020*/  @!P2 FSEL R19, R19, -INF , !P3 ;  /* 0xff8000001313a808 */ /* 0x000fe40005800000 */
[----:B------:R-:W-:Y:S01]  /*6030*/  ISETP.LE.U32.AND P6, PT, R4, UR17, PT ;  /* 0x0000001104007c0c */ /* 0x000fe2000bfc3070 */
[----:B------:R-:W-:Y:S01]  /*6040*/  MUFU.EX2 R116, R85 ;  /* 0x0000005500747308 */ /* 0x000fe20000000800 */
[----:B------:R-:W-:Y:S01]  /*6050*/  ISETP.LE.U32.AND P2, PT, R8, UR17, PT ;  /* 0x0000001108007c0c */ /* 0x000fe2000bf43070 */
[----:B------:R-:W-:Y:S01]  /*6060*/  FFMA.FTZ R84, R19, UR16, -R84 ;  /* 0x0000001013547c23 */ /* 0x000fe20008010854 */
[----:B------:R-:W-:Y:S02]  /*6070*/  SHF.R.U32.HI R4, RZ, 0x8, R88 ;  /* 0x00000008ff047819 */ /* 0x000fe40000011658 */
[----:B------:R-:W-:Y:S01]  /*6080*/  LOP3.LUT R5, R90, 0xff, RZ, 0xc0, !PT ;  /* 0x000000ff5a057812 */ /* 0x000fe200078ec0ff */
[----:B------:R-:W-:Y:S01]  /*6090*/  @!P1 FADD.FTZ R128, -R128, -RZ ;  /* 0x800000ff80809221 */ /* 0x000fe20000010100 */
[----:B------:R-:W-:Y:S03]  /*60a0*/  LOP3.LUT R4, R4, 0xffff, RZ, 0xc0, !PT ;  /* 0x0000ffff04047812 */ /* 0x000fe600078ec0ff */
[----:B------:R-:W2:Y:S01]  /*60b0*/  MUFU.EX2 R118, R84 ;  /* 0x0000005400767308 */ /* 0x000ea20000000800 */
[----:B------:R-:W-:Y:S02]  /*60c0*/  ISETP.LE.U32.AND P3, PT, R7, UR17, PT ;  /* 0x0000001107007c0c */ /* 0x000fe4000bf63070 */
[----:B------:R-:W-:Y:S01]  /*60d0*/  ISETP.LE.U32.AND P1, PT, R4, UR17, PT ;  /* 0x0000001104007c0c */ /* 0x000fe2000bf23070 */
[----:B------:R-:W-:Y:S01]  /*60e0*/  @!P6 FADD.FTZ R131, -R131, -RZ ;  /* 0x800000ff8383e221 */ /* 0x000fe20000010100 */
[----:B------:R-:W-:Y:S01]  /*60f0*/  LOP3.LUT R4, R6, 0xff, RZ, 0xc0, !PT ;  /* 0x000000ff06047812 */ /* 0x000fe200078ec0ff */
[----:B------:R-:W-:Y:S01]  /*6100*/  @!P2 FADD.FTZ R130, -R130, -RZ ;  /* 0x800000ff8282a221 */ /* 0x000fe20000010100 */
[----:B------:R-:W-:Y:S02]  /*6110*/  ISETP.LE.U32.AND P6, PT, R5, UR17, PT ;  /* 0x0000001105007c0c */ /* 0x000fe4000bfc3070 */
[----:B------:R-:W-:Y:S02]  /*6120*/  SHF.R.U32.HI R5, RZ, 0x18, R6 ;  /* 0x00000018ff057819 */ /* 0x000fe40000011606 */
[----:B------:R-:W-:Y:S02]  /*6130*/  ISETP.LE.U32.AND P2, PT, R4, UR17, PT ;  /* 0x0000001104007c0c */ /* 0x000fe4000bf43070 */
[----:B------:R-:W-:Y:S01]  /*6140*/  LOP3.LUT R4, R6, 0xffff, RZ, 0xc0, !PT ;  /* 0x0000ffff06047812 */ /* 0x000fe200078ec0ff */
[----:B-1----:R-:W-:Y:S01]  /*6150*/  @!P3 FADD.FTZ R117, -R117, -RZ ;  /* 0x800000ff7575b221 */ /* 0x002fe20000010100 */
[----:B------:R-:W-:Y:S01]  /*6160*/  ISETP.LE.U32.AND P4, PT, R5, UR17, PT ;  /* 0x0000001105007c0c */ /* 0x000fe2000bf83070 */
[----:B------:R-:W-:Y:S01]  /*6170*/  @!P1 FADD.FTZ R125, -R125, -RZ ;  /* 0x800000ff7d7d9221 */ /* 0x000fe20000010100 */
[----:B------:R-:W-:Y:S01]  /*6180*/  LOP3.LUT R5, R89, 0xff, RZ, 0xc0, !PT ;  /* 0x000000ff59057812 */ /* 0x000fe200078ec0ff */
[----:B--2---:R-:W-:Y:S01]  /*6190*/  @!P0 FADD.FTZ R118, -R118, -RZ ;  /* 0x800000ff76768221 */ /* 0x004fe20000010100 */
[----:B------:R-:W-:Y:S01]  /*61a0*/  SHF.R.U32.HI R4, RZ, 0x8, R4 ;  /* 0x00000008ff047819 */ /* 0x000fe20000011604 */
[----:B------:R-:W-:Y:S01]  /*61b0*/  @!P6 FADD.FTZ R127, -R127, -RZ ;  /* 0x800000ff7f7fe221 */ /* 0x000fe20000010100 */
[----:B------:R-:W-:Y:S02]  /*61c0*/  SHF.R.U32.HI R6, RZ, 0x10, R6 ;  /* 0x00000010ff067819 */ /* 0x000fe40000011606 */
[----:B------:R-:W-:Y:S01]  /*61d0*/  ISETP.LE.U32.AND P1, PT, R5, UR17, PT ;  /* 0x0000001105007c0c */ /* 0x000fe2000bf23070 */
[----:B------:R-:W-:Y:S01]  /*61e0*/  @!P2 FADD.FTZ R121, -R121, -RZ ;  /* 0x800000ff7979a221 */ /* 0x000fe20000010100 */
[----:B------:R-:W-:Y:S02]  /*61f0*/  LOP3.LUT R4, R4, 0xffff, RZ, 0xc0, !PT ;  /* 0x0000ffff04047812 */ /* 0x000fe400078ec0ff */
[----:B------:R-:W-:Y:S01]  /*6200*/  SHF.R.U32.HI R5, RZ, 0x8, R10 ;  /* 0x00000008ff057819 */ /* 0x000fe2000001160a */
[----:B------:R-:W-:Y:S01]  /*6210*/  @!P4 FADD.FTZ R122, -R122, -RZ ;  /* 0x800000ff7a7ac221 */ /* 0x000fe20000010100 */
[----:B------:R-:W-:Y:S02]  /*6220*/  LOP3.LUT R6, R6, 0xff, RZ, 0xc0, !PT ;  /* 0x000000ff06067812 */ /* 0x000fe400078ec0ff */
[----:B------:R-:W-:Y:S02]  /*6230*/  ISETP.LE.U32.AND P6, PT, R4, UR17, PT ;  /* 0x0000001104007c0c */ /* 0x000fe4000bfc3070 */
[----:B------:R-:W-:Y:S02]  /*6240*/  LOP3.LUT R4, R5, 0xffff, RZ, 0xc0, !PT ;  /* 0x0000ffff05047812 */ /* 0x000fe400078ec0ff */
[----:B------:R-:W-:Y:S01]  /*6250*/  ISETP.LE.U32.AND P5, PT, R6, UR17, PT ;  /* 0x0000001106007c0c */ /* 0x000fe2000bfa3070 */
[----:B------:R-:W-:Y:S01]  /*6260*/  @!P1 FADD.FTZ R119, -R119, -RZ ;  /* 0x800000ff77779221 */ /* 0x000fe20000010100 */
[----:B------:R-:W-:Y:S02]  /*6270*/  F2FP.RELU.BF16.F32.PACK_AB R6, R128, R129 ;  /* 0x000000818006723e */ /* 0x000fe400000018ff */
[----:B------:R-:W-:Y:S02]  /*6280*/  F2FP.RELU.BF16.F32.PACK_AB R5, R130, R131 ;  /* 0x000000838205723e */ /* 0x000fe400000018ff */
[----:B------:R-:W-:Y:S01]  /*6290*/  ISETP.LE.U32.AND P2, PT, R4, UR17, PT ;  /* 0x0000001104007c0c */ /* 0x000fe2000bf43070 */
[----:B------:R1:W-:Y:S01]  /*62a0*/  STS [R240+0x22000], R6 ;  /* 0x02200006f0007388 */ /* 0x0003e20000000800 */
[----:B------:R-:W-:Y:S01]  /*62b0*/  F2FP.RELU.BF16.F32.PACK_AB R4, R125, R124 ;  /* 0x0000007c7d04723e */ /* 0x000fe200000018ff */
[----:B------:R-:W-:Y:S01]  /*62c0*/  @!P6 FADD.FTZ R120, -R120, -RZ ;  /* 0x800000ff7878e221 */ /* 0x000fe20000010100 */
[----:B------:R-:W-:Y:S01]  /*62d0*/  F2FP.RELU.BF16.F32.PACK_AB R8, R126, R127 ;  /* 0x0000007f7e08723e */ /* 0x000fe200000018ff */
[----:B------:R2:W-:Y:S01]  /*62e0*/  STS [R240+0x22400], R5 ;  /* 0x02240005f0007388 */ /* 0x0005e20000000800 */
[----:B------:R-:W-:Y:S01]  /*62f0*/  FSETP.GE.FTZ.AND P1, PT, R128, RZ, PT ;  /* 0x000000ff8000720b */ /* 0x000fe20003f36000 */
[----:B------:R-:W-:Y:S01]  /*6300*/  @!P5 FADD.FTZ R123, -R123, -RZ ;  /* 0x800000ff7b7bd221 */ /* 0x000fe20000010100 */
[----:B------:R-:W-:Y:S01]  /*6310*/  F2FP.RELU.BF16.F32.PACK_AB R7, R120, R121 ;  /* 0x000000797807723e */ /* 0x000fe200000018ff */
[----:B------:R3:W-:Y:S01]  /*6320*/  STS [R243+0x22000], R4 ;  /* 0x02200004f3007388 */ /* 0x0007e20000000800 */
[----:B------:R-:W-:Y:S03]  /*6330*/  FSETP.GE.FTZ.AND P3, PT, R121, RZ, PT ;  /* 0x000000ff7900720b */ /* 0x000fe60003f76000 */
[----:B------:R-:W-:Y:S01]  /*6340*/  @!P2 FADD.FTZ R116, -R116, -RZ ;  /* 0x800000ff7474a221 */ /* 0x000fe20000010100 */
[----:B------:R-:W-:Y:S01]  /*6350*/  STS [R243+0x22400], R8 ;  /* 0x02240008f3007388 */ /* 0x000fe20000000800 */
[----:B------:R-:W-:Y:S03]  /*6360*/  FSETP.GE.FTZ.AND P2, PT, R129, RZ, PT ;  /* 0x000000ff8100720b */ /* 0x000fe60003f56000 */
[----:B------:R-:W-:Y:S01]  /*6370*/  STS [R241+0x22000], R7 ;  /* 0x02200007f1007388 */ /* 0x000fe20000000800 */
[----:B-1----:R-:W-:Y:S02]  /*6380*/  F2FP.RELU.BF16.F32.PACK_AB R6, R122, R123 ;  /* 0x0000007b7a06723e */ /* 0x002fe400000018ff */
[----:B--2---:R-:W-:Y:S03]  /*6390*/  F2FP.RELU.BF16.F32.PACK_AB R5, R116, R117 ;  /* 0x000000757405723e */ /* 0x004fe600000018ff */
[----:B------:R-:W-:Y:S01]  /*63a0*/  STS [R241+0x22400], R6 ;  /* 0x02240006f1007388 */ /* 0x000fe20000000800 */
[----:B---3--:R-:W-:Y:S03]  /*63b0*/  F2FP.RELU.BF16.F32.PACK_AB R4, R118, R119 ;  /* 0x000000777604723e */ /* 0x008fe600000018ff */
[----:B------:R-:W-:Y:S04]  /*63c0*/  STS [R242+0x22000], R5 ;  /* 0x02200005f2007388 */ /* 0x000fe80000000800 */
[----:B------:R-:W-:Y:S04]  /*63d0*/  STS [R242+0x22400], R4 ;  /* 0x02240004f2007388 */ /* 0x000fe80000000800 */
[----:B------:R-:W-:Y:S04]  /*63e0*/  LDSM.16.M88.4 R16, [R218+0x8000] ;  /* 0x00800000da10783b */ /* 0x000fe80000000200 */
[----:B------:R-:W1:Y:S04]  /*63f0*/  LDSM.16.M88.4 R8, [R2+0x18000] ;  /* 0x018000000208783b */ /* 0x000e680000000200 */
[----:B------:R-:W2:Y:S04]  /*6400*/  LDSM.16.M88.4 R84, [R2+0x18800] ;  /* 0x018800000254783b */ /* 0x000ea80000000200 */
[----:B------:R-:W-:Y:S04]  /*6410*/  LDSM.16.M88.4 R88, [R220+0x8000] ;  /* 0x00800000dc58783b */ /* 0x000fe80000000200 */
[----:B------:R-:W3:Y:S04]  /*6420*/  LDSM.16.M88.4 R92, [R3+0x18000] ;  /* 0x01800000035c783b */ /* 0x000ee80000000200 */
[----:B------:R-:W4:Y:S04]  /*6430*/  LDSM.16.M88.4 R96, [R3+0x18800] ;  /* 0x018800000360783b */ /* 0x000f280000000200 */
[----:B------:R-:W-:Y:S04]  /*6440*/  LDSM.16.M88.4 R100, [R223+0x8000] ;  /* 0x00800000df64783b */ /* 0x000fe80000000200 */
[----:B------:R-:W4:Y:S04]  /*6450*/  LDSM.16.M88.4 R104, [R217+0x18000] ;  /* 0x01800000d968783b */ /* 0x000f280000000200 */
        /* <DEDUP_REMOVED lines=11> */
[----:B------:R-:W3:Y:S04]  /*6510*/  LDSM.16.M88.4 R88, [R216+0x18800] ;  /* 0x01880000d858783b */ /* 0x000ee80000000200 */
[----:B------:R-:W-:Y:S01]  /*6520*/  LDSM.16.M88.4 R96, [R218+0xa000] ;  /* 0x00a00000da60783b */ /* 0x000fe20000000200 */
[C---:B------:R-:W-:Y:S06]  /*6530*/  HMMA.16816.F32.BF16 R4, R100.reuse, R104, R4 ;  /* 0x000000686404723c */ /* 0x040fec0000041804 */
        /* <DEDUP_REMOVED lines=15> */
[----:B------:R-:W-:Y:S02]  /*6630*/  FSETP.GE.FTZ.AND P0, PT, R124, RZ, PT ;  /* 0x000000ff7c00720b */ /* 0x000fe40003f16000 */
[----:B------:R-:W3:Y:S01]  /*6640*/  LDG.E R113, desc[UR4][R114.64] ;  /* 0x0000000472717981 */ /* 0x000ee2000c1e1900 */
[C---:B----4-:R-:W-:Y:S03]  /*6650*/  HMMA.16816.F32.BF16 R4, R96.reuse, R104, R4 ;  /* 0x000000686004723c */ /* 0x050fe60000041804 */
[----:B------:R-:W4:Y:S03]  /*6660*/  LDSM.16.M88.4 R88, [R3+0x1a800] ;  /* 0x01a800000358783b */ /* 0x000f260000000200 */
[C---:B------:R-:W-:Y:S01]  /*6670*/  HMMA.16816.F32.BF16 R8, R96.reuse, R106, R8 ;  /* 0x0000006a6008723c */ /* 0x040fe20000041808 */
[----:B------:R-:W-:Y:S04]  /*6680*/  LDSM.16.M88.4 R92, [R223+0xa000] ;  /* 0x00a00000df5c783b */ /* 0x000fe80000000200 */
[----:B------:R-:W4:Y:S01]  /*6690*/  LDSM.16.M88.4 R104, [R217+0x1a000] ;  /* 0x01a00000d968783b */ /* 0x000f220000000200 */
[C---:B-1----:R-:W-:Y:S03]  /*66a0*/  HMMA.16816.F32.BF16 R12, R96.reuse, R84, R12 ;  /* 0x00000054600c723c */ /* 0x042fe6000004180c */
[----:B------:R-:W3:Y:S03]  /*66b0*/  LDG.E R112, desc[UR4][R114.64+0x20] ;  /* 0x0000200472707981 */ /* 0x000ee6000c1e1900 */
        /* <DEDUP_REMOVED lines=64> */
[----:B------:R-:W4:Y:S05]  /*6ac0*/  LDSM.16.M88.4 R88, [R216+0x1e800] ;  /* 0x01e80000d858783b */ /* 0x000f2a0000000200 */
[C---:B------:R-:W-:Y:S06]  /*6ad0*/  HMMA.16816.F32.BF16 R4, R100.reuse, R104, R4 ;  /* 0x000000686404723c */ /* 0x040fec0000041804 */
[C---:B------:R-:W-:Y:S06]  /*6ae0*/  HMMA.16816.F32.BF16 R8, R100.reuse, R106, R8 ;  /* 0x0000006a6408723c */ /* 0x040fec0000041808 */
[C---:B-1----:R-:W-:Y:S06]  /*6af0*/  HMMA.16816.F32.BF16 R12, R100.reuse, R84, R12 ;  /* 0x00000054640c723c */ /* 0x042fec000004180c */
        /* <DEDUP_REMOVED lines=10> */
[-C--:B------:R-:W-:Y:S02]  /*6ba0*/  FSEL R5, R5, R113.reuse, P1 ;  /* 0x0000007105057208 */ /* 0x080fe40000800000 */
[----:B------:R-:W-:Y:S01]  /*6bb0*/  FSEL R4, R4, R113, P0 ;  /* 0x0000007104047208 */ /* 0x000fe20000000000 */
[----:B------:R-:W-:Y:S01]  /*6bc0*/  FMUL.FTZ R8, R129, R8 ;  /* 0x0000000881087220 */ /* 0x000fe20000410000 */
[----:B------:R-:W-:Y:S01]  /*6bd0*/  FSETP.GE.FTZ.AND P0, PT, R116, RZ, PT ;  /* 0x000000ff7400720b */ /* 0x000fe20003f16000 */
[----:B------:R-:W-:Y:S01]  /*6be0*/  FMUL.FTZ R5, R128, R5 ;  /* 0x0000000580057220 */ /* 0x000fe20000410000 */
[----:B------:R-:W-:Y:S01]  /*6bf0*/  FSETP.GE.FTZ.AND P1, PT, R125, RZ, PT ;  /* 0x000000ff7d00720b */ /* 0x000fe20003f36000 */
[----:B------:R-:W-:Y:S01]  /*6c00*/  FMUL.FTZ R84, R124, R4 ;  /* 0x000000047c547220 */ /* 0x000fe20000410000 */
[C---:B------:R-:W-:Y:S01]  /*6c10*/  FADD.FTZ R12, -R113.reuse, R12 ;  /* 0x0000000c710c7221 */ /* 0x040fe20000010100 */
[----:B------:R-:W-:Y:S01]  /*6c20*/  FADD.FTZ R13, -R113, R13 ;  /* 0x0000000d710d7221 */ /* 0x000fe20000010100 */
[----:B------:R-:W-:Y:S01]  /*6c30*/  F2FP.BF16.F32.PACK_AB R4, R5, R8 ;  /* 0x000000080504723e */ /* 0x000fe200000010ff */
[----:B------:R-:W-:Y:S01]  /*6c40*/  FADD.FTZ R16, -R113, R16 ;  /* 0x0000001071107221 */ /* 0x000fe20000010100 */
[-C--:B------:R-:W-:Y:S01]  /*6c50*/  FSEL R9, R9, R113.reuse, P1 ;  /* 0x0000007109097208 */ /* 0x080fe20000800000 */
[----:B------:R-:W-:Y:S01]  /*6c60*/  FADD.FTZ R6, -R112, R6 ;  /* 0x0000000670067221 */ /* 0x000fe20000010100 */
[----:B------:R-:W-:Y:S01]  /*6c70*/  FSETP.GE.FTZ.AND P2, PT, R120, RZ, PT ;  /* 0x000000ff7800720b */ /* 0x000fe20003f56000 */
[----:B------:R1:W-:Y:S01]  /*6c80*/  STS [R240+0x20000], R4 ;  /* 0x02000004f0007388 */ /* 0x0003e20000000800 */
[----:B------:R-:W-:Y:S01]  /*6c90*/  FSETP.GE.FTZ.AND P1, PT, R117, RZ, PT ;  /* 0x000000ff7500720b */ /* 0x000fe20003f36000 */
[----:B------:R-:W-:Y:S01]  /*6ca0*/  FADD.FTZ R11, -R112, R11 ;  /* 0x0000000b700b7221 */ /* 0x000fe20000010100 */
        /* <DEDUP_REMOVED lines=10> */
[----:B------:R-:W-:Y:S01]  /*6d50*/  FSETP.GE.FTZ.AND P3, PT, R123, RZ, PT ;  /* 0x000000ff7b00720b */ /* 0x000fe20003f76000 */
[----:B------:R-:W-:Y:S01]  /*6d60*/  FMUL.FTZ R9, R125, R9 ;  /* 0x000000097d097220 */ /* 0x000fe20000410000 */
[----:B------:R-:W-:Y:S01]  /*6d70*/  FSEL R6, R6, R112, P1 ;  /* 0x0000007006067208 */ /* 0x000fe20000800000 */
[----:B------:R-:W-:Y:S01]  /*6d80*/  FMUL.FTZ R16, R117, R16 ;  /* 0x0000001075107220 */ /* 0x000fe20000410000 */
[----:B------:R-:W-:Y:S01]  /*6d90*/  FSETP.GE.FTZ.AND P1, PT, R126, RZ, PT ;  /* 0x000000ff7e00720b */ /* 0x000fe20003f36000 */
[----:B------:R-:W-:Y:S01]  /*6da0*/  FMUL.FTZ R113, R116, R113 ;  /* 0x0000007174717220 */ /* 0x000fe20000410000 */
[----:B------:R-:W-:Y:S01]  /*6db0*/  F2FP.BF16.F32.PACK_AB R8, R8, R12 ;  /* 0x0000000c0808723e */ /* 0x000fe200000010ff */
[----:B------:R-:W-:Y:S01]  /*6dc0*/  FMUL.FTZ R13, R131, R6 ;  /* 0x00000006830d7220 */ /* 0x000fe20000410000 */
[----:B------:R-:W-:Y:S02]  /*6dd0*/  FSETP.GE.FTZ.AND P2, PT, R122, RZ, PT ;  /* 0x000000ff7a00720b */ /* 0x000fe40003f56000 */
[----:B------:R-:W-:Y:S01]  /*6de0*/  F2FP.BF16.F32.PACK_AB R9, R9, R84 ;  /* 0x000000540909723e */ /* 0x000fe200000010ff */
[----:B-1----:R-:W-:Y:S01]  /*6df0*/  FADD.FTZ R4, -R112, R7 ;  /* 0x0000000770047221 */ /* 0x002fe20000010100 */
[----:B------:R-:W-:Y:S02]  /*6e00*/  FSEL R15, R15, R112, P2 ;  /* 0x000000700f0f7208 */ /* 0x000fe40001000000 */
[----:B------:R-:W-:Y:S02]  /*6e10*/  F2FP.BF16.F32.PACK_AB R7, R113, R16 ;  /* 0x000000107107723e */ /* 0x000fe400000010ff */
        /* <DEDUP_REMOVED lines=23> */
[----:B------:R-:W-:Y:S03]  /*6f90*/  PLOP3.LUT P0, PT, PT, PT, UP0, 0x80, 0x0 ;  /* 0x000000000000781c */ /* 0x000fe60003f0f008 */
        /* <DEDUP_REMOVED lines=164> */
.L_x_653:
[----:B------:R-:W-:Y:S01]  /*79e0*/  LDSM.16.M88.4 R128, [R224] ;  /* 0x00000000e080783b */ /* 0x000fe20000000200 */
[----:B------:R-:W1:Y:S01]  /*79f0*/  LDC R231, c[0x0][0x270] ;  /* 0x00009c00ffe77b82 */ /* 0x000e620000000800 */
[----:B------:R-:W-:Y:S02]  /*7a00*/  @UP0 UIADD3 UR15, UP1, UR8, -0x100, URZ ;  /* 0xffffff00080f0890 */ /* 0x000fe4000ff3e03f */
[----:B------:R-:W3:Y:S02]  /*7a10*/  LDSM.16.MT88.4 R16, [R0+0x10000] ;  /* 0x010000000010783b */ /* 0x000ee40000004200 */
[----:B------:R-:W-:Y:S02]  /*7a20*/  @UP0 UIADD3.X UR14, UR9, -0x1, URZ, UP1, !UPT ;  /* 0xffffffff090e0890 */ /* 0x000fe40008ffe43f */
[----:B------:R-:W2:Y:S01]  /*7a30*/  LDSM.16.M88.4 R124, [R224+0x1000] ;  /* 0x00100000e07c783b */ /* 0x000ea20000000200 */
[----:B------:R-:W-:Y:S01]  /*7a40*/  @UP0 UMOV UR8, UR15 ;  /* 0x0000000f00080c82 */ /* 0x000fe20008000000 */
[----:B------:R-:W-:Y:S02]  /*7a50*/  @UP0 UIADD3 UR12, UP1, UR12, -0x100, URZ ;  /* 0xffffff000c0c0890 */ /* 0x000fe4000ff3e03f */
[----:B------:R-:W4:Y:S01]  /*7a60*/  LDSM.16.MT88.4 R96, [R0+0x12000] ;  /* 0x012000000060783b */ /* 0x000f220000004200 */
[----:B------:R-:W-:Y:S01]  /*7a70*/  @UP0 UMOV UR9, UR14 ;  /* 0x0000000e00090c82 */ /* 0x000fe20008000000 */
[----:B------:R-:W-:Y:S02]  /*7a80*/  @UP0 UIADD3.X UR11, UR11, -0x1, URZ, UP1, !UPT ;  /* 0xffffffff0b0b0890 */ /* 0x000fe40008ffe43f */
[----:B------:R-:W4:Y:S04]  /*7a90*/  LDSM.16.MT88.4 R112, [R0+0x14000] ;  /* 0x014000000070783b */ /* 0x000f280000004200 */
[----:B------:R-:W4:Y:S04]  /*7aa0*/  LDSM.16.MT88.4 R196, [R0+0x16000] ;  /* 0x0160000000c4783b */ /* 0x000f280000004200 */
[----:B------:R-:W-:Y:S04]  /*7ab0*/  LDSM.16.M88.4 R200, [R227] ;  /* 0x00000000e3c8783b */ /* 0x000fe80000000200 */
[----:B------:R-:W4:Y:S04]  /*7ac0*/  LDSM.16.MT88.4 R204, [R0+0x10800] ;  /* 0x0108000000cc783b */ /* 0x000f280000004200 */
[----:B------:R-:W4:Y:S04]  /*7ad0*/  LDSM.16.M88.4 R208, [R227+0x1000] ;  /* 0x00100000e3d0783b */ /* 0x000f280000000200 */
[----:B------:R-:W-:Y:S01]  /*7ae0*/  LDSM.16.MT88.4 R212, [R0+0x14800] ;  /* 0x0148000000d4783b */ /* 0x000fe20000004200 */
[-C--:B---3--:R-:W-:Y:S03]  /*7af0*/  HMMA.16816.F32.BF16 R4, R128, R16.reuse, RZ ;  /* 0x000000108004723c */ /* 0x088fe600000418ff */
[----:B-1----:R-:W-:Y:S03]  /*7b00*/  IMAD R231, R231, UR37, RZ ;  /* 0x00000025e7e77c24 */ /* 0x002fe6000f8e02ff */
[C---:B--2---:R-:W-:Y:S06]  /*7b10*/  HMMA.16816.F32.BF16 R8, R124.reuse, R16, RZ ;  /* 0x000000107c08723c */ /* 0x044fec00000418ff */
        /* <DEDUP_REMOVED lines=67> */
[C---:B------:R-:W-:Y:S01]  /*7f50*/  IMAD.U32 R196, R231.reuse, -0x40, RZ ;  /* 0xffffffc0e7c47824 */ /* 0x040fe200078e00ff */
        /* <DEDUP_REMOVED lines=10> */
[----:B------:R2:W5:Y:S01]  /*8000*/  @P0 LDG.E R244, desc[UR4][R212.64] ;  /* 0x00000004d4f40981 */ /* 0x000562000c1e1900 */
        /* <DEDUP_REMOVED lines=8> */
[----:B------:R-:W-:Y:S01]  /*8090*/  IMAD.SHL.U32 R197, R231, 0x10, RZ ;  /* 0x00000010e7c57824 */ /* 0x000fe200078e00ff */
[----:B------:R-:W-:Y:S05]  /*80a0*/  HMMA.16816.F32.BF16 R128, R200, R206, R128 ;  /* 0x000000cec880723c */ /* 0x000fea0000041880 */
[-C--:B------:R-:W-:Y:S01]  /*80b0*/  LEA R204, P1, R197, R228.reuse, 0x2 ;  /* 0x000000e4c5cc7211 */ /* 0x080fe200078210ff */
[C---:B------:R-:W-:Y:S02]  /*80c0*/  IMAD R210, R231.reuse, 0x18, RZ ;  /* 0x00000018e7d27824 */ /* 0x040fe400078e02ff */
[----:B------:R-:W-:Y:S03]  /*80d0*/  IMAD.SHL.U32 R209, R231, 0x20, RZ ;  /* 0x00000020e7d17824 */ /* 0x000fe600078e00ff */
[-C--:B------:R-:W-:Y:S01]  /*80e0*/  LEA.HI.X.SX32 R205, R197, R229.reuse, 0x2, P1 ;  /* 0x000000e5c5cd7211 */ /* 0x080fe200008f16ff */
[----:B------:R-:W-:Y:S01]  /*80f0*/  IMAD R211, R231, 0x30, RZ ;  /* 0x00000030e7d37824 */ /* 0x000fe200078e02ff */
[CC--:B------:R-:W-:Y:S03]  /*8100*/  LEA R208, P1, R209.reuse, R228.reuse, 0x2 ;  /* 0x000000e4d1d07211 */ /* 0x0c0fe600078210ff */
[----:B------:R4:W-:Y:S01]  /*8110*/  REDG.E.ADD.F32.FTZ.RN.STRONG.GPU desc[UR4][R204.64], R6 ;  /* 0x00000006cc0079a6 */ /* 0x0009e2000c10f384 */
[CC--:B-1----:R-:W-:Y:S02]  /*8120*/  LEA R4, P2, R210.reuse, R228.reuse, 0x2 ;  /* 0x000000e4d2047211 */ /* 0x0c2fe400078410ff */
[-C--:B------:R-:W-:Y:S02]  /*8130*/  LEA.HI.X.SX32 R209, R209, R229.reuse, 0x2, P1 ;  /* 0x000000e5d1d17211 */ /* 0x080fe400008f16ff */
        /* <DEDUP_REMOVED lines=8> */
[-C--:B-1----:R-:W-:Y:S02]  /*81c0*/  LEA.HI.X.SX32 R7, R211, R229.reuse, 0x2, P2 ;  /* 0x000000e5d3077211 */ /* 0x082fe400010f16ff */
        /* <DEDUP_REMOVED lines=10> */
[C---:B---3--:R-:W-:Y:S04]  /*8270*/  IMAD.IADD R7, R196.reuse, 0x1, R208 ;  /* 0x00000001c4077824 */ /* 0x048fe800078e02d0 */
[----:B------:R1:W-:Y:S01]  /*8280*/  REDG.E.ADD.F32.FTZ.RN.STRONG.GPU desc[UR4][R8.64], R18 ;  /* 0x00000012080079a6 */ /* 0x0003e2000c10f384 */
[C---:B----4-:R-:W-:Y:S01]  /*8290*/  IMAD.IADD R4, R196.reuse, 0x1, R7 ;  /* 0x00000001c4047824 */ /* 0x050fe200078e0207 */
[CC--:B------:R-:W-:Y:S03]  /*82a0*/  LEA R6, P2, R7.reuse, R228.reuse, 0x2 ;  /* 0x000000e407067211 */ /* 0x0c0fe600078410ff */
[----:B------:R-:W-:Y:S01]  /*82b0*/  IMAD.IADD R5, R196, 0x1, R4 ;  /* 0x00000001c4057824 */ /* 0x000fe200078e0204 */
[-C--:B------:R-:W-:Y:S02]  /*82c0*/  LEA.HI.X.SX32 R7, R7, R229.reuse, 0x2, P2 ;  /* 0x000000e507077211 */ /* 0x080fe400010f16ff */
[CC--:B--2---:R-:W-:Y:S03]  /*82d0*/  LEA R16, P1, R4.reuse, R228.reuse, 0x2 ;  /* 0x000000e404107211 */ /* 0x0c4fe600078210ff */
        /* <DEDUP_REMOVED lines=327> */
.L_x_654:
[----:B------:R-:W-:Y:S02]  /*9750*/  UISETP.GT.AND UP0, UPT, UR7, UR19, UPT ;  /* 0x000000130700728c */ /* 0x000fe4000bf04270 */
[----:B------:R-:W-:Y:S04]  /*9760*/  UIADD3 UR7, UR7, -0x1, URZ ;  /* 0xffffffff07077890 */ /* 0x000fe8000fffe03f */
[----:B------:R-:W-:Y:S11]  /*9770*/  PLOP3.LUT P0, PT, PT, PT, UP0, 0x80, 0x0 ;  /* 0x000000000000781c */ /* 0x000ff60003f0f008 */
[----:B------:R-:W-:Y:S02]  /*9780*/  @!UPT UIADD3 URZ, URZ, URZ, URZ ;  /* 0x0000003f3f3ff290 */ /* 0x000fe4000fffe03f */
[----:B------:R-:W-:Y:S05]  /*9790*/  @P0 BRA `(.L_x_655) ;  /* 0xffffffb400a40947 */ /* 0x000fea000383ffff */
[----:B------:R-:W2:Y:S01]  /*97a0*/  LDL R112, [R1+0x30] ;  /* 0x0000300001707983 */ /* 0x000ea20000100800 */
[----:B------:R-:W-:Y:S01]  /*97b0*/  ULDC UR7, c[0x0][0x38c] ;  /* 0x0000e30000077ab9 */ /* 0x000fe20000000800 */
[----:B------:R-:W-:Y:S02]  /*97c0*/  ULDC UR6, c[0x0][0x390] ;  /* 0x0000e40000067ab9 */ /* 0x000fe40000000800 */
[----:B------:R-:W3:Y:S01]  /*97d0*/  LDL R111, [R1+0x34] ;  /* 0x00003400016f7983 */ /* 0x000ee20000100800 */
        /* <DEDUP_REMOVED lines=199> */
[----:B------:R-:W-:Y:S01]  /*a450*/  PLOP3.LUT P0, PT, PT, PT, UP0, 0x80, 0x0 ;  /* 0x000000000000781c */ /* 0x000fe20003f0f008 */
[----:B------:R-:W-:Y:S01]  /*a460*/  @UP0 UMOV UR18, UR8 ;  /* 0x0000000800120c82 */ /* 0x000fe20008000000 */
[----:B--2---:R-:W-:Y:S04]  /*a470*/  STS [R112], R63 ;  /* 0x0000003f70007388 */ /* 0x004fe80000000800 */
[----:B------:R-:W-:Y:S04]  /*a480*/  STS [R112+0x400], R62 ;  /* 0x0004003e70007388 */ /* 0x000fe80000000800 */
[----:B---3--:R-:W-:Y:S04]  /*a490*/  STS [R111], R59 ;  /* 0x0000003b6f007388 */ /* 0x008fe80000000800 */
        /* <DEDUP_REMOVED lines=76> */
.L_x_656:
[----:B------:R-:W-:Y:S01]  /*a960*/  @UP0 UIADD3 UR14, UR34, UR40, URZ ;  /* 0x00000028220e0290 */ /* 0x000fe2000fffe03f */
[----:B------:R-:W-:Y:S01]  /*a970*/  @UP0 ULDC.64 UR8, c[0x0][0x458] ;  /* 0x0001160000080ab9 */ /* 0x000fe20000000a00 */
[----:B------:R-:W-:Y:S02]  /*a980*/  USHF.L.U32 UR11, UR20, 0x6, URZ ;  /* 0x00000006140b7899 */ /* 0x000fe4000800063f */
[----:B------:R-:W-:Y:S02]  /*a990*/  @UP0 UIMAD.WIDE.U32 UR12, UR14, UR8, URZ ;  /* 0x000000080e0c02a5 */ /* 0x000fe4000f8e003f */
[----:B------:R-:W-:-:S04]  /*a9a0*/  @UP0 UIMAD UR14, UR14, UR9, URZ ;  /* 0x000000090e0e02a4 */ /* 0x000fc8000f8e023f */
[----:B------:R-:W-:-:S03]  /*a9b0*/  @UP0 UIADD3 UR17, UR13, UR14, URZ ;  /* 0x0000000e0d110290 */ /* 0x000fc6000fffe03f */
[----:B------:R-:W-:Y:S01]  /*a9c0*/  @UP0 UMOV UR13, UR12 ;  /* 0x0000000c000d0c82 */ /* 0x000fe20008000000 */
[----:B------:R-:W-:Y:S08]  /*a9d0*/  @P0 BRA `(.L_x_657) ;  /* 0x0000000000340947 */ /* 0x000ff00003800000 */
        /* <DEDUP_REMOVED lines=13> */
.L_x_657:
        /* <DEDUP_REMOVED lines=13> */
[----:B------:R-:W-:-:S03]  /*ab80*/  USHF.R.S32.HI UR16, URZ, 0x1f, UR58 ;  /* 0x0000001f3f107899 */ /* 0x000fc6000801143a */
[----:B------:R-:W-:Y:S01]  /*ab90*/  IMAD.U32 R5, RZ, RZ, UR14 ;  /* 0x0000000eff057e24 */ /* 0x000fe2000f8e00ff */
[----:B------:R-:W-:Y:S01]  /*aba0*/  IADD3 R6, P0, R6, UR18, RZ ;  /* 0x0000001206067c10 */ /* 0x000fe2000ff1e0ff */
[----:B------:R-:W-:Y:S01]  /*abb0*/  ULDC.64 UR14, c[0x0][0x468] ;  /* 0x00011a00000e7ab9 */ /* 0x000fe20000000a00 */
[C---:B------:R-:W-:Y:S01]  /*abc0*/  ISETP.GE.AND P5, PT, R4.reuse, UR10, PT ;  /* 0x0000000a04007c0c */ /* 0x040fe2000bfa6270 */
[----:B------:R-:W-:Y:S01]  /*abd0*/  VIADD R10, R4, 0x20 ;  /* 0x00000020040a7836 */ /* 0x000fe20000000000 */
[----:B------:R-:W-:Y:S01]  /*abe0*/  UIMAD UR16, UR16, UR14, URZ ;  /* 0x0000000e101072a4 */ /* 0x000fe2000f8e023f */
[----:B------:R-:W-:Y:S01]  /*abf0*/  IADD3.X R7, R7, UR19, R5, P0, !PT ;  /* 0x0000001307077c10 */ /* 0x000fe200087fe405 */
[----:B------:R-:W-:Y:S01]  /*ac00*/  IMAD.U32 R5, RZ, RZ, UR14 ;  /* 0x0000000eff057e24 */ /* 0x000fe2000f8e00ff */
[----:B------:R1:W2:Y:S01]  /*ac10*/  LDS.128 R44, [R230+0x11000] ;  /* 0x01100000e62c7984 */ /* 0x0002a20000000c00 */
[----:B------:R-:W-:Y:S01]  /*ac20*/  UIMAD UR15, UR58, UR15, UR16 ;  /* 0x0000000f3a0f72a4 */ /* 0x000fe2000f8e0210 */
[----:B------:R-:W-:Y:S01]  /*ac30*/  ISETP.GE.AND P4, PT, R10, UR10, PT ;  /* 0x0000000a0a007c0c */ /* 0x000fe2000bf86270 */
[----:B------:R-:W-:Y:S01]  /*ac40*/  IMAD.WIDE.U32 R10, R5, UR58, R6 ;  /* 0x0000003a050a7c25 */ /* 0x000fe2000f8e0006 */
[----:B------:R1:W3:Y:S01]  /*ac50*/  LDS.128 R40, [R230+0x13000] ;  /* 0x01300000e6287984 */ /* 0x0002e20000000c00 */
[----:B------:R-:W-:-:S02]  /*ac60*/  SHF.R.S32.HI R64, RZ, 0x1f, R4 ;  /* 0x0000001fff407819 */ /* 0x000fc40000011404 */
        /* <DEDUP_REMOVED lines=30> */
.L_x_659:
[----:B------:R-:W-:Y:S05]  /*ae50*/  BSYNC B0 ;  /* 0x0000000000007941 */ /* 0x000fea0003800000 */
.L_x_658:
        /* <DEDUP_REMOVED lines=22> */
.L_x_661:
[----:B------:R-:W-:Y:S05]  /*afc0*/  BSYNC B0 ;  /* 0x0000000000007941 */ /* 0x000fea0003800000 */
.L_x_660:
        /* <DEDUP_REMOVED lines=38> */
.L_x_663:
[----:B------:R-:W-:Y:S05]  /*b230*/  BSYNC B0 ;  /* 0x0000000000007941 */ /* 0x000fea0003800000 */
.L_x_662:
        /* <DEDUP_REMOVED lines=21> */
.L_x_636:
[----:B------:R-:W-:Y:S05]  /*b390*/  BSYNC B1 ;  /* 0x0000000000017941 */ /* 0x000fea0003800000 */
.L_x_622:
[----:B-12---:R-:W2:Y:S04]  /*b3a0*/  LDL R5, [R1+0x44] ;  /* 0x0000440001057983 */ /* 0x006ea80000100800 */
[----:B------:R-:W3:Y:S01]  /*b3b0*/  LDL.LU R4, [R1+0x40] ;  /* 0x0000400001047983 */ /* 0x000ee20000300800 */
[----:B------:R-:W-:Y:S02]  /*b3c0*/  ULDC UR6, c[0x0][0xc] ;  /* 0x0000030000067ab9 */ /* 0x000fe40000000800 */
[----:B------:R-:W-:Y:S01]  /*b3d0*/  UIADD3 UR20, UR6, UR20, URZ ;  /* 0x0000001406147290 */ /* 0x000fe2000fffe03f */
[----:B--2---:R-:W-:Y:S02]  /*b3e0*/  R2UR UR8, R5 ;  /* 0x00000000050872ca */ /* 0x004fe400000e0000 */
[----:B---3--:R-:W-:-:S11]  /*b3f0*/  R2UR UR7, R4 ;  /* 0x00000000040772ca */ /* 0x008fd600000e0000 */
[----:B------:R-:W-:Y:S02]  /*b400*/  UISETP.GE.AND UP0, UPT, UR20, UR8, UPT ;  /* 0x000000081400728c */ /* 0x000fe4000bf06270 */
[----:B------:R-:W-:-:S04]  /*b410*/  UIADD3 UR7, UR7, 0x1, URZ ;  /* 0x0000000107077890 */ /* 0x000fc8000fffe03f */
[----:B------:R-:W-:Y:S02]  /*b420*/  PLOP3.LUT P0, PT, PT, PT, UP0, 0x80, 0x0 ;  /* 0x000000000000781c */ /* 0x000fe40003f0f008 */
[----:B------:R-:W-:-:S05]  /*b430*/  IMAD.U32 R4, RZ, RZ, UR7 ;  /* 0x00000007ff047e24 */ /* 0x000fca000f8e00ff */
[----:B------:R1:W-:Y:S06]  /*b440*/  STL [R1+0x40], R4 ;  /* 0x0000400401007387 */ /* 0x0003ec0000100800 */
[----:B------:R-:W-:Y:S05]  /*b450*/  @P0 BRA `(.L_x_664) ;  /* 0x0000000000040947 */ /* 0x000fea0003800000 */
[----:B------:R-:W-:Y:S05]  /*b460*/  BRA `(.L_x_665) ;  /* 0xffffff5400887947 */ /* 0x000fea000383ffff */
.L_x_664:
[----:B------:R-:W-:Y:S05]  /*b470*/  EXIT ;  /* 0x000000000000794d */ /* 0x000fea0003800000 */
.L_x_666:
        /* <DEDUP_REMOVED lines=16> */
.L_x_1049:


//--------------------- .text._ZN5flash44flash_bwd_dq_dk_dv_loop_seqk_parallel_kernelI23Flash_bwd_kernel_traitsILi256ELi64ELi64ELi8ELi4ELi2ELi2ELb0ELb1EN7cutlass10bfloat16_tE19Flash_kernel_traitsILi256ELi64ELi64ELi8ES3_EELb0ELb1ELb0ELb1ELb0ELb0ELb1EEEvNS_16Flash_bwd_paramsE --------------------------
	.section	.text._ZN5flash44flash_bwd_dq_dk_dv_loop_seqk_parallel_kernelI23Flash_bwd_kernel_traitsILi256ELi64ELi64ELi8ELi4ELi2ELi2ELb0ELb1EN7cutlass10bfloat16_tE19Flash_kernel_traitsILi256ELi64ELi64ELi8ES3_EELb0ELb1ELb0ELb1ELb0ELb0ELb1EEEvNS_16Flash_bwd_paramsE,"ax",@progbits
	.align	128
        .global         _ZN5flash44flash_bwd_dq_dk_dv_loop_seqk_parallel_kernelI23Flash_bwd_kernel_traitsILi256ELi64ELi64ELi8ELi4ELi2ELi2ELb0ELb1EN7cutlass10bfloat16_tE19Flash_kernel_traitsILi256ELi64ELi64ELi8ES3_EELb0ELb1ELb0ELb1ELb0ELb0ELb1EEEvNS_16Flash_bwd_paramsE
        .type           _ZN5flash44flash_bwd_dq_dk_dv_loop_seqk_parallel_kernelI23Flash_bwd_kernel_traitsILi256ELi64ELi64ELi8ELi4ELi2ELi2ELb0ELb1EN7cutlass10bfloat16_tE19Flash_kernel_traitsILi256ELi64ELi64ELi8ES3_EELb0ELb1ELb0ELb1ELb0ELb0ELb1EEEvNS_16Flash_bwd_paramsE,@function
        .size           _ZN5flash44flash_bwd_dq_dk_dv_loop_seqk_parallel_kernelI23Flash_bwd_kernel_traitsILi256ELi64ELi64ELi8ELi4ELi2ELi2ELb0ELb1EN7cutlass10bfloat16_tE19Flash_kernel_traitsILi256ELi64ELi64ELi8ES3_EELb0ELb1ELb0ELb1ELb0ELb0ELb1EEEvNS_16Flash_bwd_paramsE,(.L_x_1050 - _ZN5flash44flash_bwd_dq_dk_dv_loop_seqk_parallel_kernelI23Flash_bwd_kernel_traitsILi256ELi64ELi64ELi8ELi4ELi2ELi2ELb0ELb1EN7cutlass10bfloat16_tE19Flash_kernel_traitsILi256ELi64ELi64ELi8ES3_EELb0ELb1ELb0ELb1ELb0ELb0ELb1EEEvNS_16Flash_bwd_paramsE)
        .other          _ZN5flash44flash_bwd_dq_dk_dv_loop_seqk_parallel_kernelI23Flash_bwd_kernel_traitsILi256ELi64ELi64ELi8ELi4ELi2ELi2ELb0ELb1EN7cutlass10bfloat16_tE19Flash_kernel_traitsILi256ELi64ELi64ELi8ES3_EELb0ELb1ELb0ELb1ELb0ELb0ELb1EEEvNS_16Flash_bwd_paramsE,@"STO_CUDA_ENTRY STV_DEFAULT"
_ZN5flash44flash_bwd_dq_dk_dv_loop_seqk_parallel_kernelI23Flash_bwd_kernel_traitsILi256ELi64ELi64ELi8ELi4ELi2ELi2ELb0ELb1EN7cutlass10bfloat16_tE19Flash_kernel_traitsILi256ELi64ELi64ELi8ES3_EELb0ELb1ELb0ELb1ELb0ELb0ELb1EEEvNS_16Flash_bwd_paramsE:
.text._ZN5flash44flash_bwd_dq_dk_dv_loop_seqk_parallel_kernelI23Flash_bwd_kernel_traitsILi256ELi64ELi64ELi8ELi4ELi2ELi2ELb0ELb1EN7cutlass10bfloat16_tE19Flash_kernel_traitsILi256ELi64ELi64ELi8ES3_EELb0ELb1ELb0ELb1ELb0ELb0ELb1EEEvNS_16Flash_bwd_paramsE:
[----:B------:R-:W-:Y:S08]  /*0000*/  LDC R1, c[0x0][0x28] ;  /* 0x00000a00ff017b82 */ /* 0x000ff00000000800 */
[----:B------:R-:W1:Y:S01]  /*0010*/  S2UR UR19, SR_CTAID.X ;  /* 0x00000000001379c3 */ /* 0x000e620000002500 */
[----:B------:R-:W-:Y:S02]  /*0020*/  ULDC UR4, c[0x0][0x2c8] ;  /* 0x0000b20000047ab9 */ /* 0x000fe40000000800 */
[----:B------:R-:W-:-:S04]  /*0030*/  UIADD3 UR5, UR4, 0x3f, URZ ;  /* 0x0000003f04057890 */ /* 0x000fc8000fffe03f */
[----:B------:R-:W-:-:S04]  /*0040*/  USHF.R.S32.HI UR4, URZ, 0x1f, UR5 ;  /* 0x0000001f3f047899 */ /* 0x000fc80008011405 */
[----:B------:R-:W-:-:S04]  /*0050*/  ULEA.HI UR4, UR4, UR5, URZ, 0x6 ;  /* 0x0000000504047291 */ /* 0x000fc8000f8f303f */
[----:B------:R-:W-:-:S04]  /*0060*/  USHF.R.S32.HI UR61, URZ, 0x6, UR4 ;  /* 0x000000063f3d7899 */ /* 0x000fc80008011404 */
        /* <DEDUP_REMOVED lines=162> */
.L_x_711:
        /* <DEDUP_REMOVED lines=59> */
[----:B----4-:R-:W-:Y:S01]  /*0e40*/  @P1 R2UR UR20, R10 ;  /* 0x000000000a1412ca */ /* 0x010fe200000e0000 */
[----:B-1----:R-:W-:Y:S01]  /*0e50*/  USHF.L.U32 UR12, UR15, 0x6, URZ ;  /* 0x000000060f0c7899 */ /* 0x002fe2000800063f */
        /* <DEDUP_REMOVED lines=12> */
.L_x_667:
        /* <DEDUP_REMOVED lines=53> */
[----:B------:R-:W-:Y:S02]  /*1270*/  USEL UR46, UR24, UR14, !UP1 ;  /* 0x0000000e182e7287 */ /* 0x000fe4000c800000 */
[----:B------:R-:W-:Y:S01]  /*1280*/  UIADD3 UR42, UR25, UR42, URZ ;  /* 0x0000002a192a7290 */ /* 0x000fe2000fffe03f */
[----:B------:R-:W1:Y:S01]  /*1290*/  F2I.FTZ.U32.TRUNC.NTZ R7, R6 ;  /* 0x0000000600077305 */ /* 0x000e62000021f000 */
[----:B------:R-:W-:-:S02]  /*12a0*/  @UP0 UIADD3 UR18, UR20, UR39, URZ ;  /* 0x0000002714120290 */ /* 0x000fc4000fffe03f */
        /* <DEDUP_REMOVED lines=10> */
[----:B------:R-:W-:Y:S01]  /*1350*/  UIMAD UR30, UR5, UR29, URZ ;  /* 0x0000001d051e72a4 */ /* 0x000fe2000f8e023f */
[----:B------:R-:W-:Y:S01]  /*1360*/  IMAD R5, R5, R9, RZ ;  /* 0x0000000905057224 */ /* 0x000fe200078e02ff */
[----:B------:R-:W-:-:S02]  /*1370*/  @UP3 UIMAD UR18, UR47, UR50, URZ ;  /* 0x000000322f1232a4 */ /* 0x000fc4000f8e023f */
[----:B------:R-:W-:Y:S01]  /*1380*/  UIADD3 UR12, UR13, UR12, URZ ;  /* 0x0000000c0d0c7290 */ /* 0x000fe2000fffe03f */
[----:B------:R-:W-:Y:S01]  /*1390*/  IMAD.HI.U32 R5, R7, R5, R6 ;  /* 0x0000000507057227 */ /* 0x000fe200078e0006 */
[----:B------:R-:W-:Y:S01]  /*13a0*/  MOV R6, R8 ;  /* 0x0000000800067202 */ /* 0x000fe20000000f00 */
[----:B------:R-:W-:Y:S02]  /*13b0*/  ULOP3.LUT UR11, UR31, 0xffffffc0, URZ, 0xc0, !UPT ;  /* 0xffffffc01f0b7892 */ /* 0x000fe4000f8ec03f */
[----:B------:R-:W-:Y:S02]  /*13c0*/  @UP1 UIADD3 UR42, UR15, UR30, URZ ;  /* 0x0000001e0f2a1290 */ /* 0x000fe4000fffe03f */
[----:B------:R-:W-:Y:S01]  /*13d0*/  IMAD.HI.U32 R5, R5, R6, RZ ;  /* 0x0000000605057227 */ /* 0x000fe200078e00ff */
[----:B------:R-:W-:Y:S02]  /*13e0*/  @UP3 USEL UR18, UR18, UR5, !UP1 ;  /* 0x0000000512123287 */ /* 0x000fe4000c800000 */
[----:B------:R-:W-:Y:S01]  /*13f0*/  UIMAD UR21, UR8, UR12, UR21 ;  /* 0x0000000c081572a4 */ /* 0x000fe2000f8e0215 */
[----:B------:R-:W-:Y:S01]  /*1400*/  IMAD.MOV R7, RZ, RZ, -R5 ;  /* 0x000000ffff077224 */ /* 0x000fe200078e0a05 */
[----:B------:R-:W-:-:S02]  /*1410*/  UIMAD.WIDE.U32 UR14, UR8, UR5, URZ ;  /* 0x00000005080e72a5 */ /* 0x000fc4000f8e003f */
[----:B------:R-:W-:Y:S01]  /*1420*/  @!UP3 UIMAD UR12, UR47, UR59, UR55 ;  /* 0x0000003b2f0cb2a4 */ /* 0x000fe2000f8e0237 */
[C---:B------:R-:W-:Y:S01]  /*1430*/  IMAD R6, R9.reuse, R7, R6 ;  /* 0x0000000709067224 */ /* 0x040fe200078e0206 */
[----:B------:R-:W-:Y:S01]  /*1440*/  @UP3 ULDC UR13, c[0x0][0x2e4] ;  /* 0x0000b900000d3ab9 */ /* 0x000fe20000000800 */
[----:B------:R-:W-:Y:S02]  /*1450*/  UIADD3 UR11, UR11, -0x40, URZ ;  /* 0xffffffc00b0b7890 */ /* 0x000fe4000fffe03f */
[----:B------:R-:W-:Y:S01]  /*1460*/  @UP3 UIMAD UR30, UR55, UR13, UR18 ;  /* 0x0000000d371e32a4 */ /* 0x000fe2000f8e0212 */
[----:B------:R-:W-:Y:S01]  /*1470*/  ISETP.GT.U32.AND P1, PT, R9, R6, PT ;  /* 0x000000060900720c */ /* 0x000fe20003f24070 */
[----:B------:R-:W-:Y:S02]  /*1480*/  USEL UR54, UR24, UR14, !UP1 ;  /* 0x0000000e18367287 */ /* 0x000fe4000c800000 */
[----:B------:R-:W-:Y:S02]  /*1490*/  @!UP3 UIMAD UR30, UR12, UR50, URZ ;  /* 0x000000320c1eb2a4 */ /* 0x000fe4000f8e023f */
[----:B------:R-:W-:-:S02]  /*14a0*/  USHF.R.S32.HI UR24, URZ, 0x1f, UR11 ;  /* 0x0000001f3f187899 */ /* 0x000fc4000801140b */
[----:B------:R-:W-:Y:S01]  /*14b0*/  UIADD3 UR12, UP2, UR11, UR41, URZ ;  /* 0x000000290b0c7290 */ /* 0x000fe2000ff5e03f */
[----:B------:R-:W-:Y:S01]  /*14c0*/  ULDC.U8 UR22, c[0x0][0x480] ;  /* 0x0001200000167ab9 */ /* 0x000fe20000000000 */
[----:B------:R-:W-:Y:S02]  /*14d0*/  @UP0 UIADD3 UR35, UR20, UR39, URZ ;  /* 0x0000002714230290 */ /* 0x000fe4000fffe03f */
[----:B------:R-:W-:Y:S02]  /*14e0*/  UIADD3.X UR14, UR24, UR40, URZ, UP2, !UPT ;  /* 0x00000028180e7290 */ /* 0x000fe400097fe43f */
[----:B------:R-:W-:Y:S01]  /*14f0*/  @!P1 IMAD.IADD R6, R6, 0x1, -R9 ;  /* 0x0000000106069824 */ /* 0x000fe200078e0a09 */
[----:B------:R-:W-:Y:S01]  /*1500*/  @!P1 IADD3 R5, R5, 0x1, RZ ;  /* 0x0000000105059810 */ /* 0x000fe20007ffe0ff */
[----:B------:R-:W-:Y:S01]  /*1510*/  UIMAD UR13, UR9, UR12, URZ ;  /* 0x0000000c090d72a4 */ /* 0x000fe2000f8e023f */
        /* <DEDUP_REMOVED lines=14> */
[----:B------:R-:W-:Y:S01]  /*1600*/  UIADD3 UR50, UR25, UR21, URZ ;  /* 0x0000001519327290 */ /* 0x000fe2000fffe03f */
[----:B------:R-:W-:Y:S01]  /*1610*/  IMAD.MOV.U32 R18, RZ, RZ, R5 ;  /* 0x000000ffff127224 */ /* 0x000fe200078e0005 */
[----:B------:R-:W-:-:S02]  /*1620*/  @!UP1 UIADD3 UR43, UR37, UR33, URZ ;  /* 0x00000021252b9290 */ /* 0x000fc4000fffe03f */
[----:B------:R-:W-:Y:S02]  /*1630*/  USEL UR53, UR32, URZ, UP4 ;  /* 0x0000003f20357287 */ /* 0x000fe4000a000000 */
[----:B------:R-:W-:Y:S01]  /*1640*/  USHF.R.S32.HI UR48, URZ, 0x6, UR31 ;  /* 0x000000063f307899 */ /* 0x000fe2000801141f */
[----:B------:R-:W-:Y:S01]  /*1650*/  @!P2 IADD3 R18, -R18, RZ, RZ ;  /* 0x000000ff1212a210 */ /* 0x000fe20007ffe1ff */
[----:B------:R-:W-:Y:S01]  /*1660*/  @UP1 UIADD3 UR50, UR15, UR18, URZ ;  /* 0x000000120f321290 */ /* 0x000fe2000fffe03f */
[----:B------:R-:W-:Y:S01]  /*1670*/  @!P3 LOP3.LUT R18, RZ, R12, RZ, 0x33, !PT ;  /* 0x0000000cff12b212 */ /* 0x000fe200078e33ff */
[----:B------:R-:W-:Y:S02]  /*1680*/  USHF.R.S32.HI UR21, URZ, 0x1f, UR51 ;  /* 0x0000001f3f157899 */ /* 0x000fe40008011433 */
[----:B------:R-:W-:Y:S02]  /*1690*/  @UP0 UIADD3 UR35, UR9, UR35, URZ ;  /* 0x0000002309230290 */ /* 0x000fe4000fffe03f */
[----:B------:R-:W-:-:S02]  /*16a0*/  USEL UR52, UR52, URZ, UP4 ;  /* 0x0000003f34347287 */ /* 0x000fc4000a000000 */
        /* <DEDUP_REMOVED lines=17> */
.L_x_669:
        /* <DEDUP_REMOVED lines=13> */
.L_x_670:
        /* <DEDUP_REMOVED lines=11> */
.L_x_671:
[----:B------:R-:W-:-:S04]  /*1940*/  UIMAD UR5, UR47, UR59, UR55 ;  /* 0x0000003b2f0572a4 */ /* 0x000fc8000f8e0237 */
[----:B------:R-:W-:-:S12]  /*1950*/  UIMAD UR5, UR5, UR57, URZ ;  /* 0x00000039050572a4 */ /* 0x000fd8000f8e023f */
.L_x_672:
[----:B------:R-:W1:Y:S01]  /*1960*/  LDC.64 R6, c[0x0][0x420] ;  /* 0x00010800ff067b82 */ /* 0x000e620000000a00 */
[----:B------:R-:W-:Y:S01]  /*1970*/  UIMAD UR12, UR60, UR59, URZ ;  /* 0x0000003b3c0c72a4 */ /* 0x000fe2000f8e023f */
[----:B------:R-:W-:Y:S01]  /*1980*/  SHF.R.S32.HI R233, RZ, 0x1f, R232 ;  /* 0x0000001fffe97819 */ /* 0x000fe200000114e8 */
[----:B------:R-:W-:Y:S01]  /*1990*/  UIADD3 UR44, UR11, UR5, URZ ;  /* 0x000000050b2c7290 */ /* 0x000fe2000fffe03f */
[----:B------:R-:W-:Y:S01]  /*19a0*/  IADD3 R8, P0, R232, UR9, RZ ;  /* 0x00000009e8087c10 */ /* 0x000fe2000ff1e0ff */
[----:B------:R-:W-:Y:S01]  /*19b0*/  USHF.L.U32 UR5, UR12, 0x6, URZ ;  /* 0x000000060c057899 */ /* 0x000fe2000800063f */
[----:B------:R-:W-:Y:S01]  /*19c0*/  LEA.HI R10, R10, R11, RZ, 0x5 ;  /* 0x0000000b0a0a7211 */ /* 0x000fe200078f28ff */
[----:B------:R-:W-:Y:S01]  /*19d0*/  UIADD3 UR13, -UR10, UR38, UR34 ;  /* 0x000000260a0d7290 */ /* 0x000fe2000fffe122 */
[----:B------:R-:W-:Y:S01]  /*19e0*/  IADD3.X R9, R233, UR43, RZ, P0, !PT ;  /* 0x0000002be9097c10 */ /* 0x000fe200087fe4ff */
[----:B------:R-:W-:Y:S01]  /*19f0*/  UIADD3 UR45, UR11, UR30, URZ ;  /* 0x0000001e0b2d7290 */ /* 0x000fe2000fffe03f */
[----:B------:R-:W-:Y:S01]  /*1a00*/  IADD3 R16, P2, R4, UR11, RZ ;  /* 0x0000000b04107c10 */ /* 0x000fe2000ff5e0ff */
[----:B------:R-:W-:Y:S01]  /*1a10*/  ULDC UR14, c[0x0][0x398] ;  /* 0x0000e600000e7ab9 */ /* 0x000fe20000000800 */
[----:B------:R-:W-:Y:S01]  /*1a20*/  UIADD3 UR30, UP2, UP1, UR40, UR5, UR51 ;  /* 0x00000005281e7290 */ /* 0x000fe2000f95e033 */
[----:B------:R-:W-:Y:S01]  /*1a30*/  SHF.R.S32.HI R10, RZ, 0x5, R10 ;  /* 0x00000005ff0a7819 */ /* 0x000fe2000001140a */
[----:B------:R-:W-:Y:S01]  /*1a40*/  USHF.R.S32.HI UR5, URZ, 0x1f, UR5 ;  /* 0x0000001f3f057899 */ /* 0x000fe20008011405 */
[----:B------:R-:W-:Y:S01]  /*1a50*/  IADD3.X R14, R26, UR24, RZ, P2, !PT ;  /* 0x000000181a0e7c10 */ /* 0x000fe200097fe4ff */
[----:B------:R-:W-:Y:S01]  /*1a60*/  UIADD3 UR13, UR13, -UR14, URZ ;  /* 0x8000000e0d0d7290 */ /* 0x000fe2000fffe03f */
[----:B------:R-:W-:Y:S01]  /*1a70*/  IMAD.WIDE.U32 R12, R16, UR28, R232 ;  /* 0x0000001c100c7c25 */ /* 0x000fe2000f8e00e8 */
[----:B------:R-:W-:Y:S01]  /*1a80*/  USHF.R.S32.HI UR49, URZ, 0x1f, UR55 ;  /* 0x0000001f3f317899 */ /* 0x000fe20008011437 */
[----:B------:R-:W-:Y:S01]  /*1a90*/  BSSY B1, `(.L_x_668) ;  /* 0x00008e4000017945 */ /* 0x000fe20003800000 */
[----:B------:R-:W-:Y:S01]  /*1aa0*/  UIADD3.X UR5, UR18, UR5, UR21, UP2, UP1 ;  /* 0x0000000512057290 */ /* 0x000fe200097e2415 */
[----:B------:R-:W-:Y:S01]  /*1ab0*/  ULDC.64 UR14, c[0x0][0x428] ;  /* 0x00010a00000e7ab9 */ /* 0x000fe20000000a00 */
[----:B------:R-:W-:Y:S01]  /*1ac0*/  USHF.R.S32.HI UR18, URZ, 0x1f, UR13 ;  /* 0x0000001f3f127899 */ /* 0x000fe2000801140d */
[C---:B-1----:R-:W-:Y:S01]  /*1ad0*/  IMAD R5, R6.reuse, UR24, RZ ;  /* 0x0000001806057c24 */ /* 0x042fe2000f8e02ff */
[----:B------:R-:W-:Y:S01]  /*1ae0*/  ULDC.64 UR40, c[0x0][0x400] ;  /* 0x0001000000287ab9 */ /* 0x000fe20000000a00 */
[----:B------:R-:W-:Y:S01]  /*1af0*/  IMAD.WIDE.U32 R8, R6, UR11, R8 ;  /* 0x0000000b06087c25 */ /* 0x000fe2000f8e0008 */
[----:B------:R-:W-:Y:S01]  /*1b00*/  ULEA.HI UR18, UR18, UR13, URZ, 0x6 ;  /* 0x0000000d12127291 */ /* 0x000fe2000f8f303f */
[----:B------:R-:W-:Y:S01]  /*1b10*/  IADD3 R12, P2, R12, UR46, RZ ;  /* 0x0000002e0c0c7c10 */ /* 0x000fe2000ff5e0ff */
[----:B------:R-:W-:Y:S01]  /*1b20*/  ULDC.64 UR36, c[0x0][0x258] ;  /* 0x0000960000247ab9 */ /* 0x000fe20000000a00 */
[----:B------:R-:W-:Y:S01]  /*1b30*/  IMAD R11, R7, UR11, R5 ;  /* 0x0000000b070b7c24 */ /* 0x000fe2000f8e0205 */
[----:B------:R-:W-:Y:S01]  /*1b40*/  UIMAD UR11, UR49, UR14, URZ ;  /* 0x0000000e310b72a4 */ /* 0x000fe2000f8e023f */
[----:B------:R-:W-:Y:S01]  /*1b50*/  IMAD R5, R10, UR12, R252 ;  /* 0x0000000c0a057c24 */ /* 0x000fe2000f8e02fc */
[----:B------:R-:W-:Y:S01]  /*1b60*/  USHF.R.S32.HI UR18, URZ, 0x6, UR18 ;  /* 0x000000063f127899 */ /* 0x000fe20008011412 */
[----:B------:R-:W-:Y:S01]  /*1b70*/  IMAD R10, R14, UR28, RZ ;  /* 0x0000001c0e0a7c24 */ /* 0x000fe2000f8e02ff */
[----:B------:R-:W-:Y:S01]  /*1b80*/  UIMAD UR15, UR55, UR15, UR11 ;  /* 0x0000000f370f72a4 */ /* 0x000fe2000f8e020b */
[----:B------:R-:W-:Y:S01]  /*1b90*/  IMAD.IADD R9, R9, 0x1, R11 ;  /* 0x0000000109097824 */ /* 0x000fe200078e020b */
[----:B------:R-:W-:Y:S01]  /*1ba0*/  UIADD3 UR11, UP2, UP1, UR53, UR30, UR54 ;  /* 0x0000001e350b7290 */ /* 0x000fe2000f95e036 */
[----:B------:R-:W-:Y:S01]  /*1bb0*/  IMAD R20, R16, UR29, R10 ;  /* 0x0000001d10147c24 */ /* 0x000fe2000f8e020a */
[----:B------:R-:W-:Y:S01]  /*1bc0*/  UIMAD UR21, UR49, UR36, URZ ;  /* 0x00000024311572a4 */ /* 0x000fe2000f8e023f */
[----:B------:R-:W-:Y:S01]  /*1bd0*/  IMAD.U32 R15, RZ, RZ, UR14 ;  /* 0x0000000eff0f7e24 */ /* 0x000fe2000f8e00ff */
[----:B------:R-:W-:Y:S01]  /*1be0*/  UIADD3.X UR5, UR52, UR5, UR50, UP2, UP1 ;  /* 0x0000000534057290 */ /* 0x000fe200097e2432 */
[----:B------:R-:W-:Y:S01]  /*1bf0*/  IMAD.U32 R19, RZ, RZ, UR36 ;  /* 0x00000024ff137e24 */ /* 0x000fe2000f8e00ff */
[----:B------:R-:W-:Y:S01]  /*1c00*/  UISETP.LT.AND UP1, UPT, URZ, UR18, UPT ;  /* 0x000000123f00728c */ /* 0x000fe2000bf21270 */
[----:B------:R-:W-:Y:S01]  /*1c10*/  IADD3 R10, P0, R5, UR11, RZ ;  /* 0x0000000b050a7c10 */ /* 0x000fe2000ff1e0ff */
[----:B------:R-:W-:Y:S01]  /*1c20*/  IMAD.WIDE.U32 R8, R15, UR55, R8 ;  /* 0x000000370f087c25 */ /* 0x000fe2000f8e0008 */
[----:B------:R-:W-:Y:S01]  /*1c30*/  IADD3.X R13, R13, UR42, R20, P2, !PT ;  /* 0x0000002a0d0d7c10 */ /* 0x000fe200097fe414 */
[----:B------:R-:W-:Y:S01]  /*1c40*/  USEL UR18, URZ, UR18, !UP1 ;  /* 0x000000123f127287 */ /* 0x000fe2000c800000 */
[----:B------:R-:W-:Y:S01]  /*1c50*/  LEA.HI.X.SX32 R5, R5, UR5, 0x1, P0 ;  /* 0x0000000505057c11 */ /* 0x000fe200080f0eff */
[----:B------:R-:W-:Y:S01]  /*1c60*/  VIADD R11, R9, UR15 ;  /* 0x0000000f090b7c36 */ /* 0x000fe20008000000 */
[C---:B------:R-:W-:Y:S01]  /*1c70*/  LEA R204, P0, R10.reuse, UR40, 0x2 ;  /* 0x000000280acc7c11 */ /* 0x040fe2000f8010ff */
[----:B------:R-:W-:Y:S01]  /*1c80*/  UISETP.GT.AND UP1, UPT, UR48, UR18, UPT ;  /* 0x000000123000728c */ /* 0x000fe2000bf24270 */
[----:B------:R-:W-:Y:S01]  /*1c90*/  IMAD.WIDE.U32 R12, R19, UR55, R12 ;  /* 0x00000037130c7c25 */ /* 0x000fe2000f8e000c */
[----:B------:R-:W-:Y:S01]  /*1ca0*/  ULDC.64 UR12, c[0x0][0x478] ;  /* 0x00011e00000c7ab9 */ /* 0x000fe20000000a00 */
[----:B------:R-:W-:Y:S01]  /*1cb0*/  LEA.HI.X R205, R10, UR41, R5, 0x2, P0 ;  /* 0x000000290acd7c11 */ /* 0x000fe200080f1405 */
[----:B------:R-:W-:Y:S01]  /*1cc0*/  ULDC.64 UR50, c[0x0][0x2b0] ;  /* 0x0000ac0000327ab9 */ /* 0x000fe20000000a00 */
[----:B------:R-:W-:Y:S01]  /*1cd0*/  MOV R10, R8 ;  /* 0x00000008000a7202 */ /* 0x000fe20000000f00 */
[----:B------:R-:W-:Y:S01]  /*1ce0*/  IMAD R5, R26, R6, RZ ;  /* 0x000000061a057224 */ /* 0x000fe200078e02ff */
[----:B------:R-:W-:Y:S01]  /*1cf0*/  PLOP3.LUT P0, PT, PT, PT, UP1, 0x80, 0x0 ;  /* 0x000000000000781c */ /* 0x000fe20003f0f018 */
[----:B------:R-:W-:-:S02]  /*1d00*/  UIMAD UR21, UR55, UR37, UR21 ;  /* 0x00000025371572a4 */ /* 0x000fc4000f8e0215 */
[----:B------:R-:W-:Y:S01]  /*1d10*/  UIMAD.WIDE UR12, UR44, 0x4, UR12 ;  /* 0x000000042c0c78a5 */ /* 0x000fe2000f8e020c */
[C---:B------:R-:W-:Y:S01]  /*1d20*/  IMAD.WIDE.U32 R10, R4.reuse, R6, R10 ;  /* 0x00000006040a7225 */ /* 0x040fe200078e000a */
[----:B------:R-:W-:Y:S01]  /*1d30*/  UIMAD.WIDE UR36, UR45, 0x4, UR50 ;  /* 0x000000042d2478a5 */ /* 0x000fe2000f8e0232 */
[----:B------:R-:W-:Y:S02]  /*1d40*/  ULDC.64 UR26, c[0x0][0x210] ;  /* 0x00008400001a7ab9 */ /* 0x000fe40000000a00 */
[----:B------:R-:W-:Y:S01]  /*1d50*/  IMAD R5, R4, R7, R5 ;  /* 0x0000000704057224 */ /* 0x000fe200078e0205 */
[----:B------:R-:W-:Y:S01]  /*1d60*/  ULDC.64 UR24, c[0x0][0x3e0] ;  /* 0x0000f80000187ab9 */ /* 0x000fe20000000a00 */
[----:B------:R-:W-:Y:S01]  /*1d70*/  VIADD R21, R13, UR21 ;  /* 0x000000150d157c36 */ /* 0x000fe20008000000 */
[----:B------:R-:W-:Y:S01]  /*1d80*/  UMOV UR14, UR12 ;  /* 0x0000000c000e7c82 */ /* 0x000fe20008000000 */
[----:B------:R-:W-:Y:S01]  /*1d90*/  LEA R227, P3, R12, UR26, 0x1 ;  /* 0x0000001a0ce37c11 */ /* 0x000fe2000f8608ff */
[----:B------:R-:W-:Y:S01]  /*1da0*/  UIADD3 UR8, UR48, -0x1, URZ ;  /* 0xffffffff30087890 */ /* 0x000fe2000fffe03f */
[----:B------:R-:W-:Y:S01]  /*1db0*/  LEA R228, P2, R10, UR24, 0x1 ;  /* 0x000000180ae47c11 */ /* 0x000fe2000f8408ff */
[----:B------:R-:W-:Y:S01]  /*1dc0*/  UMOV UR12, UR36 ;  /* 0x00000024000c7c82 */ /* 0x000fe20008000000 */
[----:B------:R-:W-:Y:S01]  /*1dd0*/  IADD3 R17, R11, R5, RZ ;  /* 0x000000050b117210 */ /* 0x000fe20007ffe0ff */
        /* <DEDUP_REMOVED lines=23> */
.L_x_674:
        /* <DEDUP_REMOVED lines=20> */
.L_x_675:
        /* <DEDUP_REMOVED lines=38> */
.L_x_677:
[----:B------:R-:W-:Y:S05]  /*22f0*/  BSYNC B0 ;  /* 0x0000000000007941 */ /* 0x000fea0003800000 */
.L_x_676:
        /* <DEDUP_REMOVED lines=21> */
.L_x_679:
[----:B------:R-:W-:Y:S05]  /*2450*/  BSYNC B0 ;  /* 0x0000000000007941 */ /* 0x000fea0003800000 */
.L_x_678:
        /* <DEDUP_REMOVED lines=34> */
.L_x_681:
[----:B------:R-:W-:Y:S05]  /*2680*/  BSYNC B0 ;  /* 0x0000000000007941 */ /* 0x000fea0003800000 */
.L_x_680:
        /* <DEDUP_REMOVED lines=23> */
.L_x_673:
        /* <DEDUP_REMOVED lines=53> */
.L_x_684:
[----:B------:R-:W-:Y:S05]  /*2b50*/  BSYNC B0 ;  /* 0x0000000000007941 */ /* 0x000fea0003800000 */
.L_x_683:
        /* <DEDUP_REMOVED lines=45> */
.L_x_686:
[----:B------:R-:W-:Y:S05]  /*2e30*/  BSYNC B0 ;  /* 0x0000000000007941 */ /* 0x000fea0003800000 */
.L_x_685:
        /* <DEDUP_REMOVED lines=44> */
.L_x_688:
[----:B------:R-:W-:Y:S05]  /*3100*/  BSYNC B0 ;  /* 0x0000000000007941 */ /* 0x000fea0003800000 */
.L_x_687:
        /* <DEDUP_REMOVED lines=47> */
.L_x_690:
[----:B------:R-:W-:Y:S05]  /*3400*/  BSYNC B0 ;  /* 0x0000000000007941 */ /* 0x000fea0003800000 */
.L_x_689:
        /* <DEDUP_REMOVED lines=69> */
.L_x_692:
[----:B------:R-:W-:Y:S05]  /*3860*/  BSYNC B0 ;  /* 0x0000000000007941 */ /* 0x000fea0003800000 */
.L_x_691:
        /* <DEDUP_REMOVED lines=59> */
.L_x_694:
[----:B------:R-:W-:Y:S05]  /*3c20*/  BSYNC B0 ;  /* 0x0000000000007941 */ /* 0x000fea0003800000 */
.L_x_693:
        /* <DEDUP_REMOVED lines=64> */
.L_x_696:
[----:B------:R-:W-:Y:S05]  /*4030*/  BSYNC B0 ;  /* 0x0000000000007941 */ /* 0x000fea0003800000 */
.L_x_695:
        /* <DEDUP_REMOVED lines=57> */
.L_x_698:
[----:B------:R-:W-:Y:S05]  /*43d0*/  BSYNC B0 ;  /* 0x0000000000007941 */ /* 0x000fea0003800000 */
.L_x_697:
        /* <DEDUP_REMOVED lines=17> */
[----:B------:R-:W-:-:S04]  /*44f0*/  @UP1 UIADD3 UR5, UR17, UR5, URZ ;  /* 0x0000000511051290 */ /* 0x000fc8000fffe03f */
[----:B------:R-:W-:Y:S01]  /*4500*/  @UP1 ULEA.HI.X UR23, UR16, UR23, UR5, 0x2, UP0 ;  /* 0x0000001710171291 */ /* 0x000fe200080f1405 */
[----:B-1-3--:R-:W-:Y:S02]  /*4510*/  IMAD.U32 R4, RZ, RZ, UR22 ;  /* 0x00000016ff047e24 */ /* 0x00afe4000f8e00ff */
[----:B------:R-:W-:Y:S01]  /*4520*/  @UP1 ULDC UR5, c[0x0][0x2e8] ;  /* 0x0000ba0000051ab9 */ /* 0x000fe20000000800 */
[C---:B------:R-:W-:Y:S01]  /*4530*/  IMAD.SHL.U32 R243, R250.reuse, 0x4, RZ ;  /* 0x00000004faf37824 */ /* 0x040fe200078e00ff */
[----:B------:R-:W-:Y:S01]  /*4540*/  SHF.L.U64.HI R242, R250, 0x2, R251 ;  /* 0x00000002faf27819 */ /* 0x000fe200000102fb */
[----:B------:R-:W-:Y:S01]  /*4550*/  IMAD.U32 R5, RZ, RZ, UR23 ;  /* 0x00000017ff057e24 */ /* 0x000fe2000f8e00ff */
[----:B------:R-:W-:Y:S01]  /*4560*/  UIADD3 UR22, UR38, 0x40, UR34 ;  /* 0x0000004026167890 */ /* 0x000fe2000fffe022 */
[----:B------:R-:W-:Y:S02]  /*4570*/  CS2R R190, SRZ ;  /* 0x0000000000be7805 */ /* 0x000fe4000001ff00 */
[----:B------:R-:W-:-:S02]  /*4580*/  CS2R R188, SRZ ;  /* 0x0000000000bc7805 */ /* 0x000fc4000001ff00 */
[----:B------:R-:W-:Y:S01]  /*4590*/  CS2R R194, SRZ ;  /* 0x0000000000c27805 */ /* 0x000fe2000001ff00 */
[----:B------:R1:W3:Y:S01]  /*45a0*/  @P0 LDG.E R6, desc[UR6][R4.64] ;  /* 0x0000000604060981 */ /* 0x0002e2000c1e1900 */
        /* <DEDUP_REMOVED lines=24> */
[C---:B-1----:R-:W-:Y:S01]  /*4730*/  IMAD.SHL.U32 R4, R250.reuse, 0x4, RZ ;  /* 0x00000004fa047824 */ /* 0x042fe200078e00ff */
[----:B------:R-:W-:Y:S02]  /*4740*/  SHF.L.U64.HI R5, R250, 0x2, R251 ;  /* 0x00000002fa057819 */ /* 0x000fe400000102fb */
[----:B------:R-:W-:Y:S02]  /*4750*/  CS2R R144, SRZ ;  /* 0x0000000000907805 */ /* 0x000fe4000001ff00 */
[----:B------:R-:W-:Y:S02]  /*4760*/  CS2R R138, SRZ ;  /* 0x00000000008a7805 */ /* 0x000fe4000001ff00 */
[----:B------:R-:W-:Y:S02]  /*4770*/  CS2R R136, SRZ ;  /* 0x0000000000887805 */ /* 0x000fe4000001ff00 */
[----:B------:R-:W-:-:S02]  /*4780*/  IADD3 R4, P1, R4, UR12, RZ ;  /* 0x0000000c04047c10 */ /* 0x000fc4000ff3e0ff */
[----:B------:R-:W-:Y:S02]  /*4790*/  CS2R R134, SRZ ;  /* 0x0000000000867805 */ /* 0x000fe4000001ff00 */
[----:B------:R-:W-:Y:S02]  /*47a0*/  CS2R R132, SRZ ;  /* 0x0000000000847805 */ /* 0x000fe4000001ff00 */
[----:B------:R-:W-:Y:S02]  /*47b0*/  CS2R R78, SRZ ;  /* 0x00000000004e7805 */ /* 0x000fe4000001ff00 */
[----:B------:R-:W-:Y:S02]  /*47c0*/  IADD3.X R5, R5, UR11, RZ, P1, !PT ;  /* 0x0000000b05057c10 */ /* 0x000fe40008ffe4ff */
[----:B------:R-:W-:Y:S02]  /*47d0*/  CS2R R76, SRZ ;  /* 0x00000000004c7805 */ /* 0x000fe4000001ff00 */
[----:B------:R-:W-:-:S02]  /*47e0*/  CS2R R82, SRZ ;  /* 0x0000000000527805 */ /* 0x000fc4000001ff00 */
        /* <DEDUP_REMOVED lines=31> */
[----:B-1----:R-:W3:Y:S01]  /*49e0*/  @P0 MUFU.RCP R4, UR5 ;  /* 0x0000000500040d08 */ /* 0x002ee20008001000 */
[----:B------:R-:W-:Y:S01]  /*49f0*/  IMAD.U32 R5, RZ, RZ, UR38 ;  /* 0x00000026ff057e24 */ /* 0x000fe2000f8e00ff */
[----:B------:R-:W-:Y:S01]  /*4a00*/  UMOV UR5, URZ ;  /* 0x0000003f00057c82 */ /* 0x000fe20008000000 */
[----:B------:R-:W-:Y:S01]  /*4a10*/  ULDC UR23, c[0x0][0x2dc] ;  /* 0x0000b70000177ab9 */ /* 0x000fe20000000800 */
[----:B------:R-:W-:Y:S01]  /*4a20*/  UIADD3 UR22, UR22, -UR10, URZ ;  /* 0x8000000a16167290 */ /* 0x000fe2000fffe03f */
        /* <DEDUP_REMOVED lines=9> */
[----:B------:R-:W-:Y:S01]  /*4ac0*/  I2FP.F32.S32 R244, R4 ;  /* 0x0000000400f47245 */ /* 0x000fe20000201400 */
[----:B--2---:R-:W-:-:S06]  /*4ad0*/  ULDC UR9, c[0x0][0x39c] ;  /* 0x0000e70000097ab9 */ /* 0x004fcc0000000800 */
.L_x_701:
[----:B------:R-:W0:Y:S01]  /*4ae0*/  LDGDEPBAR ;  /* 0x00000000000079af */ /* 0x000e220000000000 */
[----:B------:R-:W-:Y:S01]  /*4af0*/  USHF.L.U32 UR15, UR8, 0x6, URZ ;  /* 0x00000006080f7899 */ /* 0x000fe2000800063f */
[----:B-----5:R-:W-:Y:S01]  /*4b00*/  FSETP.NEU.FTZ.AND P1, PT, R237, -INF , PT ;  /* 0xff800000ed00780b */ /* 0x020fe20003f3d000 */
[----:B------:R-:W-:Y:S01]  /*4b10*/  USHF.L.U32 UR17, UR19, 0x6, URZ ;  /* 0x0000000613117899 */ /* 0x000fe2000800063f */
[----:B------:R-:W-:Y:S01]  /*4b20*/  MOV R196, 0x8 ;  /* 0x0000000800c47802 */ /* 0x000fe20000000f00 */
[----:B------:R-:W-:Y:S02]  /*4b30*/  UISETP.GE.AND UP0, UPT, UR15, UR22, UPT ;  /* 0x000000160f00728c */ /* 0x000fe4000bf06270 */
[----:B------:R-:W-:Y:S04]  /*4b40*/  UIADD3 UR17, UR17, 0x40, URZ ;  /* 0x0000004011117890 */ /* 0x000fe8000fffe03f */
[----:B------:R-:W-:Y:S06]  /*4b50*/  UISETP.LT.AND UP0, UPT, UR17, UR10, UP0 ;  /* 0x0000000a1100728c */ /* 0x000fec0008701270 */
[----:B------:R-:W-:Y:S01]  /*4b60*/  PLOP3.LUT P0, PT, PT, PT, UP0, 0x80, 0x0 ;  /* 0x000000000000781c */ /* 0x000fe20003f0f008 */
[----:B------:R-:W-:Y:S01]  /*4b70*/  UISETP.GT.AND UP0, UPT, UR8, UR18, UPT ;  /* 0x000000120800728c */ /* 0x000fe2000bf04270 */
[----:B------:R-:W-:Y:S04]  /*4b80*/  DEPBAR.LE SB0, 0x0 ;  /* 0x000080000000791a */ /* 0x000fe80000000000 */
[----:B------:R-:W-:Y:S06]  /*4b90*/  BAR.SYNC.DEFER_BLOCKING 0x0 ;  /* 0x0000000000007b1d */ /* 0x000fec0000010000 */
[----:B------:R-:W-:Y:S05]  /*4ba0*/  LDSM.16.M88.4 R16, [R210] ;  /* 0x00000000d210783b */ /* 0x000fea0000000200 */
[----:B-1----:R-:W1:Y:S05]  /*4bb0*/  LDSM.16.M88.4 R8, [R3+UR4+0x10000] ;  /* 0x010000040308783b */ /* 0x002e6a0008000200 */
        /* <DEDUP_REMOVED lines=113> */
[----:B------:R2:W3:Y:S02]  /*52d0*/  MUFU.TANH R123, R4 ;  /* 0x00000004007b7308 */ /* 0x0004e40000002400 */
[----:B------:R-:W-:Y:S01]  /*52e0*/  FMUL.FTZ R10, R10, UR9 ;  /* 0x000000090a0a7c20 */ /* 0x000fe20008410000 */
[----:B------:R-:W-:Y:S01]  /*52f0*/  FMUL.FTZ R8, R8, UR9 ;  /* 0x0000000908087c20 */ /* 0x000fe20008410000 */
[----:B------:R-:W-:Y:S01]  /*5300*/  FMUL.FTZ R9, R9, UR9 ;  /* 0x0000000909097c20 */ /* 0x000fe20008410000 */
[----:B------:R-:W-:Y:S01]  /*5310*/  FMUL.FTZ R11, R11, UR9 ;  /* 0x000000090b0b7c20 */ /* 0x000fe20008410000 */
[C---:B-1----:R-:W-:Y:S04]  /*5320*/  HMMA.16816.F32.BF16 R12, R108.reuse, R84, R12 ;  /* 0x000000546c0c723c */ /* 0x042fe8000004180c */
[----:B------:R1:W-:Y:S02]  /*5330*/  MUFU.TANH R130, R10 ;  /* 0x0000000a00827308 */ /* 0x0003e40000002400 */
[----:B------:R-:W-:Y:S08]  /*5340*/  HMMA.16816.F32.BF16 R16, R108, R86, R16 ;  /* 0x000000566c10723c */ /* 0x000ff00000041810 */
[----:B------:R4:W-:Y:S03]  /*5350*/  MUFU.TANH R129, R11 ;  /* 0x0000000b00817308 */ /* 0x0009e60000002400 */
[----:B--2---:R-:W-:Y:S07]  /*5360*/  MOV R4, UR19 ;  /* 0x0000001300047c02 */ /* 0x004fee0008000f00 */
[----:B------:R2:W-:Y:S01]  /*5370*/  MUFU.TANH R121, R8 ;  /* 0x0000000800797308 */ /* 0x0005e20000002400 */
[----:B------:R-:W-:Y:S02]  /*5380*/  LEA R4, R4, R248, 0x6 ;  /* 0x000000f804047211 */ /* 0x000fe400078e30ff */
[----:B-1----:R-:W-:Y:S01]  /*5390*/  @!P0 IADD3 R10, R247, UR15, RZ ;  /* 0x0000000ff70a8c10 */ /* 0x002fe2000fffe0ff */
[----:B------:R-:W-:Y:S06]  /*53a0*/  FMUL.FTZ R12, R12, UR9 ;  /* 0x000000090c0c7c20 */ /* 0x000fec0008410000 */
[----:B------:R1:W3:Y:S01]  /*53b0*/  MUFU.TANH R131, R6 ;  /* 0x0000000600837308 */ /* 0x0002e20000002400 */
[----:B----4-:R-:W-:Y:S01]  /*53c0*/  I2FP.F32.S32 R11, R4 ;  /* 0x00000004000b7245 */ /* 0x010fe20000201400 */
[----:B------:R-:W-:Y:S01]  /*53d0*/  FMUL.FTZ R13, R13, UR9 ;  /* 0x000000090d0d7c20 */ /* 0x000fe20008410000 */
[----:B------:R-:W-:Y:S01]  /*53e0*/  FMUL.FTZ R14, R14, UR9 ;  /* 0x000000090e0e7c20 */ /* 0x000fe20008410000 */
[----:B------:R-:W-:Y:S01]  /*53f0*/  FMUL.FTZ R15, R15, UR9 ;  /* 0x000000090f0f7c20 */ /* 0x000fe20008410000 */
[----:B------:R-:W-:Y:S01]  /*5400*/  FMUL.FTZ R16, R16, UR9 ;  /* 0x0000000910107c20 */ /* 0x000fe20008410000 */
[----:B------:R-:W-:Y:S01]  /*5410*/  FMUL.FTZ R17, R17, UR9 ;  /* 0x0000000911117c20 */ /* 0x000fe20008410000 */
[----:B------:R-:W-:Y:S03]  /*5420*/  FMUL.FTZ R18, R18, UR9 ;  /* 0x0000000912127c20 */ /* 0x000fe60008410000 */
[----:B------:R3:W-:Y:S01]  /*5430*/  MUFU.TANH R128, R7 ;  /* 0x0000000700807308 */ /* 0x0007e20000002400 */
[----:B--2---:R-:W-:Y:S01]  /*5440*/  @!P0 VIMNMX R8, R10, UR10, PT ;  /* 0x0000000a0a088c48 */ /* 0x004fe2000bfe0100 */
[----:B------:R-:W-:Y:S03]  /*5450*/  FMUL.FTZ R19, R19, UR9 ;  /* 0x0000000913137c20 */ /* 0x000fe60008410000 */
[----:B------:R-:W-:Y:S05]  /*5460*/  @!P0 ISETP.GE.AND P2, PT, R4, R8, PT ;  /* 0x000000080400820c */ /* 0x000fea0003f46270 */
[----:B------:R2:W-:Y:S01]  /*5470*/  MUFU.TANH R118, R12 ;  /* 0x0000000c00767308 */ /* 0x0005e20000002400 */
[----:B-1----:R-:W-:Y:S05]  /*5480*/  FMUL.FTZ R6, R237, 1.4426950216293334961 ;  /* 0x3fb8aa3bed067820 */ /* 0x002fea0000410000 */
[----:B------:R-:W-:Y:S04]  /*5490*/  FSEL R6, R6, RZ, P1 ;  /* 0x000000ff06067208 */ /* 0x000fe80000800000 */
[----:B------:R1:W-:Y:S01]  /*54a0*/  MUFU.TANH R120, R9 ;  /* 0x0000000900787308 */ /* 0x0003e20000002400 */
[----:B---3--:R-:W-:Y:S01]  /*54b0*/  FFMA.FTZ R7, R11, UR5, R123 ;  /* 0x000000050b077c23 */ /* 0x008fe2000801007b */
[----:B------:R-:W-:Y:S04]  /*54c0*/  FSETP.NEU.FTZ.AND P1, PT, R238, -INF , PT ;  /* 0xff800000ee00780b */ /* 0x000fe80003f3d000 */
[----:B------:R-:W-:Y:S04]  /*54d0*/  @!P0 FSEL R7, R7, -INF , !P2 ;  /* 0xff80000007078808 */ /* 0x000fe80005000000 */
[----:B------:R-:W3:Y:S01]  /*54e0*/  MUFU.TANH R122, R5 ;  /* 0x00000005007a7308 */ /* 0x000ee20000002400 */
[----:B--2---:R-:W-:Y:S01]  /*54f0*/  FFMA.FTZ R12, R7, UR16, -R6 ;  /* 0x00000010070c7c23 */ /* 0x004fe20008010806 */
[----:B------:R-:W-:Y:S01]  /*5500*/  @!P0 VIADDMNMX R7, R10, R196, UR10, PT ;  /* 0x0000000a0a078e46 */ /* 0x000fe2000b8001c4 */
[----:B------:R-:W-:Y:S07]  /*5510*/  FFMA.FTZ R10, R11, UR5, R131 ;  /* 0x000000050b0a7c23 */ /* 0x000fee0008010083 */
[----:B------:R2:W-:Y:S01]  /*5520*/  MUFU.EX2 R203, R12 ;  /* 0x0000000c00cb7308 */ /* 0x0005e20000000800 */
[C---:B-1----:R-:W-:Y:S02]  /*5530*/  @!P0 IADD3 R9, R4.reuse, 0x1, RZ ;  /* 0x0000000104098810 */ /* 0x042fe40007ffe0ff */
[-C--:B------:R-:W-:Y:S02]  /*5540*/  @!P0 ISETP.GE.AND P3, PT, R4, R7.reuse, PT ;  /* 0x000000070400820c */ /* 0x080fe40003f66270 */
[----:B------:R-:W-:Y:S02]  /*5550*/  @!P0 ISETP.GE.AND P2, PT, R9, R8, PT ;  /* 0x000000080900820c */ /* 0x000fe40003f46270 */
[----:B------:R-:W-:Y:S03]  /*5560*/  @!P0 FSEL R10, R10, -INF , !P3 ;  /* 0xff8000000a0a8808 */ /* 0x000fe60005800000 */
[----:B------:R-:W1:Y:S01]  /*5570*/  MUFU.TANH R119, R13 ;  /* 0x0000000d00777308 */ /* 0x000e620000002400 */
[----:B---3--:R-:W-:Y:S05]  /*5580*/  FFMA.FTZ R5, R244, UR5, R122 ;  /* 0x00000005f4057c23 */ /* 0x008fea000801007a */
[----:B------:R-:W-:Y:S02]  /*5590*/  @!P0 FSEL R5, R5, -INF , !P2 ;  /* 0xff80000005058808 */ /* 0x000fe40005000000 */
[----:B------:R-:W-:Y:S01]  /*55a0*/  @!P0 ISETP.GE.AND P2, PT, R9, R7, PT ;  /* 0x000000070900820c */ /* 0x000fe20003f46270 */
[----:B--2---:R-:W-:Y:S01]  /*55b0*/  FMUL.FTZ R12, R238, 1.4426950216293334961 ;  /* 0x3fb8aa3bee0c7820 */ /* 0x004fe20000410000 */
[----:B------:R-:W-:Y:S01]  /*55c0*/  FFMA.FTZ R9, R244, UR5, R128 ;  /* 0x00000005f4097c23 */ /* 0x000fe20008010080 */
[----:B------:R-:W-:Y:S01]  /*55d0*/  FFMA.FTZ R11, R5, UR16, -R6 ;  /* 0x00000010050b7c23 */ /* 0x000fe20008010806 */
[----:B------:R2:W3:Y:S02]  /*55e0*/  MUFU.TANH R127, R14 ;  /* 0x0000000e007f7308 */ /* 0x0004e40000002400 */
[----:B------:R-:W-:Y:S02]  /*55f0*/  FSEL R5, R12, RZ, P1 ;  /* 0x000000ff0c057208 */ /* 0x000fe40000800000 */
[----:B------:R-:W-:Y:S02]  /*5600*/  @!P0 FSEL R9, R9, -INF , !P2 ;  /* 0xff80000009098808 */ /* 0x000fe40005000000 */
[----:B------:R-:W-:Y:S01]  /*5610*/  IADD3 R12, R4, 0x9, RZ ;  /* 0x00000009040c7810 */ /* 0x000fe20007ffe0ff */
[--C-:B------:R-:W-:Y:S03]  /*5620*/  FFMA.FTZ R10, R10, UR16, -R5.reuse ;  /* 0x000000100a0a7c23 */ /* 0x100fe60008010805 */
[----:B------:R4:W-:Y:S01]  /*5630*/  MUFU.EX2 R200, R11 ;  /* 0x0000000b00c87308 */ /* 0x0009e20000000800 */
[----:B------:R-:W-:Y:S09]  /*5640*/  FFMA.FTZ R9, R9, UR16, -R5 ;  /* 0x0000001009097c23 */ /* 0x000ff20008010805 */
[----:B------:R1:W-:Y:S01]  /*5650*/  MUFU.EX2 R226, R10 ;  /* 0x0000000a00e27308 */ /* 0x0003e20000000800 */
[----:B--2---:R-:W-:Y:S09]  /*5660*/  I2FP.F32.S32 R14, R12 ;  /* 0x0000000c000e7245 */ /* 0x004ff20000201400 */
[----:B------:R2:W-:Y:S01]  /*5670*/  MUFU.EX2 R225, R9 ;  /* 0x0000000900e17308 */ /* 0x0005e20000000800 */
[C---:B----4-:R-:W-:Y:S04]  /*5680*/  IADD3 R11, R4.reuse, 0x8, RZ ;  /* 0x00000008040b7810 */ /* 0x050fe80007ffe0ff */
[----:B------:R-:W-:Y:S02]  /*5690*/  I2FP.F32.S32 R13, R11 ;  /* 0x0000000b000d7245 */ /* 0x000fe40000201400 */
[CC--:B------:R-:W-:Y:S03]  /*56a0*/  @!P0 ISETP.GE.AND P1, PT, R11.reuse, R8.reuse, PT ;  /* 0x000000080b00820c */ /* 0x0c0fe60003f26270 */
[----:B------:R-:W4:Y:S01]  /*56b0*/  MUFU.TANH R126, R15 ;  /* 0x0000000f007e7308 */ /* 0x000f220000002400 */
[-C--:B------:R-:W-:Y:S01]  /*56c0*/  @!P0 ISETP.GE.AND P2, PT, R11, R7.reuse, PT ;  /* 0x000000070b00820c */ /* 0x080fe20003f46270 */
[C---:B-1----:R-:W-:Y:S01]  /*56d0*/  FFMA.FTZ R10, R13.reuse, UR5, R121 ;  /* 0x000000050d0a7c23 */ /* 0x042fe20008010079 */
[----:B------:R-:W-:Y:S01]  /*56e0*/  FFMA.FTZ R13, R13, UR5, R130 ;  /* 0x000000050d0d7c23 */ /* 0x000fe20008010082 */
[----:B------:R-:W-:Y:S03]  /*56f0*/  IADD3 R11, R4, 0x11, RZ ;  /* 0x00000011040b7810 */ /* 0x000fe60007ffe0ff */
[----:B------:R-:W-:Y:S03]  /*5700*/  @!P0 FSEL R10, R10, -INF , !P1 ;  /* 0xff8000000a0a8808 */ /* 0x000fe60004800000 */
[----:B------:R-:W1:Y:S01]  /*5710*/  MUFU.TANH R117, R16 ;  /* 0x0000001000757308 */ /* 0x000e620000002400 */
[----:B--2---:R-:W-:Y:S01]  /*5720*/  FFMA.FTZ R9, R14, UR5, R120 ;  /* 0x000000050e097c23 */ /* 0x004fe20008010078 */
[----:B------:R-:W-:Y:S01]  /*5730*/  @!P0 ISETP.GE.AND P1, PT, R12, R8, PT ;  /* 0x000000080c00820c */ /* 0x000fe20003f26270 */
[--C-:B------:R-:W-:Y:S01]  /*5740*/  FFMA.FTZ R10, R10, UR16, -R6.reuse ;  /* 0x000000100a0a7c23 */ /* 0x100fe20008010806 */
[----:B------:R-:W-:Y:S02]  /*5750*/  @!P0 FSEL R13, R13, -INF , !P2 ;  /* 0xff8000000d0d8808 */ /* 0x000fe40005000000 */
[----:B------:R-:W-:Y:S04]  /*5760*/  @!P0 FSEL R9, R9, -INF , !P1 ;  /* 0xff80000009098808 */ /* 0x000fe80004800000 */
[----:B------:R2:W-:Y:S01]  /*5770*/  MUFU.EX2 R202, R10 ;  /* 0x0000000a00ca7308 */ /* 0x0005e20000000800 */
[-C--:B------:R-:W-:Y:S01]  /*5780*/  @!P0 ISETP.GE.AND P1, PT, R12, R7.reuse, PT ;  /* 0x000000070c00820c */ /* 0x080fe20003f26270 */
[----:B------:R-:W-:Y:S01]  /*5790*/  FFMA.FTZ R12, R13, UR16, -R5 ;  /* 0x000000100d0c7c23 */ /* 0x000fe20008010805 */
[----:B------:R-:W-:Y:S07]  /*57a0*/  FFMA.FTZ R9, R9, UR16, -R6 ;  /* 0x0000001009097c23 */ /* 0x000fee0008010806 */
[----:B------:R3:W-:Y:S10]  /*57b0*/  MUFU.EX2 R199, R9 ;  /* 0x0000000900c77308 */ /* 0x0007f40000000800 */
[----:B------:R4:W-:Y:S01]  /*57c0*/  MUFU.EX2 R224, R12 ;  /* 0x0000000c00e07308 */ /* 0x0009e20000000800 */
[----:B--2---:R-:W-:Y:S04]  /*57d0*/  IADD3 R10, R4, 0x10, RZ ;  /* 0x00000010040a7810 */ /* 0x004fe80007ffe0ff */
[----:B------:R-:W-:Y:S02]  /*57e0*/  I2FP.F32.S32 R13, R10 ;  /* 0x0000000a000d7245 */ /* 0x000fe40000201400 */
[----:B------:R-:W-:Y:S03]  /*57f0*/  @!P0 ISETP.GE.AND P2, PT, R10, R7, PT ;  /* 0x000000070a00820c */ /* 0x000fe60003f46270 */
[----:B------:R-:W-:Y:S01]  /*5800*/  MUFU.TANH R116, R17 ;  /* 0x0000001100747308 */ /* 0x000fe20000002400 */
[----:B---3--:R-:W-:Y:S01]  /*5810*/  FFMA.FTZ R9, R14, UR5, R129 ;  /* 0x000000050e097c23 */ /* 0x008fe20008010081 */
[----:B------:R-:W-:Y:S04]  /*5820*/  I2FP.F32.S32 R14, R11 ;  /* 0x0000000b000e7245 */ /* 0x000fe80000201400 */
[----:B------:R-:W-:Y:S02]  /*5830*/  @!P0 FSEL R9, R9, -INF , !P1 ;  /* 0xff80000009098808 */ /* 0x000fe40004800000 */
[-C--:B------:R-:W-:Y:S01]  /*5840*/  @!P0 ISETP.GE.AND P1, PT, R10, R8.reuse, PT ;  /* 0x000000080a00820c */ /* 0x080fe20003f26270 */
[----:B----4-:R-:W-:Y:S01]  /*5850*/  FFMA.FTZ R12, R13, UR5, R118 ;  /* 0x000000050d0c7c23 */ /* 0x010fe20008010076 */
[----:B------:R-:W-:Y:S01]  /*5860*/  IADD3 R10, R4, 0x19, RZ ;  /* 0x00000019040a7810 */ /* 0x000fe20007ffe0ff */
[----:B------:R-:W-:Y:S01]  /*5870*/  FFMA.FTZ R9, R9, UR16, -R5 ;  /* 0x0000001009097c23 */ /* 0x000fe20008010805 */
[----:B------:R-:W2:Y:S02]  /*5880*/  MUFU.TANH R125, R18 ;  /* 0x00000012007d7308 */ /* 0x000ea40000002400 */
[----:B------:R-:W-:Y:S02]  /*5890*/  @!P0 FSEL R12, R12, -INF , !P1 ;  /* 0xff8000000c0c8808 */ /* 0x000fe40004800000 */
[----:B------:R-:W-:Y:S03]  /*58a0*/  @!P0 ISETP.GE.AND P1, PT, R11, R8, PT ;  /* 0x000000080b00820c */ /* 0x000fe60003f26270 */
[--C-:B------:R-:W-:Y:S03]  /*58b0*/  FFMA.FTZ R12, R12, UR16, -R6.reuse ;  /* 0x000000100c0c7c23 */ /* 0x100fe60008010806 */
[----:B------:R3:W-:Y:S10]  /*58c0*/  MUFU.EX2 R223, R9 ;  /* 0x0000000900df7308 */ /* 0x0007f40000000800 */
[----:B------:R4:W-:Y:S10]  /*58d0*/  MUFU.EX2 R201, R12 ;  /* 0x0000000c00c97308 */ /* 0x0009f40000000800 */
[----:B------:R-:W2:Y:S01]  /*58e0*/  MUFU.TANH R124, R19 ;  /* 0x00000013007c7308 */ /* 0x000ea20000002400 */
[----:B---3--:R-:W-:Y:S05]  /*58f0*/  FFMA.FTZ R9, R14, UR5, R119 ;  /* 0x000000050e097c23 */ /* 0x008fea0008010077 */
[----:B------:R-:W-:Y:S02]  /*5900*/  @!P0 FSEL R9, R9, -INF , !P1 ;  /* 0xff80000009098808 */ /* 0x000fe40004800000 */
[-C--:B------:R-:W-:Y:S01]  /*5910*/  @!P0 ISETP.GE.AND P1, PT, R11, R7.reuse, PT ;  /* 0x000000070b00820c */ /* 0x080fe20003f26270 */
[----:B----4-:R-:W-:Y:S01]  /*5920*/  FFMA.FTZ R12, R13, UR5, R127 ;  /* 0x000000050d0c7c23 */ /* 0x010fe2000801007f */
[----:B------:R-:W-:Y:S01]  /*5930*/  IADD3 R11, R4, 0x18, RZ ;  /* 0x00000018040b7810 */ /* 0x000fe20007ffe0ff */
[----:B------:R-:W-:Y:S01]  /*5940*/  FFMA.FTZ R9, R9, UR16, -R6 ;  /* 0x0000001009097c23 */ /* 0x000fe20008010806 */
[----:B------:R-:W-:Y:S02]  /*5950*/  I2FP.F32.S32 R13, R10 ;  /* 0x0000000a000d7245 */ /* 0x000fe40000201400 */
[----:B------:R-:W-:Y:S01]  /*5960*/  @!P0 FSEL R12, R12, -INF , !P2 ;  /* 0xff8000000c0c8808 */ /* 0x000fe20005000000 */
[----:B------:R3:W4:Y:S01]  /*5970*/  MUFU.EX2 R198, R9 ;  /* 0x0000000900c67308 */ /* 0x0007220000000800 */
[----:B------:R-:W-:Y:S03]  /*5980*/  @!P0 ISETP.GE.AND P2, PT, R11, R7, PT ;  /* 0x000000070b00820c */ /* 0x000fe60003f46270 */
[----:B------:R-:W-:Y:S01]  /*5990*/  FFMA.FTZ R4, R12, UR16, -R5 ;  /* 0x000000100c047c23 */ /* 0x000fe20008010805 */
[----:B------:R-:W-:Y:S05]  /*59a0*/  I2FP.F32.S32 R12, R11 ;  /* 0x0000000b000c7245 */ /* 0x000fea0000201400 */
[----:B------:R1:W-:Y:S01]  /*59b0*/  MUFU.EX2 R222, R4 ;  /* 0x0000000400de7308 */ /* 0x0003e20000000800 */
[----:B---3--:R-:W-:Y:S05]  /*59c0*/  FFMA.FTZ R9, R14, UR5, R126 ;  /* 0x000000050e097c23 */ /* 0x008fea000801007e */
[----:B------:R-:W-:Y:S02]  /*59d0*/  @!P0 FSEL R9, R9, -INF , !P1 ;  /* 0xff80000009098808 */ /* 0x000fe40004800000 */
[-C--:B------:R-:W-:Y:S01]  /*59e0*/  @!P0 ISETP.GE.AND P1, PT, R11, R8.reuse, PT ;  /* 0x000000080b00820c */ /* 0x080fe20003f26270 */
[----:B-1----:R-:W-:Y:S02]  /*59f0*/  FFMA.FTZ R4, R12, UR5, R117 ;  /* 0x000000050c047c23 */ /* 0x002fe40008010075 */
[----:B------:R-:W-:Y:S03]  /*5a00*/  FFMA.FTZ R9, R9, UR16, -R5 ;  /* 0x0000001009097c23 */ /* 0x000fe60008010805 */
[----:B------:R-:W-:Y:S01]  /*5a10*/  @!P0 FSEL R4, R4, -INF , !P1 ;  /* 0xff80000004048808 */ /* 0x000fe20004800000 */
[----:B------:R1:W3:Y:S01]  /*5a20*/  MUFU.EX2 R221, R9 ;  /* 0x0000000900dd7308 */ /* 0x0002e20000000800 */
[----:B------:R-:W-:Y:S01]  /*5a30*/  @!P0 ISETP.GE.AND P1, PT, R10, R8, PT ;  /* 0x000000080a00820c */ /* 0x000fe20003f26270 */
[----:B--2---:R-:W-:Y:S02]  /*5a40*/  FFMA.FTZ R8, R12, UR5, R125 ;  /* 0x000000050c087c23 */ /* 0x004fe4000801007d */
[----:B------:R-:W-:Y:S03]  /*5a50*/  FFMA.FTZ R4, R4, UR16, -R6 ;  /* 0x0000001004047c23 */ /* 0x000fe60008010806 */
[----:B------:R-:W-:Y:S03]  /*5a60*/  @!P0 FSEL R8, R8, -INF , !P2 ;  /* 0xff80000008088808 */ /* 0x000fe60005000000 */
[----:B------:R2:W-:Y:S02]  /*5a70*/  MUFU.EX2 R197, R4 ;  /* 0x0000000400c57308 */ /* 0x0005e40000000800 */
[--C-:B------:R-:W-:Y:S08]  /*5a80*/  FFMA.FTZ R8, R8, UR16, -R5.reuse ;  /* 0x0000001008087c23 */ /* 0x100ff00008010805 */
[----:B------:R3:W-:Y:S01]  /*5a90*/  MUFU.EX2 R207, R8 ;  /* 0x0000000800cf7308 */ /* 0x0007e20000000800 */
[----:B-1----:R-:W-:Y:S05]  /*5aa0*/  FFMA.FTZ R9, R13, UR5, R116 ;  /* 0x000000050d097c23 */ /* 0x002fea0008010074 */
[----:B------:R-:W-:Y:S02]  /*5ab0*/  @!P0 FSEL R9, R9, -INF , !P1 ;  /* 0xff80000009098808 */ /* 0x000fe40004800000 */
[----:B------:R-:W-:Y:S01]  /*5ac0*/  @!P0 ISETP.GE.AND P1, PT, R10, R7, PT ;  /* 0x000000070a00820c */ /* 0x000fe20003f26270 */
[----:B--2---:R-:W-:Y:S01]  /*5ad0*/  FFMA.FTZ R4, R13, UR5, R124 ;  /* 0x000000050d047c23 */ /* 0x004fe2000801007c */
[----:B----4-:R-:W-:Y:S01]  /*5ae0*/  F2FP.BF16.F32.PACK_AB R7, R198, R201 ;  /* 0x000000c9c607723e */ /* 0x010fe200000010ff */
[----:B------:R-:W-:Y:S03]  /*5af0*/  FFMA.FTZ R6, R9, UR16, -R6 ;  /* 0x0000001009067c23 */ /* 0x000fe60008010806 */
[----:B------:R-:W-:Y:S01]  /*5b00*/  @!P0 FSEL R4, R4, -INF , !P1 ;  /* 0xff80000004048808 */ /* 0x000fe20004800000 */
[----:B------:R1:W2:Y:S01]  /*5b10*/  MUFU.EX2 R196, R6 ;  /* 0x0000000600c47308 */ /* 0x0002a20000000800 */
[----:B------:R-:W-:Y:S02]  /*5b20*/  IADD3 R114, P0, R243, UR14, RZ ;  /* 0x0000000ef3727c10 */ /* 0x000fe4000ff1e0ff */
[----:B---3--:R-:W-:Y:S01]  /*5b30*/  F2FP.BF16.F32.PACK_AB R8, R223, R224 ;  /* 0x000000e0df08723e */ /* 0x008fe200000010ff */
[----:B------:R-:W-:Y:S01]  /*5b40*/  FFMA.FTZ R5, R4, UR16, -R5 ;  /* 0x0000001004057c23 */ /* 0x000fe20008010805 */
[----:B------:R-:W-:Y:S02]  /*5b50*/  F2FP.BF16.F32.PACK_AB R4, R199, R202 ;  /* 0x000000cac704723e */ /* 0x000fe400000010ff */
[----:B------:R-:W-:Y:S03]  /*5b60*/  IADD3.X R115, R242, UR13, RZ, P0, !PT ;  /* 0x0000000df2737c10 */ /* 0x000fe600087fe4ff */
[----:B------:R3:W4:Y:S01]  /*5b70*/  MUFU.EX2 R206, R5 ;  /* 0x0000000500ce7308 */ /* 0x0007220000000800 */
[----:B------:R-:W-:Y:S01]  /*5b80*/  PLOP3.LUT P0, PT, PT, PT, UP0, 0x80, 0x0 ;  /* 0x000000000000781c */ /* 0x000fe20003f0f008 */
[----:B------:R-:W4:Y:S05]  /*5b90*/  LDG.E R113, desc[UR6][R114.64] ;  /* 0x0000000672717981 */ /* 0x000f2a000c1e1900 */
[----:B------:R-:W4:Y:S01]  /*5ba0*/  LDG.E R112, desc[UR6][R114.64+0x20] ;  /* 0x0000200672707981 */ /* 0x000f22000c1e1900 */
[----:B-1----:R-:W-:Y:S05]  /*5bb0*/  F2FP.BF16.F32.PACK_AB R6, R200, R203 ;  /* 0x000000cbc806723e */ /* 0x002fea00000010ff */
[----:B------:R1:W-:Y:S01]  /*5bc0*/  STS [R234+0x22000], R6 ;  /* 0x02200006ea007388 */ /* 0x0003e20000000800 */
[----:B---3--:R-:W-:Y:S05]  /*5bd0*/  F2FP.BF16.F32.PACK_AB R5, R225, R226 ;  /* 0x000000e2e105723e */ /* 0x008fea00000010ff */
[----:B------:R2:W-:Y:S05]  /*5be0*/  STS [R234+0x22400], R5 ;  /* 0x02240005ea007388 */ /* 0x0005ea0000000800 */
[----:B------:R4:W-:Y:S05]  /*5bf0*/  STS [R236+0x22000], R4 ;  /* 0x02200004ec007388 */ /* 0x0009ea0000000800 */
[----:B------:R-:W-:Y:S05]  /*5c00*/  STS [R236+0x22400], R8 ;  /* 0x02240008ec007388 */ /* 0x000fea0000000800 */
[----:B------:R-:W-:Y:S01]  /*5c10*/  STS [R231+0x22000], R7 ;  /* 0x02200007e7007388 */ /* 0x000fe20000000800 */
[----:B-1----:R-:W-:Y:S05]  /*5c20*/  F2FP.BF16.F32.PACK_AB R6, R221, R222 ;  /* 0x000000dedd06723e */ /* 0x002fea00000010ff */
[----:B------:R-:W-:Y:S01]  /*5c30*/  STS [R231+0x22400], R6 ;  /* 0x02240006e7007388 */ /* 0x000fe20000000800 */
[----:B--2---:R-:W-:Y:S02]  /*5c40*/  F2FP.BF16.F32.PACK_AB R5, R196, R197 ;  /* 0x000000c5c405723e */ /* 0x004fe400000010ff */
[----:B----4-:R-:W-:Y:S03]  /*5c50*/  F2FP.BF16.F32.PACK_AB R4, R206, R207 ;  /* 0x000000cfce04723e */ /* 0x010fe600000010ff */
        /* <DEDUP_REMOVED lines=368> */
.L_x_699:
        /* <DEDUP_REMOVED lines=472> */
.L_x_700:
        /* <DEDUP_REMOVED lines=222> */
.L_x_702:
        /* <DEDUP_REMOVED lines=19> */
.L_x_703:
        /* <DEDUP_REMOVED lines=58> */
.L_x_705:
[----:B------:R-:W-:Y:S05]  /*a390*/  BSYNC B0 ;  /* 0x0000000000007941 */ /* 0x000fea0003800000 */
.L_x_704:
        /* <DEDUP_REMOVED lines=22> */
.L_x_707:
[----:B------:R-:W-:Y:S05]  /*a500*/  BSYNC B0 ;  /* 0x0000000000007941 */ /* 0x000fea0003800000 */
.L_x_706:
        /* <DEDUP_REMOVED lines=38> */
.L_x_709:
[----:B------:R-:W-:Y:S05]  /*a770*/  BSYNC B0 ;  /* 0x0000000000007941 */ /* 0x000fea0003800000 */
.L_x_708:
        /* <DEDUP_REMOVED lines=21> */
.L_x_682:
[----:B------:R-:W-:Y:S05]  /*a8d0*/  BSYNC B1 ;  /* 0x0000000000017941 */ /* 0x000fea0003800000 */
.L_x_668:
[----:B------:R-:W-:Y:S01]  /*a8e0*/  ULDC UR5, c[0x0][0xc] ;  /* 0x0000030000057ab9 */ /* 0x000fe20000000800 */
[----:B------:R-:W-:Y:S02]  /*a8f0*/  UIADD3 UR58, UR58, 0x1, URZ ;  /* 0x000000013a3a7890 */ /* 0x000fe4000fffe03f */
[----:B------:R-:W-:-:S04]  /*a900*/  UIADD3 UR19, UR5, UR19, URZ ;  /* 0x0000001305137290 */ /* 0x000fc8000fffe03f */
[----:B------:R-:W-:-:S06]  /*a910*/  UISETP.GE.AND UP0, UPT, UR19, UR61, UPT ;  /* 0x0000003d1300728c */ /* 0x000fcc000bf06270 */
[----:B------:R-:W-:-:S13]  /*a920*/  PLOP3.LUT P0, PT, PT, PT, UP0, 0x80, 0x0 ;  /* 0x000000000000781c */ /* 0x000fda0003f0f008 */
[----:B------:R-:W-:Y:S05]  /*a930*/  @P0 BRA `(.L_x_710) ;  /* 0x0000000000040947 */ /* 0x000fea0003800000 */
[----:B------:R-:W-:Y:S05]  /*a940*/  BRA `(.L_x_711) ;  /* 0xffffff6000507947 */ /* 0x000fea000383ffff */
.L_x_710:
[----:B------:R-:W-:Y:S05]  /*a950*/  EXIT ;  /* 0x000000000000794d */ /* 0x000fea0003800000 */
.L_x_712:
        /* <DEDUP_REMOVED lines=10> */
.L_x_1050:


//--------------------- .text._ZN5flash25flash_bwd_dot_do_o_kernelILb0E23Flash_bwd_kernel_traitsILi256ELi64ELi64ELi8ELi4ELi2ELi2ELb0ELb1EN7cutlass10bfloat16_tE19Flash_kernel_traitsILi256ELi64ELi64ELi8ES3_EEEEvNS_16Flash_bwd_paramsE --------------------------
	.section	.text._ZN5flash25flash_bwd_dot_do_o_kernelILb0E23Flash_bwd_kernel_traitsILi256ELi64ELi64ELi8ELi4ELi2ELi2ELb0ELb1EN7cutlass10bfloat16_tE19Flash_kernel_traitsILi256ELi64ELi64ELi8ES3_EEEEvNS_16Flash_bwd_paramsE,"ax",@progbits
	.align	128
        .global         _ZN5flash25flash_bwd_dot_do_o_kernelILb0E23Flash_bwd_kernel_traitsILi256ELi64ELi64ELi8ELi4ELi2ELi2ELb0ELb1EN7cutlass10bfloat16_tE19Flash_kernel_traitsILi256ELi64ELi64ELi8ES3_EEEEvNS_16Flash_bwd_paramsE
        .type           _ZN5flash25flash_bwd_dot_do_o_kernelILb0E23Flash_bwd_kernel_traitsILi256ELi64ELi64ELi8ELi4ELi2ELi2ELb0ELb1EN7cutlass10bfloat16_tE19Flash_kernel_traitsILi256ELi64ELi64ELi8ES3_EEEEvNS_16Flash_bwd_paramsE,@function
        .size           _ZN5flash25flash_bwd_dot_do_o_kernelILb0E23Flash_bwd_kernel_traitsILi256ELi64ELi64ELi8ELi4ELi2ELi2ELb0ELb1EN7cutlass10bfloat16_tE19Flash_kernel_traitsILi256ELi64ELi64ELi8ES3_EEEEvNS_16Flash_bwd_paramsE,(.L_x_1051 - _ZN5flash25flash_bwd_dot_do_o_kernelILb0E23Flash_bwd_kernel_traitsILi256ELi64ELi64ELi8ELi4ELi2ELi2ELb0ELb1EN7cutlass10bfloat16_tE19Flash_kernel_traitsILi256ELi64ELi64ELi8ES3_EEEEvNS_16Flash_bwd_paramsE)
        .other          _ZN5flash25flash_bwd_dot_do_o_kernelILb0E23Flash_bwd_kernel_traitsILi256ELi64ELi64ELi8ELi4ELi2ELi2ELb0ELb1EN7cutlass10bfloat16_tE19Flash_kernel_traitsILi256ELi64ELi64ELi8ES3_EEEEvNS_16Flash_bwd_paramsE,@"STO_CUDA_ENTRY STV_DEFAULT"
_ZN5flash25flash_bwd_dot_do_o_kernelILb0E23Flash_bwd_kernel_traitsILi256ELi64ELi64ELi8ELi4ELi2ELi2ELb0ELb1EN7cutlass10bfloat16_tE19Flash_kernel_traitsILi256ELi64ELi64ELi8ES3_EEEEvNS_16Flash_bwd_paramsE:
.text._ZN5flash25flash_bwd_dot_do_o_kernelILb0E23Flash_bwd_kernel_traitsILi256ELi64ELi64ELi8ELi4ELi2ELi2ELb0ELb1EN7cutlass10bfloat16_tE19Flash_kernel_traitsILi256ELi64ELi64ELi8ES3_EEEEvNS_16Flash_bwd_paramsE:
        /* <DEDUP_REMOVED lines=56> */
.L_x_713:
[----:B------:R-:W0:Y:S08]  /*0380*/  LDC R6, c[0x0][0x270] ;  /* 0x00009c00ff067b82 */ /* 0x000e300000000800 */
[----:B------:R-:W1:Y:S01]  /*0390*/  LDC R3, c[0x0][0x2d4] ;  /* 0x0000b500ff037b82 */ /* 0x000e620000000800 */
[----:B0-----:R-:W-:-:S04]  /*03a0*/  IMAD R6, R9, R6, UR5 ;  /* 0x0000000509067e24 */ /* 0x001fc8000f8e0206 */
[----:B-1----:R-:W-:-:S07]  /*03b0*/  IMAD R6, R6, R3, RZ ;  /* 0x0000000306067224 */ /* 0x002fce00078e02ff */
.L_x_714:
        /* <DEDUP_REMOVED lines=74> */
.L_x_716:
[----:B------:R-:W-:Y:S05]  /*0860*/  BSYNC B0 ;  /* 0x0000000000007941 */ /* 0x000fea0003800000 */
.L_x_715:
        /* <DEDUP_REMOVED lines=23> */
.L_x_718:
[----:B------:R-:W-:Y:S05]  /*09e0*/  BSYNC B0 ;  /* 0x0000000000007941 */ /* 0x000fea0003800000 */
.L_x_717:
        /* <DEDUP_REMOVED lines=30> */
.L_x_720:
[----:B------:R-:W-:Y:S05]  /*0bd0*/  BSYNC B0 ;  /* 0x0000000000007941 */ /* 0x000fea0003800000 */
.L_x_719:
        /* <DEDUP_REMOVED lines=31> */
.L_x_722:
[----:B------:R-:W-:Y:S05]  /*0dd0*/  BSYNC B0 ;  /* 0x0000000000007941 */ /* 0x000fea0003800000 */
.L_x_721:
        /* <DEDUP_REMOVED lines=219> */
.L_x_723:
        /* <DEDUP_REMOVED lines=15> */
.L_x_1051:


//--------------------- .text._ZN5flash25flash_bwd_dot_do_o_kernelILb1E23Flash_bwd_kernel_traitsILi256ELi64ELi64ELi8ELi4ELi2ELi2ELb0ELb1EN7cutlass10bfloat16_tE19Flash_kernel_traitsILi256ELi64ELi64ELi8ES3_EEEEvNS_16Flash_bwd_paramsE --------------------------
	.section	.text._ZN5flash25flash_bwd_dot_do_o_kernelILb1E23Flash_bwd_kernel_traitsILi256ELi64ELi64ELi8ELi4ELi2ELi2ELb0ELb1EN7cutlass10bfloat16_tE19Flash_kernel_traitsILi256ELi64ELi64ELi8ES3_EEEEvNS_16Flash_bwd_paramsE,"ax",@progbits
	.align	128
        .global         _ZN5flash25flash_bwd_dot_do_o_kernelILb1E23Flash_bwd_kernel_traitsILi256ELi64ELi64ELi8ELi4ELi2ELi2ELb0ELb1EN7cutlass10bfloat16_tE19Flash_kernel_traitsILi256ELi64ELi64ELi8ES3_EEEEvNS_16Flash_bwd_paramsE
        .type           _ZN5flash25flash_bwd_dot_do_o_kernelILb1E23Flash_bwd_kernel_traitsILi256ELi64ELi64ELi8ELi4ELi2ELi2ELb0ELb1EN7cutlass10bfloat16_tE19Flash_kernel_traitsILi256ELi64ELi64ELi8ES3_EEEEvNS_16Flash_bwd_paramsE,@function
        .size           _ZN5flash25flash_bwd_dot_do_o_kernelILb1E23Flash_bwd_kernel_traitsILi256ELi64ELi64ELi8ELi4ELi2ELi2ELb0ELb1EN7cutlass10bfloat16_tE19Flash_kernel_traitsILi256ELi64ELi64ELi8ES3_EEEEvNS_16Flash_bwd_paramsE,(.L_x_1052 - _ZN5flash25flash_bwd_dot_do_o_kernelILb1E23Flash_bwd_kernel_traitsILi256ELi64ELi64ELi8ELi4ELi2ELi2ELb0ELb1EN7cutlass10bfloat16_tE19Flash_kernel_traitsILi256ELi64ELi64ELi8ES3_EEEEvNS_16Flash_bwd_paramsE)
        .other          _ZN5flash25flash_bwd_dot_do_o_kernelILb1E23Flash_bwd_kernel_traitsILi256ELi64ELi64ELi8ELi4ELi2ELi2ELb0ELb1EN7cutlass10bfloat16_tE19Flash_kernel_traitsILi256ELi64ELi64ELi8ES3_EEEEvNS_16Flash_bwd_paramsE,@"STO_CUDA_ENTRY STV_DEFAULT"
_ZN5flash25flash_bwd_dot_do_o_kernelILb1E23Flash_bwd_kernel_traitsILi256ELi64ELi64ELi8ELi4ELi2ELi2ELb0ELb1EN7cutlass10bfloat16_tE19Flash_kernel_traitsILi256ELi64ELi64ELi8ES3_EEEEvNS_16Flash_bwd_paramsE:
.text._ZN5flash25flash_bwd_dot_do_o_kernelILb1E23Flash_bwd_kernel_traitsILi256ELi64ELi64ELi8ELi4ELi2ELi2ELb0ELb1EN7cutlass10bfloat16_tE19Flash_kernel_traitsILi256ELi64ELi64ELi8ES3_EEEEvNS_16Flash_bwd_paramsE:
        /* <DEDUP_REMOVED lines=65> */
.L_x_724:
        /* <DEDUP_REMOVED lines=27> */
.L_x_725:
[----:B------:R-:W-:-:S04]  /*05c0*/  IMAD R38, R15, R31, R36 ;  /* 0x0000001f0f267224 */ /* 0x000fc800078e0224 */
[----:B------:R-:W-:-:S07]  /*05d0*/  IMAD R38, R38, R16, RZ ;  /* 0x0000001026267224 */ /* 0x000fce00078e02ff */
.L_x_726:
        /* <DEDUP_REMOVED lines=81> */
.L_x_728:
[----:B------:R-:W-:Y:S05]  /*0af0*/  BSYNC B0 ;  /* 0x0000000000007941 */ /* 0x000fea0003800000 */
.L_x_727:
        /* <DEDUP_REMOVED lines=24> */
.L_x_730:
[----:B------:R-:W-:Y:S05]  /*0c80*/  BSYNC B0 ;  /* 0x0000000000007941 */ /* 0x000fea0003800000 */
.L_x_729:
        /* <DEDUP_REMOVED lines=35> */
.L_x_732:
[----:B------:R-:W-:Y:S05]  /*0ec0*/  BSYNC B0 ;  /* 0x0000000000007941 */ /* 0x000fea0003800000 */
.L_x_731:
        /* <DEDUP_REMOVED lines=32> */
.L_x_734:
[----:B------:R-:W-:Y:S05]  /*10d0*/  BSYNC B0 ;  /* 0x0000000000007941 */ /* 0x000fea0003800000 */
.L_x_733:
        /* <DEDUP_REMOVED lines=240> */
.L_x_735:
        /* <DEDUP_REMOVED lines=10> */
.L_x_1052:


//--------------------- .text._ZN5flash27flash_bwd_convert_dq_kernelI23Flash_bwd_kernel_traitsILi256ELi64ELi64ELi8ELi4ELi2ELi2ELb0ELb0EN7cutlass10bfloat16_tE19Flash_kernel_traitsILi256ELi64ELi64ELi8ES3_EEEEvNS_16Flash_bwd_paramsEi --------------------------
	.section	.text._ZN5flash27flash_bwd_convert_dq_kernelI23Flash_bwd_kernel_traitsILi256ELi64ELi64ELi8ELi4ELi2ELi2ELb0ELb0EN7cutlass10bfloat16_tE19Flash_kernel_traitsILi256ELi64ELi64ELi8ES3_EEEEvNS_16Flash_bwd_paramsEi,"ax",@progbits
	.align	128
        .global         _ZN5flash27flash_bwd_convert_dq_kernelI23Flash_bwd_kernel_traitsILi256ELi64ELi64ELi8ELi4ELi2ELi2ELb0ELb0EN7cutlass10bfloat16_tE19Flash_kernel_traitsILi256ELi64ELi64ELi8ES3_EEEEvNS_16Flash_bwd_paramsEi
        .type           _ZN5flash27flash_bwd_convert_dq_kernelI23Flash_bwd_kernel_traitsILi256ELi64ELi64ELi8ELi4ELi2ELi2ELb0ELb0EN7cutlass10bfloat16_tE19Flash_kernel_traitsILi256ELi64ELi64ELi8ES3_EEEEvNS_16Flash_bwd_paramsEi,@function
        .size           _ZN5flash27flash_bwd_convert_dq_kernelI23Flash_bwd_kernel_traitsILi256ELi64ELi64ELi8ELi4ELi2ELi2ELb0ELb0EN7cutlass10bfloat16_tE19Flash_kernel_traitsILi256ELi64ELi64ELi8ES3_EEEEvNS_16Flash_bwd_paramsEi,(.L_x_1053 - _ZN5flash27flash_bwd_convert_dq_kernelI23Flash_bwd_kernel_traitsILi256ELi64ELi64ELi8ELi4ELi2ELi2ELb0ELb0EN7cutlass10bfloat16_tE19Flash_kernel_traitsILi256ELi64ELi64ELi8ES3_EEEEvNS_16Flash_bwd_paramsEi)
        .other          _ZN5flash27flash_bwd_convert_dq_kernelI23Flash_bwd_kernel_traitsILi256ELi64ELi64ELi8ELi4ELi2ELi2ELb0ELb0EN7cutlass10bfloat16_tE19Flash_kernel_traitsILi256ELi64ELi64ELi8ES3_EEEEvNS_16Flash_bwd_paramsEi,@"STO_CUDA_ENTRY STV_DEFAULT"
_ZN5flash27flash_bwd_convert_dq_kernelI23Flash_bwd_kernel_traitsILi256ELi64ELi64ELi8ELi4ELi2ELi2ELb0ELb0EN7cutlass10bfloat16_tE19Flash_kernel_traitsILi256ELi64ELi64ELi8ES3_EEEEvNS_16Flash_bwd_paramsEi:
.text._ZN5flash27flash_bwd_convert_dq_kernelI23Flash_bwd_kernel_traitsILi256ELi64ELi64ELi8ELi4ELi2ELi2ELb0ELb0EN7cutlass10bfloat16_tE19Flash_kernel_traitsILi256ELi64ELi64ELi8ES3_EEEEvNS_16Flash_bwd_paramsEi:
        /* <DEDUP_REMOVED lines=40> */
.L_x_736:
        /* <DEDUP_REMOVED lines=106> */
.L_x_738:
        /* <DEDUP_REMOVED lines=172> */
.L_x_737:
        /* <DEDUP_REMOVED lines=207> */
.L_x_740:
[----:B------:R-:W-:Y:S05]  /*20d0*/  BSYNC B0 ;  /* 0x0000000000007941 */ /* 0x000fea0003800000 */
.L_x_739:
        /* <DEDUP_REMOVED lines=24> */
.L_x_741:
        /* <DEDUP_REMOVED lines=10> */
.L_x_1053:


//--------------------- .text._ZN5flash44flash_bwd_dq_dk_dv_loop_seqk_parallel_kernelI23Flash_bwd_kernel_traitsILi256ELi64ELi64ELi8ELi4ELi2ELi2ELb0ELb0EN7cutlass10bfloat16_tE19Flash_kernel_traitsILi256ELi64ELi64ELi8ES3_EELb1ELb1ELb0ELb0ELb0ELb0ELb0EEEvNS_16Flash_bwd_paramsE --------------------------
	.section	.text._ZN5flash44flash_bwd_dq_dk_dv_loop_seqk_parallel_kernelI23Flash_bwd_kernel_traitsILi256ELi64ELi64ELi8ELi4ELi2ELi2ELb0ELb0EN7cutlass10bfloat16_tE19Flash_kernel_traitsILi256ELi64ELi64ELi8ES3_EELb1ELb1ELb0ELb0ELb0ELb0ELb0EEEvNS_16Flash_bwd_paramsE,"ax",@progbits
	.align	128
        .global         _ZN5flash44flash_bwd_dq_dk_dv_loop_seqk_parallel_kernelI23Flash_bwd_kernel_traitsILi256ELi64ELi64ELi8ELi4ELi2ELi2ELb0ELb0EN7cutlass10bfloat16_tE19Flash_kernel_traitsILi256ELi64ELi64ELi8ES3_EELb1ELb1ELb0ELb0ELb0ELb0ELb0EEEvNS_16Flash_bwd_paramsE
        .type           _ZN5flash44flash_bwd_dq_dk_dv_loop_seqk_parallel_kernelI23Flash_bwd_kernel_traitsILi256ELi64ELi64ELi8ELi4ELi2ELi2ELb0ELb0EN7cutlass10bfloat16_tE19Flash_kernel_traitsILi256ELi64ELi64ELi8ES3_EELb1ELb1ELb0ELb0ELb0ELb0ELb0EEEvNS_16Flash_bwd_paramsE,@function
        .size           _ZN5flash44flash_bwd_dq_dk_dv_loop_seqk_parallel_kernelI23Flash_bwd_kernel_traitsILi256ELi64ELi64ELi8ELi4ELi2ELi2ELb0ELb0EN7cutlass10bfloat16_tE19Flash_kernel_traitsILi256ELi64ELi64ELi8ES3_EELb1ELb1ELb0ELb0ELb0ELb0ELb0EEEvNS_16Flash_bwd_paramsE,(.L_x_1054 - _ZN5flash44flash_bwd_dq_dk_dv_loop_seqk_parallel_kernelI23Flash_bwd_kernel_traitsILi256ELi64ELi64ELi8ELi4ELi2ELi2ELb0ELb0EN7cutlass10bfloat16_tE19Flash_kernel_traitsILi256ELi64ELi64ELi8ES3_EELb1ELb1ELb0ELb0ELb0ELb0ELb0EEEvNS_16Flash_bwd_paramsE)
        .other          _ZN5flash44flash_bwd_dq_dk_dv_loop_seqk_parallel_kernelI23Flash_bwd_kernel_traitsILi256ELi64ELi64ELi8ELi4ELi2ELi2ELb0ELb0EN7cutlass10bfloat16_tE19Flash_kernel_traitsILi256ELi64ELi64ELi8ES3_EELb1ELb1ELb0ELb0ELb0ELb0ELb0EEEvNS_16Flash_bwd_paramsE,@"STO_CUDA_ENTRY STV_DEFAULT"
_ZN5flash44flash_bwd_dq_dk_dv_loop_seqk_parallel_kernelI23Flash_bwd_kernel_traitsILi256ELi64ELi64ELi8ELi4ELi2ELi2ELb0ELb0EN7cutlass10bfloat16_tE19Flash_kernel_traitsILi256ELi64ELi64ELi8ES3_EELb1ELb1ELb0ELb0ELb0ELb0ELb0EEEvNS_16Flash_bwd_paramsE:
.text._ZN5flash44flash_bwd_dq_dk_dv_loop_seqk_parallel_kernelI23Flash_bwd_kernel_traitsILi256ELi64ELi64ELi8ELi4ELi2ELi2ELb0ELb0EN7cutlass10bfloat16_tE19Flash_kernel_traitsILi256ELi64ELi64ELi8ES3_EELb1ELb1ELb0ELb0ELb0ELb0ELb0EEEvNS_16Flash_bwd_paramsE:
        /* <DEDUP_REMOVED lines=14> */
[----:B------:R-:W-:Y:S01]  /*00e0*/  UMOV UR6, URZ ;  /* 0x0000003f00067c82 */ /* 0x000fe20008000000 */
[----:B------:R-:W-:-:S05]  /*00f0*/  IMAD.MOV.U32 R240, RZ, RZ, 0x20 ;  /* 0x00000020fff07424 */ /* 0x000fca00078e00ff */
[----:B------:R-:W3:Y:S08]  /*0100*/  S2UR UR52, SR_CTAID.Y ;  /* 0x00000000003479c3 */ /* 0x000ef00000002600 */
[----:B------:R-:W4:Y:S01]  /*0110*/  S2UR UR59, SR_CTAID.Z ;  /* 0x00000000003b79c3 */ /* 0x000f220000002700 */
[----:B--2---:R-:W-:Y:S01]  /*0120*/  ULEA UR4, UR4, UR5, 0x18 ;  /* 0x0000000504047291 */ /* 0x004fe2000f8ec03f */
[----:B-1----:R-:W-:Y:S01]  /*0130*/  SHF.R.S32.HI R6, RZ, 0x1f, R3 ;  /* 0x0000001fff067819 */ /* 0x002fe20000011403 */
[----:B---3--:R-:W-:-:S03]  /*0140*/  USHF.L.U32 UR5, UR52, 0x7, URZ ;  /* 0x0000000734057899 */ /* 0x008fc6000800063f */
        /* <DEDUP_REMOVED lines=18> */
[----:B------:R-:W-:Y:S01]  /*0270*/  SHF.R.S32.HI R5, RZ, 0x2, R6 ;  /* 0x00000002ff057819 */ /* 0x000fe20000011406 */
[----:B------:R-:W-:Y:S01]  /*0280*/  IMAD.SHL.U32 R11, R11, 0x40, RZ ;  /* 0x000000400b0b7824 */ /* 0x000fe200078e00ff */
[----:B------:R-:W-:-:S02]  /*0290*/  LEA.HI R19, R19, R8, RZ, 0x2 ;  /* 0x0000000813137211 */ /* 0x000fc400078f10ff */
[----:B------:R-:W-:Y:S02]  /*02a0*/  LEA.HI R7, R7, R8, RZ, 0x1 ;  /* 0x0000000807077211 */ /* 0x000fe400078f08ff */
[----:B------:R-:W-:Y:S02]  /*02b0*/  LOP3.LUT R19, R19, 0xfffffffc, RZ, 0xc0, !PT ;  /* 0xfffffffc13137812 */ /* 0x000fe400078ec0ff */
[----:B------:R-:W-:Y:S02]  /*02c0*/  LOP3.LUT R7, R7, 0xfffffffe, RZ, 0xc0, !PT ;  /* 0xfffffffe07077812 */ /* 0x000fe400078ec0ff */
[----:B------:R-:W-:Y:S01]  /*02d0*/  LOP3.LUT R11, R11, 0x1c0, RZ, 0xc0, !PT ;  /* 0x000001c00b0b7812 */ /* 0x000fe200078ec0ff */
[C---:B------:R-:W-:Y:S01]  /*02e0*/  IMAD.IADD R16, R8.reuse, 0x1, -R19 ;  /* 0x0000000108107824 */ /* 0x040fe200078e0a13 */
[----:B------:R-:W-:Y:S01]  /*02f0*/  SHF.R.S32.HI R17, RZ, 0x4, R2 ;  /* 0x00000004ff117819 */ /* 0x000fe20000011402 */
[----:B------:R-:W-:Y:S01]  /*0300*/  IMAD.IADD R7, R8, 0x1, -R7 ;  /* 0x0000000108077824 */ /* 0x000fe200078e0a07 */
[----:B------:R-:W-:-:S02]  /*0310*/  SHF.R.S32.HI R6, RZ, 0x1f, R6 ;  /* 0x0000001fff067819 */ /* 0x000fc40000011406 */
[----:B------:R-:W-:Y:S01]  /*0320*/  SHF.R.U32.HI R8, RZ, 0x3, R11 ;  /* 0x00000003ff087819 */ /* 0x000fe2000001160b */
[----:B------:R-:W-:Y:S01]  /*0330*/  STL [R1], R16 ;  /* 0x0000001001007387 */ /* 0x000fe20000100800 */
[----:B------:R-:W-:Y:S02]  /*0340*/  LEA.HI R2, R2, R17, RZ, 0x1 ;  /* 0x0000001102027211 */ /* 0x000fe400078f08ff */
[C---:B------:R-:W-:Y:S01]  /*0350*/  LOP3.LUT P4, RZ, R4.reuse, 0x4, RZ, 0xc0, !PT ;  /* 0x0000000404ff7812 */ /* 0x040fe2000788c0ff */
[----:B------:R-:W-:Y:S01]  /*0360*/  STL [R1+0x10], R20 ;  /* 0x0000101401007387 */ /* 0x000fe20000100800 */
[----:B------:R-:W-:Y:S02]  /*0370*/  LOP3.LUT R11, R11, 0x38, R20, 0xf8, !PT ;  /* 0x000000380b0b7812 */ /* 0x000fe400078ef814 */
[C---:B------:R-:W-:Y:S01]  /*0380*/  LOP3.LUT P3, RZ, R4.reuse, 0x2, RZ, 0xc0, !PT ;  /* 0x0000000204ff7812 */ /* 0x040fe2000786c0ff */
[----:B------:R-:W-:Y:S01]  /*0390*/  IMAD.SHL.U32 R4, R4, 0x40, RZ ;  /* 0x0000004004047824 */ /* 0x000fe200078e00ff */
[----:B------:R-:W-:-:S02]  /*03a0*/  LEA.HI R6, R6, R5, RZ, 0x3 ;  /* 0x0000000506067211 */ /* 0x000fc400078f18ff */
[----:B------:R-:W-:Y:S02]  /*03b0*/  LOP3.LUT R2, R2, 0xfffffffe, RZ, 0xc0, !PT ;  /* 0xfffffffe02027812 */ /* 0x000fe400078ec0ff */
[----:B------:R-:W-:Y:S01]  /*03c0*/  LOP3.LUT R8, R11, R8, RZ, 0x3c, !PT ;  /* 0x000000080b087212 */ /* 0x000fe200078e3cff */
[----:B------:R-:W-:Y:S01]  /*03d0*/  IMAD.SHL.U32 R11, R7, 0x10, RZ ;  /* 0x00000010070b7824 */ /* 0x000fe200078e00ff */
[----:B------:R-:W-:Y:S01]  /*03e0*/  LOP3.LUT R6, R6, 0xfffffff8, RZ, 0xc0, !PT ;  /* 0xfffffff806067812 */ /* 0x000fe200078ec0ff */
[----:B------:R-:W-:Y:S01]  /*03f0*/  IMAD.IADD R2, R17, 0x1, -R2 ;  /* 0x0000000111027824 */ /* 0x000fe200078e0a02 */
[----:B------:R-:W-:Y:S02]  /*0400*/  LOP3.LUT R4, R4, 0x1c0, RZ, 0xc0, !PT ;  /* 0x000001c004047812 */ /* 0x000fe400078ec0ff */
[----:B------:R-:W-:Y:S01]  /*0410*/  SHF.R.S32.HI R17, RZ, 0x7, R10 ;  /* 0x00000007ff117819 */ /* 0x000fe2000001140a */
[----:B------:R-:W-:Y:S01]  /*0420*/  IMAD.IADD R6, R5, 0x1, -R6 ;  /* 0x0000000105067824 */ /* 0x000fe200078e0a06 */
[----:B------:R-:W-:Y:S01]  /*0430*/  LOP3.LUT R250, R4, 0x10, R11, 0xf8, !PT ;  /* 0x0000001004fa7812 */ /* 0x000fe200078ef80b */
[C---:B------:R-:W-:Y:S01]  /*0440*/  IMAD.SHL.U32 R10, R2.reuse, 0x200, RZ ;  /* 0x00000200020a7824 */ /* 0x040fe200078e00ff */
[----:B------:R-:W-:Y:S01]  /*0450*/  SHF.R.S32.HI R5, RZ, 0x1f, R0 ;  /* 0x0000001fff057819 */ /* 0x000fe20000011400 */
[----:B------:R-:W-:Y:S01]  /*0460*/  IMAD.SHL.U32 R251, R2, 0x20, RZ ;  /* 0x0000002002fb7824 */ /* 0x000fe200078e00ff */
[----:B------:R-:W-:-:S02]  /*0470*/  LOP3.LUT R14, R4, 0x8, R15, 0xf8, !PT ;  /* 0x00000008040e7812 */ /* 0x000fc400078ef80f */
[----:B------:R-:W-:Y:S02]  /*0480*/  SHF.R.U32.HI R11, RZ, 0x3, R4 ;  /* 0x00000003ff0b7819 */ /* 0x000fe40000011604 */
[----:B------:R-:W-:Y:S02]  /*0490*/  LOP3.LUT R250, R250, 0x8, R15, 0xf8, !PT ;  /* 0x00000008fafa7812 */ /* 0x000fe400078ef80f */
[----:B------:R-:W-:Y:S02]  /*04a0*/  LEA.HI R5, R5, R0, RZ, 0x2 ;  /* 0x0000000005057211 */ /* 0x000fe400078f10ff */
[----:B------:R-:W-:Y:S02]  /*04b0*/  SHF.R.S32.HI R0, RZ, 0x1f, R13 ;  /* 0x0000001fff007819 */ /* 0x000fe4000001140d */
[----:B------:R-:W-:Y:S02]  /*04c0*/  LOP3.LUT R12, R6, 0x1, RZ, 0xc0, !PT ;  /* 0x00000001060c7812 */ /* 0x000fe400078ec0ff */
[----:B------:R-:W-:Y:S01]  /*04d0*/  LOP3.LUT R241, R14, R11, RZ, 0x3c, !PT ;  /* 0x0000000b0ef17212 */ /* 0x000fe200078e3cff */
[----:B------:R-:W-:Y:S01]  /*04e0*/  IMAD R14, R17, 0x800, R10 ;  /* 0x00000800110e7824 */ /* 0x000fe200078e020a */
[----:B------:R-:W-:Y:S01]  /*04f0*/  LOP3.LUT R250, R10, R250, R11, 0xf6, !PT ;  /* 0x000000fa0afa7212 */ /* 0x000fe200078ef60b */
[----:B------:R-:W-:Y:S01]  /*0500*/  IMAD.SHL.U32 R10, R3, 0x2, RZ ;  /* 0x00000002030a7824 */ /* 0x000fe200078e00ff */
[----:B------:R-:W-:Y:S01]  /*0510*/  SHF.R.S32.HI R11, RZ, 0x6, R9 ;  /* 0x00000006ff0b7819 */ /* 0x000fe20000011409 */
[----:B------:R-:W-:Y:S01]  /*0520*/  IMAD.SHL.U32 R9, R6, 0x40, RZ ;  /* 0x0000004006097824 */ /* 0x000fe200078e00ff */
[----:B------:R-:W-:Y:S01]  /*0530*/  LEA.HI R0, R0, R13, RZ, 0x3 ;  /* 0x0000000d00007211 */ /* 0x000fe200078f18ff */
[----:B------:R-:W-:Y:S01]  /*0540*/  IMAD.IADD R241, R14, 0x1, R241 ;  /* 0x000000010ef17824 */ /* 0x000fe200078e02f1 */
[----:B------:R-:W-:Y:S01]  /*0550*/  ISETP.NE.U32.AND P0, PT, R12, 0x1, PT ;  /* 0x000000010c00780c */ /* 0x000fe20003f05070 */
[----:B------:R-:W-:Y:S01]  /*0560*/  IMAD.SHL.U32 R12, R17, 0x20, RZ ;  /* 0x00000020110c7824 */ /* 0x000fe200078e00ff */
[C---:B------:R-:W-:Y:S01]  /*0570*/  LOP3.LUT R4, R0.reuse, 0xfffffff8, RZ, 0xc0, !PT ;  /* 0xfffffff800047812 */ /* 0x040fe200078ec0ff */
[----:B------:R-:W-:Y:S01]  /*0580*/  IMAD R8, R11, 0x200, R8 ;  /* 0x000002000b087824 */ /* 0x000fe200078e0208 */
[----:B------:R-:W-:Y:S01]  /*0590*/  LOP3.LUT R9, R9, 0x1c0, RZ, 0xc0, !PT ;  /* 0x000001c009097812 */ /* 0x000fe200078ec0ff */
[----:B------:R-:W-:Y:S01]  /*05a0*/  IMAD.SHL.U32 R0, R0, 0x40, RZ ;  /* 0x0000004000007824 */ /* 0x000fe200078e00ff */
[----:B------:R-:W-:Y:S01]  /*05b0*/  R2P PR, R6, 0x6 ;  /* 0x0000000606007804 */ /* 0x000fe20000000000 */
[----:B------:R-:W-:Y:S01]  /*05c0*/  IMAD.SHL.U32 R6, R11, 0x8, RZ ;  /* 0x000000080b067824 */ /* 0x000fe200078e00ff */
[----:B------:R-:W-:Y:S01]  /*05d0*/  LOP3.LUT R12, R9, 0x20, R12, 0xf8, !PT ;  /* 0x00000020090c7812 */ /* 0x000fe200078ef80c */
[----:B------:R-:W-:Y:S01]  /*05e0*/  IMAD.IADD R4, R13, 0x1, -R4 ;  /* 0x000000010d047824 */ /* 0x000fe200078e0a04 */
[----:B------:R-:W-:Y:S01]  /*05f0*/  SHF.R.U32.HI R3, RZ, 0x3, R9 ;  /* 0x00000003ff037819 */ /* 0x000fe20000011609 */
[----:B------:R1:W-:Y:S01]  /*0600*/  STL [R1+0x4], R8 ;  /* 0x0000040801007387 */ /* 0x0003e20000100800 */
[----:B------:R-:W-:Y:S01]  /*0610*/  LOP3.LUT R6, R6, 0x18, RZ, 0xc0, !PT ;  /* 0x0000001806067812 */ /* 0x000fe200078ec0ff */
[----:B------:R-:W-:Y:S01]  /*0620*/  IMAD.SHL.U32 R4, R4, 0x40, RZ ;  /* 0x0000004004047824 */ /* 0x000fe200078e00ff */
[----:B------:R-:W-:-:S02]  /*0630*/  LOP3.LUT R11, R12, R3, RZ, 0x3c, !PT ;  /* 0x000000030c0b7212 */ /* 0x000fc400078e3cff */
[----:B------:R-:W-:Y:S02]  /*0640*/  LOP3.LUT R251, R6, 0x20, R251, 0xf8, !PT ;  /* 0x0000002006fb7812 */ /* 0x000fe400078ef8fb */
[----:B------:R-:W-:Y:S01]  /*0650*/  LOP3.LUT R6, R3, R9, R6, 0x1e, !PT ;  /* 0x0000000903067212 */ /* 0x000fe200078e1e06 */
[----:B------:R-:W-:Y:S01]  /*0660*/  IMAD R9, R7, 0x400, R10 ;  /* 0x0000040007097824 */ /* 0x000fe200078e020a */
[----:B------:R-:W-:Y:S02]  /*0670*/  LOP3.LUT R4, R4, 0x1c0, RZ, 0xc0, !PT ;  /* 0x000001c004047812 */ /* 0x000fe400078ec0ff */
[----:B------:R-:W-:Y:S02]  /*0680*/  LOP3.LUT R0, R0, 0xfffffe00, RZ, 0xc0, !PT ;  /* 0xfffffe0000007812 */ /* 0x000fe400078ec0ff */
[----:B------:R-:W-:Y:S02]  /*0690*/  SHF.R.U32.HI R249, RZ, 0x3, R4 ;  /* 0x00000003fff97819 */ /* 0x000fe40000011604 */
[----:B------:R-:W-:Y:S01]  /*06a0*/  SEL R240, R240, 0xffffffe0, !P3 ;  /* 0xffffffe0f0f07807 */ /* 0x000fe20005800000 */
[----:B------:R-:W-:Y:S01]  /*06b0*/  IMAD R252, R16, 0x400, R0 ;  /* 0x0000040010fc7824 */ /* 0x000fe200078e0200 */
[----:B------:R-:W-:-:S02]  /*06c0*/  LOP3.LUT R251, R249, R251, R4, 0x1e, !PT ;  /* 0x000000fbf9fb7212 */ /* 0x000fc400078e1e04 */
[----:B------:R-:W-:Y:S02]  /*06d0*/  LEA R241, R241, UR4, 0x1 ;  /* 0x00000004f1f17c11 */ /* 0x000fe4000f8e08ff */
[----:B------:R-:W-:Y:S02]  /*06e0*/  LOP3.LUT R251, R251, R0, RZ, 0xfc, !PT ;  /* 0x00000000fbfb7212 */ /* 0x000fe400078efcff */
[----:B------:R-:W-:Y:S01]  /*06f0*/  LEA R250, R250, UR4, 0x1 ;  /* 0x00000004fafa7c11 */ /* 0x000fe2000f8e08ff */
[----:B------:R-:W-:Y:S02]  /*0700*/  IMAD.IADD R240, R240, 0x1, R241 ;  /* 0x00000001f0f07824 */ /* 0x000fe400078e02f1 */
[----:B-1----:R-:W-:-:S04]  /*0710*/  IMAD R8, R16, 0x400, R10 ;  /* 0x0000040010087824 */ /* 0x002fc800078e020a */
[----:B------:R-:W-:Y:S02]  /*0720*/  IMAD.IADD R3, R8, 0x1, R11 ;  /* 0x0000000108037824 */ /* 0x000fe400078e020b */
[----:B------:R-:W-:Y:S02]  /*0730*/  IMAD.SHL.U32 R11, R2, 0x8, RZ ;  /* 0x00000008020b7824 */ /* 0x000fe400078e00ff */
[----:B------:R-:W-:Y:S01]  /*0740*/  IMAD.IADD R2, R9, 0x1, R6 ;  /* 0x0000000109027824 */ /* 0x000fe200078e0206 */
[----:B------:R-:W-:Y:S02]  /*0750*/  LEA R9, R3, UR4, 0x1 ;  /* 0x0000000403097c11 */ /* 0x000fe4000f8e08ff */
[----:B------:R-:W-:Y:S01]  /*0760*/  LOP3.LUT R6, R4, 0x8, R11, 0xf8, !PT ;  /* 0x0000000804067812 */ /* 0x000fe200078ef80b */
[----:B------:R-:W-:Y:S02]  /*0770*/  IMAD R4, R7, 0x400, R0 ;  /* 0x0000040007047824 */ /* 0x000fe400078e0200 */
[----:B------:R-:W-:Y:S01]  /*0780*/  IMAD.U32 R0, RZ, RZ, UR5 ;  /* 0x00000005ff007e24 */ /* 0x000fe2000f8e00ff */
[----:B------:R-:W-:Y:S01]  /*0790*/  LOP3.LUT R249, R6, R249, RZ, 0x3c, !PT ;  /* 0x000000f906f97212 */ /* 0x000fe200078e3cff */
[----:B------:R-:W-:Y:S01]  /*07a0*/  IMAD.U32 R6, RZ, RZ, UR6 ;  /* 0x00000006ff067e24 */ /* 0x000fe2000f8e00ff */
[----:B------:R-:W-:Y:S01]  /*07b0*/  USHF.R.S32.HI UR6, URZ, 0x1f, UR52 ;  /* 0x0000001f3f067899 */ /* 0x000fe20008011434 */
[----:B------:R-:W-:Y:S01]  /*07c0*/  IMAD.MOV.U32 R0, RZ, RZ, 0x40 ;  /* 0x00000040ff007424 */ /* 0x000fe200078e00ff */
[----:B----4-:R-:W-:Y:S01]  /*07d0*/  USHF.R.S32.HI UR5, URZ, 0x1f, UR59 ;  /* 0x0000001f3f057899 */ /* 0x010fe2000801143b */
[----:B------:R-:W-:Y:S01]  /*07e0*/  IMAD.IADD R252, R252, 0x1, R249 ;  /* 0x00000001fcfc7824 */ /* 0x000fe200078e02f9 */
[----:B------:R1:W-:Y:S01]  /*07f0*/  STL [R1+0x8], R6 ;  /* 0x0000080601007387 */ /* 0x0003e20000100800 */
[----:B------:R-:W-:-:S03]  /*0800*/  IMAD.IADD R249, R249, 0x1, R4 ;  /* 0x00000001f9f97824 */ /* 0x000fc600078e0204 */
[----:B------:R-:W-:Y:S02]  /*0810*/  IMAD.U32 R4, RZ, RZ, UR5 ;  /* 0x00000005ff047e24 */ /* 0x000fe4000f8e00ff */
[----:B------:R-:W-:Y:S02]  /*0820*/  IMAD.MOV.U32 R4, RZ, RZ, -0x10 ;  /* 0xfffffff0ff047424 */ /* 0x000fe400078e00ff */
[----:B------:R-:W-:Y:S01]  /*0830*/  IMAD.U32 R7, RZ, RZ, UR5 ;  /* 0x00000005ff077e24 */ /* 0x000fe2000f8e00ff */
[----:B------:R-:W-:Y:S01]  /*0840*/  UIADD3 UR5, UR4, 0x28000, URZ ;  /* 0x0002800004057890 */ /* 0x000fe2000fffe03f */
[C---:B------:R-:W-:Y:S01]  /*0850*/  VIADD R7, R9.reuse, 0x20 ;  /* 0x0000002009077836 */ /* 0x040fe20000000000 */
[----:B------:R-:W-:Y:S01]  /*0860*/  SEL R4, R4, 0x10, !P0 ;  /* 0x0000001004047807 */ /* 0x000fe20004000000 */
[----:B------:R-:W-:-:S03]  /*0870*/  @P1 VIADD R7, R9, 0xffffffe0 ;  /* 0xffffffe009071836 */ /* 0x000fc60000000000 */
[----:B------:R-:W-:Y:S01]  /*0880*/  LEA R249, R249, UR5, 0x1 ;  /* 0x00000005f9f97c11 */ /* 0x000fe2000f8e08ff */
[----:B-1----:R-:W-:Y:S01]  /*0890*/  IMAD.U32 R6, RZ, RZ, UR6 ;  /* 0x00000006ff067e24 */ /* 0x002fe2000f8e00ff */
[----:B------:R-:W-:Y:S01]  /*08a0*/  SHF.R.S32.HI R6, RZ, 0x2, R5 ;  /* 0x00000002ff067819 */ /* 0x000fe20000011405 */
[----:B------:R-:W-:Y:S01]  /*08b0*/  UIADD3 UR6, UR4, 0x18000, URZ ;  /* 0x0001800004067890 */ /* 0x000fe2000fffe03f */
[----:B------:R-:W-:-:S03]  /*08c0*/  SEL R5, R0, 0xffffffc0, !P4 ;  /* 0xffffffc000057807 */ /* 0x000fc60006000000 */
[----:B------:R-:W-:Y:S02]  /*08d0*/  IMAD R0, R16, 0x10, R6 ;  /* 0x0000001010007824 */ /* 0x000fe400078e0206 */
[----:B------:R-:W-:Y:S01]  /*08e0*/  LEA R8, R2, UR6, 0x1 ;  /* 0x0000000602087c11 */ /* 0x000fe2000f8e08ff */
[C---:B------:R-:W-:Y:S01]  /*08f0*/  IMAD.IADD R3, R5.reuse, 0x1, R241 ;  /* 0x0000000105037824 */ /* 0x040fe200078e02f1 */
[----:B------:R-:W-:Y:S01]  /*0900*/  ULDC.64 UR6, c[0x0][0x208] ;  /* 0x0000820000067ab9 */ /* 0x000fe20000000a00 */
[----:B------:R1:W-:Y:S01]  /*0910*/  STL [R1+0x18], R0 ;  /* 0x0000180001007387 */ /* 0x0003e20000100800 */
[----:B------:R-:W-:Y:S02]  /*0920*/  IMAD.IADD R2, R5, 0x1, R240 ;  /* 0x0000000105027824 */ /* 0x000fe400078e02f0 */
[C---:B------:R-:W-:Y:S01]  /*0930*/  VIADD R6, R8.reuse, 0x40 ;  /* 0x0000004008067836 */ /* 0x040fe20000000000 */
[----:B------:R2:W-:Y:S01]  /*0940*/  STL [R1+0x1c], R9 ;  /* 0x00001c0901007387 */ /* 0x0005e20000100800 */
[----:B------:R-:W-:-:S03]  /*0950*/  @P2 VIADD R6, R8, 0xffffffc0 ;  /* 0xffffffc008062836 */ /* 0x000fc60000000000 */
[----:B------:R2:W-:Y:S01]  /*0960*/  STL [R1+0x20], R8 ;  /* 0x0000200801007387 */ /* 0x0005e20000100800 */
[----:B-1----:R-:W-:Y:S02]  /*0970*/  IMAD.IADD R0, R5, 0x1, R250 ;  /* 0x0000000105007824 */ /* 0x002fe400078e02fa */
[----:B------:R-:W-:Y:S02]  /*0980*/  IMAD.IADD R5, R9, 0x1, R4 ;  /* 0x0000000109057824 */ /* 0x000fe400078e0204 */
[----:B------:R-:W-:-:S03]  /*0990*/  IMAD.IADD R4, R4, 0x1, R7 ;  /* 0x0000000104047824 */ /* 0x000fc600078e0207 */
[----:B------:R2:W-:Y:S04]  /*09a0*/  STL [R1+0x2c], R5 ;  /* 0x00002c0501007387 */ /* 0x0005e80000100800 */
[----:B------:R2:W-:Y:S04]  /*09b0*/  STL [R1+0x24], R7 ;  /* 0x0000240701007387 */ /* 0x0005e80000100800 */
[----:B------:R2:W-:Y:S04]  /*09c0*/  STL [R1+0x28], R6 ;  /* 0x0000280601007387 */ /* 0x0005e80000100800 */
[----:B------:R2:W-:Y:S02]  /*09d0*/  STL [R1+0x44], R4 ;  /* 0x0000440401007387 */ /* 0x0005e40000100800 */
.L_x_788:
        /* <DEDUP_REMOVED lines=23> */
[----:B--2---:R-:W-:Y:S01]  /*0b50*/  IMAD.U32 R6, RZ, RZ, UR10 ;  /* 0x0000000aff067e24 */ /* 0x004fe2000f8e00ff */
[----:B------:R-:W-:Y:S01]  /*0b60*/  UISETP.NE.AND UP4, UPT, UR18, URZ, UPT ;  /* 0x0000003f1200728c */ /* 0x000fe2000bf85270 */
[----:B------:R-:W-:Y:S01]  /*0b70*/  IMAD.U32 R17, RZ, RZ, UR9 ;  /* 0x00000009ff117e24 */ /* 0x000fe2000f8e00ff */
[----:B------:R-:W-:Y:S01]  /*0b80*/  UISETP.EQ.U32.AND UP1, UPT, UR14, URZ, UPT ;  /* 0x0000003f0e00728c */ /* 0x000fe2000bf22070 */
[----:B------:R-:W-:Y:S01]  /*0b90*/  PLOP3.LUT P3, PT, PT, PT, UP2, 0x80, 0x0 ;  /* 0x000000000000781c */ /* 0x000fe20003f6f028 */
[----:B------:R-:W-:Y:S01]  /*0ba0*/  IMAD.U32 R7, RZ, RZ, UR11 ;  /* 0x0000000bff077e24 */ /* 0x000fe2000f8e00ff */
[----:B------:R-:W-:Y:S01]  /*0bb0*/  UIADD3 UR10, UP0, UR17, UR14, URZ ;  /* 0x0000000e110a7290 */ /* 0x000fe2000ff1e03f */
[----:B---3--:R-:W2:Y:S01]  /*0bc0*/  @P0 LDG.E R4, desc[UR6][R16.64] ;  /* 0x0000000610040981 */ /* 0x008ea2000c1e1900 */
[----:B------:R-:W-:Y:S01]  /*0bd0*/  UISETP.EQ.OR.EX UP1, UPT, UR15, URZ, !UP4, UP1 ;  /* 0x0000003f0f00728c */ /* 0x000fe2000e722710 */
[----:B------:R-:W-:Y:S01]  /*0be0*/  IMAD.U32 R14, RZ, RZ, UR16 ;  /* 0x00000010ff0e7e24 */ /* 0x000fe2000f8e00ff */
[----:B------:R-:W1:Y:S01]  /*0bf0*/  S2R R10, SR_TID.X ;  /* 0x00000000000a7919 */ /* 0x000e620000002100 */
[----:B------:R-:W-:-:S03]  /*0c00*/  UIADD3.X UR5, UR5, UR15, URZ, UP0, !UPT ;  /* 0x0000000f05057290 */ /* 0x000fc600087fe43f */
[----:B------:R-:W-:Y:S01]  /*0c10*/  PLOP3.LUT P2, PT, PT, PT, UP1, 0x80, 0x0 ;  /* 0x000000000000781c */ /* 0x000fe20003f4f018 */
[----:B------:R-:W3:Y:S01]  /*0c20*/  @P1 LDG.E R6, desc[UR6][R6.64] ;  /* 0x0000000606061981 */ /* 0x000ee2000c1e1900 */
[----:B------:R-:W-:Y:S01]  /*0c30*/  IMAD.U32 R15, RZ, RZ, UR13 ;  /* 0x0000000dff0f7e24 */ /* 0x000fe2000f8e00ff */
[----:B------:R-:W-:Y:S01]  /*0c40*/  UMOV UR23, URZ ;  /* 0x0000003f00177c82 */ /* 0x000fe20008000000 */
[----:B------:R-:W-:Y:S01]  /*0c50*/  IMAD.U32 R12, RZ, RZ, UR10 ;  /* 0x0000000aff0c7e24 */ /* 0x000fe2000f8e00ff */
[----:B------:R-:W-:Y:S01]  /*0c60*/  @!UP3 ULDC.64 UR8, c[0x0][0x318] ;  /* 0x0000c6000008bab9 */ /* 0x000fe20000000a00 */
[----:B------:R-:W-:Y:S01]  /*0c70*/  IMAD.U32 R13, RZ, RZ, UR5 ;  /* 0x00000005ff0d7e24 */ /* 0x000fe2000f8e00ff */
[----:B------:R-:W4:Y:S04]  /*0c80*/  @P3 LDG.E R8, desc[UR6][R14.64] ;  /* 0x000000060e083981 */ /* 0x000f28000c1e1900 */
[----:B------:R-:W5:Y:S04]  /*0c90*/  @P3 LDG.E R5, desc[UR6][R14.64+0x4] ;  /* 0x000004060e053981 */ /* 0x000f68000c1e1900 */
        /* <DEDUP_REMOVED lines=12> */
[----:B-1----:R-:W-:Y:S01]  /*0d60*/  SHF.R.S32.HI R9, RZ, 0x1f, R10 ;  /* 0x0000001fff097819 */ /* 0x002fe2000001140a */
[----:B------:R-:W-:Y:S01]  /*0d70*/  USHF.L.U32 UR13, UR16, 0x6, URZ ;  /* 0x00000006100d7899 */ /* 0x000fe2000800063f */
[----:B--2---:R-:W-:Y:S02]  /*0d80*/  @P0 R2UR UR10, R4 ;  /* 0x00000000040a02ca */ /* 0x004fe400000e0000 */
[----:B------:R-:W-:-:S04]  /*0d90*/  ISETP.NE.U32.AND P0, PT, RZ, UR14, PT ;  /* 0x0000000eff007c0c */ /* 0x000fc8000bf05070 */
[----:B------:R-:W-:Y:S02]  /*0da0*/  ISETP.NE.AND.EX P0, PT, RZ, UR15, PT, P0 ;  /* 0x0000000fff007c0c */ /* 0x000fe4000bf05300 */
[----:B---3--:R-:W-:Y:S02]  /*0db0*/  @P1 R2UR UR23, R6 ;  /* 0x00000000061712ca */ /* 0x008fe400000e0000 */
[----:B----4-:R-:W-:Y:S02]  /*0dc0*/  @P3 R2UR UR5, R8 ;  /* 0x00000000080532ca */ /* 0x010fe400000e0000 */
[----:B-----5:R-:W-:-:S09]  /*0dd0*/  @P3 R2UR UR17, R5 ;  /* 0x00000000051132ca */ /* 0x020fd200000e0000 */
        /* <DEDUP_REMOVED lines=9> */
.L_x_742:
[----:B------:R-:W2:Y:S01]  /*0e70*/  LDL R4, [R1+0x8] ;  /* 0x0000080001047983 */ /* 0x000ea20000100800 */
[----:B------:R-:W-:Y:S01]  /*0e80*/  @!UP3 UIADD3 UR10, UR9, UR8, -UR23 ;  /* 0x00000008090ab290 */ /* 0x000fe2000fffe817 */
[----:B------:R-:W-:Y:S01]  /*0e90*/  LEA.HI R6, R9, R10, RZ, 0x3 ;  /* 0x0000000a09067211 */ /* 0x000fe200078f18ff */
[----:B------:R-:W-:Y:S02]  /*0ea0*/  @UP2 UIADD3 UR17, UR17, -UR5, URZ ;  /* 0x8000000511112290 */ /* 0x000fe4000fffe03f */
[----:B------:R-:W-:Y:S01]  /*0eb0*/  UISETP.GT.AND UP0, UPT, UR10, UR32, UPT ;  /* 0x000000200a00728c */ /* 0x000fe2000bf04270 */
[----:B------:R-:W-:-:S04]  /*0ec0*/  SHF.R.S32.HI R6, RZ, 0x3, R6 ;  /* 0x00000003ff067819 */ /* 0x000fc80000011406 */
[----:B------:R-:W-:Y:S01]  /*0ed0*/  SHF.R.S32.HI R7, RZ, 0x1f, R6 ;  /* 0x0000001fff077819 */ /* 0x000fe20000011406 */
[----:B------:R-:W-:Y:S01]  /*0ee0*/  @!UP2 ULDC UR17, c[0x0][0x2c4] ;  /* 0x0000b1000011aab9 */ /* 0x000fe20000000800 */
[----:B------:R-:W-:Y:S02]  /*0ef0*/  PLOP3.LUT P0, PT, PT, PT, UP0, 0x80, 0x0 ;  /* 0x000000000000781c */ /* 0x000fe40003f0f008 */
[----:B--2---:R-:W-:-:S13]  /*0f00*/  R2UR UR14, R4 ;  /* 0x00000000040e72ca */ /* 0x004fda00000e0000 */
[----:B------:R-:W-:-:S06]  /*0f10*/  UIMAD UR8, UR11, UR14, UR13 ;  /* 0x0000000e0b0872a4 */ /* 0x000fcc000f8e020d */
[----:B------:R-:W-:Y:S01]  /*0f20*/  IMAD.U32 R12, RZ, RZ, UR8 ;  /* 0x00000008ff0c7e24 */ /* 0x000fe2000f8e00ff */
[----:B------:R-:W-:-:S04]  /*0f30*/  IADD3 R13, P1, R6, UR8, RZ ;  /* 0x00000008060d7c10 */ /* 0x000fc8000ff3e0ff */
[----:B------:R-:W-:Y:S01]  /*0f40*/  LEA.HI.X.SX32 R12, R12, R7, 0x1, P1 ;  /* 0x000000070c0c7211 */ /* 0x000fe200008f0eff */
[----:B------:R-:W-:Y:S08]  /*0f50*/  @!P0 BRA `(.L_x_743) ;  /* 0x000000a800888947 */ /* 0x000ff00003800000 */
        /* <DEDUP_REMOVED lines=9> */
[----:B------:R-:W-:Y:S01]  /*0ff0*/  ULDC.U8 UR18, c[0x0][0x3d8] ;  /* 0x0000f60000127ab9 */ /* 0x000fe20000000000 */
[----:B------:R-:W-:Y:S02]  /*1000*/  @!UP1 UIMAD UR11, UR60, UR8, URZ ;  /* 0x000000083c0b92a4 */ /* 0x000fe4000f8e023f */
[----:B------:R-:W-:Y:S02]  /*1010*/  UIMAD UR54, UR16, UR15, UR35 ;  /* 0x0000000f103672a4 */ /* 0x000fe4000f8e0223 */
[----:B------:R-:W-:Y:S02]  /*1020*/  @!UP1 UIMAD UR36, UR52, UR9, UR11 ;  /* 0x00000009342492a4 */ /* 0x000fe4000f8e020b */
[----:B------:R-:W-:Y:S01]  /*1030*/  UIADD3 UR11, UR17, 0x3f, URZ ;  /* 0x0000003f110b7890 */ /* 0x000fe2000fffe03f */
[----:B------:R-:W-:Y:S01]  /*1040*/  @UP1 ULDC.64 UR14, c[0x0][0x420] ;  /* 0x00010800000e1ab9 */ /* 0x000fe20000000a00 */
[----:B-1----:R-:W-:Y:S01]  /*1050*/  IABS R11, R4 ;  /* 0x00000004000b7213 */ /* 0x002fe20000000000 */
[----:B------:R-:W-:Y:S01]  /*1060*/  @UP1 UIMAD.WIDE.U32 UR46, UR5, UR14, URZ ;  /* 0x0000000e052e12a5 */ /* 0x000fe2000f8e003f */
[----:B------:R-:W-:Y:S01]  /*1070*/  ISETP.NE.AND P3, PT, R4, RZ, PT ;  /* 0x000000ff0400720c */ /* 0x000fe20003f65270 */
[----:B------:R-:W-:Y:S01]  /*1080*/  ULDC UR61, c[0x0][0x2d4] ;  /* 0x0000b500003d7ab9 */ /* 0x000fe20000000800 */
[----:B------:R-:W1:Y:S01]  /*1090*/  I2F.RP R14, R11 ;  /* 0x0000000b000e7306 */ /* 0x000e620000209400 */
[----:B------:R-:W-:-:S02]  /*10a0*/  UISETP.NE.AND UP3, UPT, UR18, URZ, UPT ;  /* 0x0000003f1200728c */ /* 0x000fc4000bf65270 */
[----:B------:R-:W-:Y:S01]  /*10b0*/  USHF.R.S32.HI UR22, URZ, 0x1f, UR11 ;  /* 0x0000001f3f167899 */ /* 0x000fe2000801140b */
[----:B------:R-:W-:Y:S01]  /*10c0*/  ULDC.64 UR26, c[0x0][0x240] ;  /* 0x00009000001a7ab9 */ /* 0x000fe20000000a00 */
[----:B------:R-:W-:Y:S02]  /*10d0*/  USHF.R.S32.HI UR43, URZ, 0x1f, UR61 ;  /* 0x0000001f3f2b7899 */ /* 0x000fe4000801143d */
[----:B------:R-:W-:Y:S01]  /*10e0*/  UISETP.NE.AND UP0, UPT, UR39, -0x1, UPT ;  /* 0xffffffff2700788c */ /* 0x000fe2000bf05270 */
[----:B------:R-:W-:Y:S01]  /*10f0*/  ULDC UR24, c[0x0][0x2dc] ;  /* 0x0000b70000187ab9 */ /* 0x000fe20000000800 */
[----:B------:R-:W-:Y:S01]  /*1100*/  ULDC UR48, c[0x0][0x270] ;  /* 0x00009c0000307ab9 */ /* 0x000fe20000000800 */
[----:B------:R-:W-:Y:S02]  /*1110*/  @UP1 UIMAD UR40, UR5, UR15, UR47 ;  /* 0x0000000f052812a4 */ /* 0x000fe4000f8e022f */
[----:B------:R-:W-:Y:S01]  /*1120*/  @!UP1 UIMAD.WIDE.U32 UR44, UR52, UR8, URZ ;  /* 0x00000008342c92a5 */ /* 0x000fe2000f8e003f */
[----:B-1----:R-:W1:Y:S01]  /*1130*/  MUFU.RCP R14, R14 ;  /* 0x0000000e000e7308 */ /* 0x002e620000001000 */
[----:B------:R-:W-:-:S02]  /*1140*/  USHF.L.U64.HI UR16, UR52, 0x7, UR60 ;  /* 0x0000000734107899 */ /* 0x000fc4000801023c */
[----:B------:R-:W-:Y:S02]  /*1150*/  UIMAD.WIDE.U32 UR20, UR5, UR26, URZ ;  /* 0x0000001a051472a5 */ /* 0x000fe4000f8e003f */
[----:B------:R-:W-:Y:S02]  /*1160*/  UIMAD.WIDE UR8, UR24, UR48, URZ ;  /* 0x00000030180872a5 */ /* 0x000fe4000f8e023f */
[----:B------:R-:W-:Y:S02]  /*1170*/  UIMAD.WIDE.U32 UR14, UR52, UR61, URZ ;  /* 0x0000003d340e72a5 */ /* 0x000fe4000f8e003f */
[----:B------:R-:W-:Y:S02]  /*1180*/  ULEA.HI UR22, UR22, UR11, URZ, 0x6 ;  /* 0x0000000b16167291 */ /* 0x000fe4000f8f303f */
[----:B------:R-:W-:Y:S02]  /*1190*/  UIMAD UR11, UR43, UR52, URZ ;  /* 0x000000342b0b72a4 */ /* 0x000fe4000f8e023f */
[----:B------:R-:W-:-:S02]  /*11a0*/  USEL UR37, UR16, URZ, UP2 ;  /* 0x0000003f10257287 */ /* 0x000fc40009000000 */
[----:B------:R-:W-:Y:S01]  /*11b0*/  USEL UR41, UR28, UR20, !UP1 ;  /* 0x000000141c297287 */ /* 0x000fe2000c800000 */
[----:B-1----:R-:W-:Y:S01]  /*11c0*/  VIADD R14, R14, 0xffffffe ;  /* 0x0ffffffe0e0e7836 */ /* 0x002fe20000000000 */
[----:B------:R-:W-:Y:S02]  /*11d0*/  UIADD3 UR38, UR29, UR38, URZ ;  /* 0x000000261d267290 */ /* 0x000fe4000fffe03f */
[----:B------:R-:W-:Y:S01]  /*11e0*/  USHF.L.U32 UR13, UR52, 0x7, URZ ;  /* 0x00000007340d7899 */ /* 0x000fe2000800063f */
[----:B------:R-:W1:Y:S01]  /*11f0*/  F2I.FTZ.U32.TRUNC.NTZ R15, R14 ;  /* 0x0000000e000f7305 */ /* 0x000e62000021f000 */
[----:B------:R-:W-:Y:S01]  /*1200*/  ULDC UR49, c[0x0][0x2c4] ;  /* 0x0000b10000317ab9 */ /* 0x000fe20000000800 */
[----:B------:R-:W-:Y:S02]  /*1210*/  UIMAD.WIDE.U32 UR28, UR8, UR14, URZ ;  /* 0x0000000e081c72a5 */ /* 0x000fe4000f8e003f */
[----:B------:R-:W-:Y:S02]  /*1220*/  UIMAD UR16, UR9, UR14, URZ ;  /* 0x0000000e091072a4 */ /* 0x000fe4000f8e023f */
[----:B------:R-:W-:-:S02]  /*1230*/  UIMAD UR14, UR60, UR61, UR11 ;  /* 0x0000003d3c0e72a4 */ /* 0x000fc4000f8e020b */
[----:B------:R-:W-:Y:S02]  /*1240*/  @UP3 UIMAD UR11, UR52, UR49, URZ ;  /* 0x00000031340b32a4 */ /* 0x000fe4000f8e023f */
[----:B------:R-:W-:Y:S02]  /*1250*/  USEL UR42, UR13, URZ, UP2 ;  /* 0x0000003f0d2a7287 */ /* 0x000fe40009000000 */
[----:B------:R-:W-:Y:S02]  /*1260*/  @UP0 UIADD3 UR13, UR23, UR39, URZ ;  /* 0x00000027170d0290 */ /* 0x000fe4000fffe03f */
[----:B------:R-:W-:Y:S01]  /*1270*/  UIADD3 UR14, UR15, UR14, URZ ;  /* 0x0000000e0f0e7290 */ /* 0x000fe2000fffe03f */
[----:B-1----:R-:W-:Y:S01]  /*1280*/  IMAD.MOV R5, RZ, RZ, -R15 ;  /* 0x000000ffff057224 */ /* 0x002fe200078e0a0f */
[----:B------:R-:W-:Y:S01]  /*1290*/  ULDC.U8 UR19, c[0x0][0x480] ;  /* 0x0001200000137ab9 */ /* 0x000fe20000000000 */
[----:B------:R-:W-:Y:S01]  /*12a0*/  IMAD.MOV.U32 R14, RZ, RZ, RZ ;  /* 0x000000ffff0e7224 */ /* 0x000fe200078e00ff */
[----:B------:R-:W-:Y:S01]  /*12b0*/  @UP3 USEL UR15, UR11, UR5, !UP1 ;  /* 0x000000050b0f3287 */ /* 0x000fe2000c800000 */
[----:B------:R-:W-:Y:S01]  /*12c0*/  IMAD R8, R5, R11, RZ ;  /* 0x0000000b05087224 */ /* 0x000fe200078e02ff */
[----:B------:R-:W-:Y:S01]  /*12d0*/  IABS R5, UR59 ;  /* 0x0000003b00057c13 */ /* 0x000fe20008000000 */
[----:B------:R-:W-:-:S02]  /*12e0*/  ULOP3.LUT UR11, UR22, 0xffffffc0, URZ, 0xc0, !UPT ;  /* 0xffffffc0160b7892 */ /* 0x000fc4000f8ec03f */
[----:B------:R-:W-:Y:S01]  /*12f0*/  IMAD.HI.U32 R8, R15, R8, R14 ;  /* 0x000000080f087227 */ /* 0x000fe200078e000e */
[----:B------:R-:W-:Y:S02]  /*1300*/  UISETP.NE.AND UP4, UPT, UR19, URZ, UPT ;  /* 0x0000003f1300728c */ /* 0x000fe4000bf85270 */
[----:B------:R-:W-:Y:S01]  /*1310*/  UIMAD UR35, UR5, UR27, URZ ;  /* 0x0000001b052372a4 */ /* 0x000fe2000f8e023f */
[----:B------:R-:W-:Y:S02]  /*1320*/  @UP0 ULDC.64 UR18, c[0x0][0x248] ;  /* 0x0000920000120ab9 */ /* 0x000fe40000000a00 */
[----:B------:R-:W-:Y:S01]  /*1330*/  IMAD.HI.U32 R14, R8, R5, RZ ;  /* 0x00000005080e7227 */ /* 0x000fe200078e00ff */
[----:B------:R-:W-:Y:S02]  /*1340*/  @UP0 UIMAD.WIDE.U32 UR30, UR13, UR18, URZ ;  /* 0x000000120d1e02a5 */ /* 0x000fe4000f8e003f */
[----:B------:R-:W-:Y:S02]  /*1350*/  @UP0 UIMAD UR51, UR13, UR19, URZ ;  /* 0x000000130d3302a4 */ /* 0x000fe4000f8e023f */
[----:B------:R-:W-:Y:S01]  /*1360*/  IADD3 R8, -R14, RZ, RZ ;  /* 0x000000ff0e087210 */ /* 0x000fe20007ffe1ff */
[----:B------:R-:W-:Y:S01]  /*1370*/  UIADD3 UR11, UR11, -0x40, URZ ;  /* 0xffffffc00b0b7890 */ /* 0x000fe2000fffe03f */
[----:B------:R-:W-:Y:S01]  /*1380*/  @UP3 ULDC UR13, c[0x0][0x2e4] ;  /* 0x0000b900000d3ab9 */ /* 0x000fe20000000800 */
[----:B------:R-:W-:-:S02]  /*1390*/  UIMAD UR16, UR8, UR14, UR16 ;  /* 0x0000000e081072a4 */ /* 0x000fc4000f8e0210 */
[C---:B------:R-:W-:Y:S01]  /*13a0*/  IMAD R8, R11.reuse, R8, R5 ;  /* 0x000000080b087224 */ /* 0x040fe200078e0205 */
[----:B------:R-:W-:Y:S01]  /*13b0*/  @!UP3 UIMAD UR14, UR52, UR48, UR59 ;  /* 0x00000030340eb2a4 */ /* 0x000fe2000f8e023b */
[----:B------:R-:W-:Y:S01]  /*13c0*/  LOP3.LUT R5, R4, UR59, RZ, 0x3c, !PT ;  /* 0x0000003b04057c12 */ /* 0x000fe2000f8e3cff */
[----:B------:R-:W-:Y:S02]  /*13d0*/  @UP1 UIADD3 UR38, UR21, UR35, URZ ;  /* 0x0000002315261290 */ /* 0x000fe4000fffe03f */
[----:B------:R-:W-:Y:S01]  /*13e0*/  ISETP.GT.U32.AND P1, PT, R11, R8, PT ;  /* 0x000000080b00720c */ /* 0x000fe20003f24070 */
[----:B------:R-:W-:Y:S01]  /*13f0*/  @UP3 UIMAD UR48, UR59, UR13, UR15 ;  /* 0x0000000d3b3032a4 */ /* 0x000fe2000f8e020f */
[----:B------:R-:W-:Y:S01]  /*1400*/  ISETP.GE.AND P2, PT, R5, RZ, PT ;  /* 0x000000ff0500720c */ /* 0x000fe20003f46270 */
[----:B------:R-:W-:Y:S02]  /*1410*/  USHF.R.S32.HI UR35, URZ, 0x1f, UR11 ;  /* 0x0000001f3f237899 */ /* 0x000fe4000801140b */
[----:B------:R-:W-:-:S02]  /*1420*/  UIADD3 UR13, UP2, UR11, UR42, URZ ;  /* 0x0000002a0b0d7290 */ /* 0x000fc4000ff5e03f */
[----:B------:R-:W-:Y:S02]  /*1430*/  @!UP3 UIMAD UR48, UR14, UR49, URZ ;  /* 0x000000310e30b2a4 */ /* 0x000fe4000f8e023f */
[----:B------:R-:W-:Y:S02]  /*1440*/  UIADD3.X UR15, UR35, UR37, URZ, UP2, !UPT ;  /* 0x00000025230f7290 */ /* 0x000fe400097fe43f */
[----:B------:R-:W-:Y:S02]  /*1450*/  UIMAD UR14, UR9, UR13, URZ ;  /* 0x0000000d090e72a4 */ /* 0x000fe4000f8e023f */
[----:B------:R-:W-:Y:S01]  /*1460*/  @!P1 IMAD.IADD R8, R8, 0x1, -R11 ;  /* 0x0000000108089824 */ /* 0x000fe200078e0a0b */
[----:B------:R-:W-:Y:S01]  /*1470*/  @UP0 UIADD3 UR33, UR23, UR39, URZ ;  /* 0x0000002717210290 */ /* 0x000fe2000fffe03f */
[----:B------:R-:W-:Y:S01]  /*1480*/  @!P1 VIADD R14, R14, 0x1 ;  /* 0x000000010e0e9836 */ /* 0x000fe20000000000 */
[----:B------:R-:W-:Y:S01]  /*1490*/  PLOP3.LUT P1, PT, PT, PT, UP0, 0x80, 0x0 ;  /* 0x000000000000781c */ /* 0x000fe20003f2f008 */
[----:B------:R-:W-:Y:S01]  /*14a0*/  UIMAD UR53, UR59, UR24, URZ ;  /* 0x000000183b3572a4 */ /* 0x000fe2000f8e023f */
[----:B------:R-:W-:Y:S01]  /*14b0*/  ISETP.GE.U32.AND P0, PT, R8, R11, PT ;  /* 0x0000000b0800720c */ /* 0x000fe20003f06070 */
[----:B------:R-:W-:Y:S01]  /*14c0*/  UIADD3 UR49, UR29, UR16, URZ ;  /* 0x000000101d317290 */ /* 0x000fe2000fffe03f */
[----:B------:R-:W-:Y:S01]  /*14d0*/  @UP0 ULDC.64 UR24, c[0x0][0x250] ;  /* 0x0000940000180ab9 */ /* 0x000fe20000000a00 */
[----:B------:R-:W-:-:S02]  /*14e0*/  UIMAD.WIDE.U32 UR42, UR8, UR13, URZ ;  /* 0x0000000d082a72a5 */ /* 0x000fc4000f8e003f */
[----:B------:R-:W-:Y:S02]  /*14f0*/  UIMAD.WIDE.U32 UR20, UR8, UR5, URZ ;  /* 0x00000005081472a5 */ /* 0x000fe4000f8e003f */
[----:B------:R-:W-:Y:S02]  /*1500*/  UIMAD UR16, UR9, UR5, URZ ;  /* 0x00000005091072a4 */ /* 0x000fe4000f8e023f */
[----:B------:R-:W-:Y:S02]  /*1510*/  UIMAD UR13, UR8, UR15, UR14 ;  /* 0x0000000f080d72a4 */ /* 0x000fe4000f8e020e */
[----:B------:R-:W-:Y:S02]  /*1520*/  @UP0 UIMAD.WIDE.U32 UR8, UR33, UR24, URZ ;  /* 0x00000018210802a5 */ /* 0x000fe4000f8e003f */
[----:B------:R-:W-:Y:S01]  /*1530*/  @P0 IADD3 R14, R14, 0x1, RZ ;  /* 0x000000010e0e0810 */ /* 0x000fe20007ffe0ff */
[----:B------:R-:W-:Y:S01]  /*1540*/  @UP0 UIMAD UR14, UR33, UR25, URZ ;  /* 0x00000019210e02a4 */ /* 0x000fe2000f8e023f */
[----:B------:R-:W-:Y:S01]  /*1550*/  PLOP3.LUT P0, PT, PT, PT, UP3, 0x80, 0x0 ;  /* 0x000000000000781c */ /* 0x000fe20003f0f038 */
[----:B------:R-:W-:-:S02]  /*1560*/  @!UP1 UIADD3 UR40, UR45, UR36, URZ ;  /* 0x000000242d289290 */ /* 0x000fc4000fffe03f */
[----:B------:R-:W-:Y:S01]  /*1570*/  IMAD.MOV.U32 R11, RZ, RZ, R14 ;  /* 0x000000ffff0b7224 */ /* 0x000fe200078e000e */
[----:B------:R-:W-:Y:S02]  /*1580*/  USHF.R.S32.HI UR50, URZ, 0x6, UR22 ;  /* 0x000000063f327899 */ /* 0x000fe40008011416 */
[----:B------:R-:W-:Y:S02]  /*1590*/  USEL UR55, UR54, URZ, UP4 ;  /* 0x0000003f36377287 */ /* 0x000fe4000a000000 */
[----:B------:R-:W-:Y:S01]  /*15a0*/  USEL UR58, UR28, UR20, !UP1 ;  /* 0x000000141c3a7287 */ /* 0x000fe2000c800000 */
[----:B------:R-:W-:Y:S01]  /*15b0*/  @!P2 IADD3 R11, -R11, RZ, RZ ;  /* 0x000000ff0b0ba210 */ /* 0x000fe20007ffe1ff */
[----:B------:R-:W-:Y:S01]  /*15c0*/  USHF.R.S32.HI UR57, URZ, 0x1f, UR53 ;  /* 0x0000001f3f397899 */ /* 0x000fe20008011435 */
[----:B------:R-:W-:Y:S01]  /*15d0*/  @!P3 LOP3.LUT R11, RZ, R4, RZ, 0x33, !PT ;  /* 0x00000004ff0bb212 */ /* 0x000fe200078e33ff */
[----:B------:R-:W-:Y:S02]  /*15e0*/  USEL UR56, UR34, URZ, UP4 ;  /* 0x0000003f22387287 */ /* 0x000fe4000a000000 */
[----:B------:R-:W-:-:S02]  /*15f0*/  @UP0 UIADD3 UR37, UR9, UR14, URZ ;  /* 0x0000000e09250290 */ /* 0x000fc4000fffe03f */
        /* <DEDUP_REMOVED lines=18> */
.L_x_744:
        /* <DEDUP_REMOVED lines=13> */
.L_x_745:
        /* <DEDUP_REMOVED lines=11> */
.L_x_746:
[----:B------:R-:W-:Y:S02]  /*18a0*/  ULDC UR5, c[0x0][0x270] ;  /* 0x00009c0000057ab9 */ /* 0x000fe40000000800 */
[----:B------:R-:W-:-:S04]  /*18b0*/  UIMAD UR5, UR52, UR5, UR59 ;  /* 0x00000005340572a4 */ /* 0x000fc8000f8e023b */
[----:B------:R-:W-:-:S12]  /*18c0*/  UIMAD UR5, UR5, UR61, URZ ;  /* 0x0000003d050572a4 */ /* 0x000fd8000f8e023f */
.L_x_747:
[----:B------:R-:W2:Y:S01]  /*18d0*/  LDL.64 R16, [R1+0x10] ;  /* 0x0000100001107983 */ /* 0x000ea20000100a00 */
[----:B------:R-:W1:Y:S01]  /*18e0*/  LDC.64 R4, c[0x0][0x420] ;  /* 0x00010800ff047b82 */ /* 0x000e620000000a00 */
[----:B------:R-:W-:Y:S01]  /*18f0*/  ULDC UR8, c[0x0][0x2dc] ;  /* 0x0000b70000087ab9 */ /* 0x000fe20000000800 */
[----:B------:R-:W-:Y:S01]  /*1900*/  ULDC UR9, c[0x0][0x270] ;  /* 0x00009c0000097ab9 */ /* 0x000fe20000000800 */
[----:B------:R3:W2:Y:S01]  /*1910*/  LDL.64 R36, [R1+0x10] ;  /* 0x0000100001247983 */ /* 0x0006a20000100a00 */
[----:B------:R-:W-:Y:S01]  /*1920*/  UIMAD UR13, UR8, UR9, URZ ;  /* 0x00000009080d72a4 */ /* 0x000fe2000f8e023f */
[----:B------:R-:W-:Y:S01]  /*1930*/  LEA.HI R15, R9, R10, RZ, 0x5 ;  /* 0x0000000a090f7211 */ /* 0x000fe200078f28ff */
[----:B------:R-:W-:Y:S01]  /*1940*/  UIADD3 UR9, -UR10, UR17, UR32 ;  /* 0x000000110a097290 */ /* 0x000fe2000fffe120 */
[----:B------:R-:W-:Y:S01]  /*1950*/  BSSY B1, `(.L_x_743) ;  /* 0x0000a02000017945 */ /* 0x000fe20003800000 */
[----:B------:R-:W-:Y:S01]  /*1960*/  USHF.R.S32.HI UR51, URZ, 0x1f, UR59 ;  /* 0x0000001f3f337899 */ /* 0x000fe2000801143b */
[----:B------:R-:W-:Y:S01]  /*1970*/  ULDC UR8, c[0x0][0x398] ;  /* 0x0000e60000087ab9 */ /* 0x000fe20000000800 */
[----:B------:R-:W-:Y:S01]  /*1980*/  ULDC.64 UR20, c[0x0][0x428] ;  /* 0x00010a0000147ab9 */ /* 0x000fe20000000a00 */
[----:B------:R-:W-:Y:S01]  /*1990*/  UIADD3 UR9, UR9, -UR8, URZ ;  /* 0x8000000809097290 */ /* 0x000fe2000fffe03f */
[----:B------:R-:W-:Y:S01]  /*19a0*/  MOV R20, UR20 ;  /* 0x0000001400147c02 */ /* 0x000fe20008000f00 */
[----:B------:R-:W-:-:S02]  /*19b0*/  UIMAD UR15, UR51, UR20, URZ ;  /* 0x00000014330f72a4 */ /* 0x000fc4000f8e023f */
[----:B------:R-:W-:Y:S02]  /*19c0*/  USHF.L.U32 UR8, UR13, 0x6, URZ ;  /* 0x000000060d087899 */ /* 0x000fe4000800063f */
[----:B------:R-:W-:Y:S02]  /*19d0*/  UIADD3 UR34, UR11, UR5, URZ ;  /* 0x000000050b227290 */ /* 0x000fe4000fffe03f */
[----:B------:R-:W-:Y:S02]  /*19e0*/  UIADD3 UR16, UR11, UR48, URZ ;  /* 0x000000300b107290 */ /* 0x000fe4000fffe03f */
[----:B------:R-:W-:Y:S01]  /*19f0*/  UIMAD UR21, UR59, UR21, UR15 ;  /* 0x000000153b1572a4 */ /* 0x000fe2000f8e020f */
[----:B-1----:R-:W-:Y:S01]  /*1a00*/  IMAD R26, R4, UR35, RZ ;  /* 0x00000023041a7c24 */ /* 0x002fe2000f8e02ff */
[----:B------:R-:W-:Y:S01]  /*1a10*/  USHF.R.S32.HI UR15, URZ, 0x1f, UR8 ;  /* 0x0000001f3f0f7899 */ /* 0x000fe20008011408 */
[----:B------:R-:W-:Y:S01]  /*1a20*/  IMAD R21, R7, R4, RZ ;  /* 0x0000000407157224 */ /* 0x000fe200078e02ff */
[----:B------:R-:W-:Y:S01]  /*1a30*/  ULDC.64 UR30, c[0x0][0x400] ;  /* 0x00010000001e7ab9 */ /* 0x000fe20000000a00 */
[----:B------:R-:W-:Y:S01]  /*1a40*/  IMAD R26, R5, UR11, R26 ;  /* 0x0000000b051a7c24 */ /* 0x000fe2000f8e021a */
[----:B------:R-:W-:Y:S01]  /*1a50*/  ULDC.64 UR28, c[0x0][0x258] ;  /* 0x00009600001c7ab9 */ /* 0x000fe20000000a00 */
[----:B------:R-:W-:Y:S01]  /*1a60*/  USHF.R.S32.HI UR20, URZ, 0x1f, UR9 ;  /* 0x0000001f3f147899 */ /* 0x000fe20008011409 */
[----:B------:R-:W-:Y:S01]  /*1a70*/  IMAD R21, R6, R5, R21 ;  /* 0x0000000506157224 */ /* 0x000fe200078e0215 */
[----:B------:R-:W-:Y:S01]  /*1a80*/  ULDC.64 UR46, c[0x0][0x478] ;  /* 0x00011e00002e7ab9 */ /* 0x000fe20000000a00 */
[----:B------:R-:W-:Y:S01]  /*1a90*/  ULDC.64 UR44, c[0x0][0x2b0] ;  /* 0x0000ac00002c7ab9 */ /* 0x000fe20000000a00 */
[----:B------:R-:W-:-:S02]  /*1aa0*/  ULEA.HI UR20, UR20, UR9, URZ, 0x6 ;  /* 0x0000000914147291 */ /* 0x000fc4000f8f303f */
[----:B------:R-:W-:Y:S02]  /*1ab0*/  UIADD3 UR5, UR50, -0x1, URZ ;  /* 0xffffffff32057890 */ /* 0x000fe4000fffe03f */
[----:B------:R-:W-:Y:S01]  /*1ac0*/  USHF.R.S32.HI UR20, URZ, 0x6, UR20 ;  /* 0x000000063f147899 */ /* 0x000fe20008011414 */
[----:B--2---:R-:W-:-:S04]  /*1ad0*/  IMAD.MOV.U32 R36, RZ, RZ, R16 ;  /* 0x000000ffff247224 */ /* 0x004fc800078e0010 */
[C---:B------:R-:W-:Y:S01]  /*1ae0*/  VIADD R35, R36.reuse, 0x40 ;  /* 0x0000004024237836 */ /* 0x040fe20000000000 */
[----:B------:R-:W-:Y:S01]  /*1af0*/  SHF.R.S32.HI R37, RZ, 0x1f, R36 ;  /* 0x0000001fff257819 */ /* 0x000fe20000011424 */
[C---:B------:R-:W-:Y:S01]  /*1b00*/  VIADD R34, R36.reuse, 0x80 ;  /* 0x0000008024227836 */ /* 0x040fe20000000000 */
[C---:B------:R-:W-:Y:S02]  /*1b10*/  IADD3 R16, P0, R36.reuse, UR14, RZ ;  /* 0x0000000e24107c10 */ /* 0x040fe4000ff1e0ff */
[----:B------:R-:W-:Y:S01]  /*1b20*/  IADD3 R33, R36, 0xc0, RZ ;  /* 0x000000c024217810 */ /* 0x000fe20007ffe0ff */
[----:B------:R3:W-:Y:S01]  /*1b30*/  STL [R1+0x14], R37 ;  /* 0x0000142501007387 */ /* 0x0007e20000100800 */
[----:B------:R-:W-:Y:S02]  /*1b40*/  IADD3.X R17, R37, UR40, RZ, P0, !PT ;  /* 0x0000002825117c10 */ /* 0x000fe400087fe4ff */
[----:B------:R-:W-:Y:S01]  /*1b50*/  IADD3 R18, P0, R6, UR11, RZ ;  /* 0x0000000b06127c10 */ /* 0x000fe2000ff1e0ff */
[----:B------:R-:W-:Y:S01]  /*1b60*/  IMAD.WIDE.U32 R16, R4, UR11, R16 ;  /* 0x0000000b04107c25 */ /* 0x000fe2000f8e0010 */
[----:B------:R-:W-:-:S02]  /*1b70*/  UIADD3 UR11, UP2, UP1, UR42, UR8, UR53 ;  /* 0x000000082a0b7290 */ /* 0x000fc4000f95e035 */
[----:B------:R-:W-:Y:S01]  /*1b80*/  IADD3.X R23, R7, UR35, RZ, P0, !PT ;  /* 0x0000002307177c10 */ /* 0x000fe200087fe4ff */
[----:B------:R-:W-:Y:S01]  /*1b90*/  UIMAD.WIDE UR34, UR34, 0x4, UR46 ;  /* 0x00000004222278a5 */ /* 0x000fe2000f8e022e */
[----:B------:R-:W-:Y:S01]  /*1ba0*/  IMAD.IADD R27, R17, 0x1, R26 ;  /* 0x00000001111b7824 */ /* 0x000fe200078e021a */
[----:B------:R-:W-:Y:S01]  /*1bb0*/  LOP3.LUT R17, R15, 0xffffffe0, RZ, 0xc0, !PT ;  /* 0xffffffe00f117812 */ /* 0x000fe200078ec0ff */
[----:B------:R-:W-:Y:S01]  /*1bc0*/  UIADD3.X UR8, UR54, UR15, UR57, UP2, UP1 ;  /* 0x0000000f36087290 */ /* 0x000fe200097e2439 */
[----:B------:R-:W-:Y:S01]  /*1bd0*/  SHF.R.S32.HI R15, RZ, 0x5, R15 ;  /* 0x00000005ff0f7819 */ /* 0x000fe2000001140f */
[----:B------:R-:W-:Y:S01]  /*1be0*/  UIADD3 UR11, UP2, UP1, UR56, UR11, UR58 ;  /* 0x0000000b380b7290 */ /* 0x000fe2000f95e03a */
[----:B------:R-:W-:Y:S01]  /*1bf0*/  IMAD.MOV.U32 R26, RZ, RZ, R16 ;  /* 0x000000ffff1a7224 */ /* 0x000fe200078e0010 */
[----:B------:R-:W-:Y:S01]  /*1c00*/  UMOV UR15, UR35 ;  /* 0x00000023000f7c82 */ /* 0x000fe20008000000 */
[----:B------:R-:W-:Y:S01]  /*1c10*/  IMAD.IADD R8, R10, 0x1, -R17 ;  /* 0x000000010a087824 */ /* 0x000fe200078e0a11 */
[----:B------:R-:W-:Y:S01]  /*1c20*/  UIADD3.X UR8, UR55, UR8, UR49, UP2, UP1 ;  /* 0x0000000837087290 */ /* 0x000fe200097e2431 */
[----:B------:R-:W-:Y:S01]  /*1c30*/  IMAD R19, R23, UR26, RZ ;  /* 0x0000001a17137c24 */ /* 0x000fe2000f8e02ff */
[----:B------:R-:W-:Y:S01]  /*1c40*/  UISETP.LT.AND UP1, UPT, URZ, UR20, UPT ;  /* 0x000000143f00728c */ /* 0x000fe2000bf21270 */
[----:B------:R-:W-:Y:S01]  /*1c50*/  IMAD R15, R15, UR13, R8 ;  /* 0x0000000d0f0f7c24 */ /* 0x000fe2000f8e0208 */
[----:B------:R-:W-:Y:S01]  /*1c60*/  UIMAD UR13, UR51, UR28, URZ ;  /* 0x0000001c330d72a4 */ /* 0x000fe2000f8e023f */
[----:B------:R-:W-:Y:S01]  /*1c70*/  IMAD.WIDE.U32 R24, R18, UR26, R36 ;  /* 0x0000001a12187c25 */ /* 0x000fe2000f8e0024 */
[----:B------:R-:W-:-:S02]  /*1c80*/  USEL UR20, URZ, UR20, !UP1 ;  /* 0x000000143f147287 */ /* 0x000fc4000c800000 */
[C---:B------:R-:W-:Y:S01]  /*1c90*/  IADD3 R16, P0, R15.reuse, UR11, RZ ;  /* 0x0000000b0f107c10 */ /* 0x040fe2000ff1e0ff */
[----:B------:R-:W-:Y:S01]  /*1ca0*/  IMAD R19, R18, UR27, R19 ;  /* 0x0000001b12137c24 */ /* 0x000fe2000f8e0213 */
[----:B------:R-:W-:Y:S01]  /*1cb0*/  IADD3 R24, P2, R24, UR41, RZ ;  /* 0x0000002918187c10 */ /* 0x000fe2000ff5e0ff */
[----:B------:R-:W-:Y:S01]  /*1cc0*/  IMAD.WIDE.U32 R26, R20, UR59, R26 ;  /* 0x0000003b141a7c25 */ /* 0x000fe2000f8e001a */
[----:B------:R-:W-:Y:S01]  /*1cd0*/  LEA.HI.X.SX32 R15, R15, UR8, 0x1, P0 ;  /* 0x000000080f0f7c11 */ /* 0x000fe200080f0eff */
[----:B------:R-:W-:Y:S01]  /*1ce0*/  UIMAD UR13, UR59, UR29, UR13 ;  /* 0x0000001d3b0d72a4 */ /* 0x000fe2000f8e020d */
[C---:B------:R-:W-:Y:S01]  /*1cf0*/  LEA R28, P0, R16.reuse, UR30, 0x2 ;  /* 0x0000001e101c7c11 */ /* 0x040fe2000f8010ff */
[----:B------:R-:W-:Y:S01]  /*1d00*/  VIADD R27, R27, UR21 ;  /* 0x000000151b1b7c36 */ /* 0x000fe20008000000 */
[----:B------:R-:W-:Y:S01]  /*1d10*/  IADD3.X R25, R25, UR38, R19, P2, !PT ;  /* 0x0000002619197c10 */ /* 0x000fe200097fe413 */
[----:B------:R-:W-:Y:S01]  /*1d20*/  UISETP.GT.AND UP1, UPT, UR50, UR20, UPT ;  /* 0x000000143200728c */ /* 0x000fe2000bf24270 */
[----:B------:R-:W-:Y:S01]  /*1d30*/  LEA.HI.X R29, R16, UR31, R15, 0x2, P0 ;  /* 0x0000001f101d7c11 */ /* 0x000fe200080f140f */
[----:B------:R-:W-:Y:S01]  /*1d40*/  IMAD.WIDE.U32 R26, R6, R4, R26 ;  /* 0x00000004061a7225 */ /* 0x000fe200078e001a */
[----:B------:R-:W-:Y:S01]  /*1d50*/  MOV R16, UR28 ;  /* 0x0000001c00107c02 */ /* 0x000fe20008000f00 */
[----:B------:R-:W-:Y:S01]  /*1d60*/  ULDC.64 UR28, c[0x0][0x210] ;  /* 0x00008400001c7ab9 */ /* 0x000fe20000000a00 */
[----:B------:R-:W-:Y:S01]  /*1d70*/  ULDC.64 UR30, c[0x0][0x3e0] ;  /* 0x0000f800001e7ab9 */ /* 0x000fe20000000a00 */
[----:B------:R-:W-:Y:S01]  /*1d80*/  IMAD.IADD R21, R27, 0x1, R21 ;  /* 0x000000011b157824 */ /* 0x000fe200078e0215 */
[----:B------:R-:W-:Y:S01]  /*1d90*/  LEA R41, P2, R26, UR30, 0x1 ;  /* 0x0000001e1a297c11 */ /* 0x000fe2000f8408ff */
[----:B------:R-:W-:Y:S01]  /*1da0*/  IMAD.WIDE.U32 R24, R16, UR59, R24 ;  /* 0x0000003b10187c25 */ /* 0x000fe2000f8e0018 */
[----:B------:R3:W-:Y:S01]  /*1db0*/  STL.64 [R1+0x70], R28 ;  /* 0x0000701c01007387 */ /* 0x0007e20000100a00 */
[----:B------:R-:W-:Y:S01]  /*1dc0*/  PLOP3.LUT P0, PT, PT, PT, UP1, 0x80, 0x0 ;  /* 0x000000000000781c */ /* 0x000fe20003f0f018 */
[----:B------:R-:W-:Y:S01]  /*1dd0*/  UIMAD.WIDE UR8, UR16, 0x4, UR44 ;  /* 0x00000004100878a5 */ /* 0x000fe2000f8e022c */
[----:B------:R-:W-:Y:S01]  /*1de0*/  LEA.HI.X R40, R26, UR31, R21, 0x1, P2 ;  /* 0x0000001f1a287c11 */ /* 0x000fe200090f0c15 */
[----:B------:R3:W-:Y:S01]  /*1df0*/  STL [R1+0x40], R35 ;  /* 0x0000402301007387 */ /* 0x0007e20000100800 */
[C---:B------:R-:W-:Y:S01]  /*1e00*/  LEA R39, P3, R24.reuse, UR28, 0x1 ;  /* 0x0000001c18277c11 */ /* 0x040fe2000f8608ff */
[----:B------:R-:W-:Y:S01]  /*1e10*/  UMOV UR16, UR34 ;  /* 0x0000002200107c82 */ /* 0x000fe20008000000 */
[----:B------:R-:W-:Y:S01]  /*1e20*/  IADD3 R17, R25, UR13, RZ ;  /* 0x0000000d19117c10 */ /* 0x000fe2000fffe0ff */
[----:B------:R3:W-:Y:S03]  /*1e30*/  STL [R1+0x3c], R34 ;  /* 0x00003c2201007387 */ /* 0x0007e60000100800 */
[----:B------:R-:W-:Y:S01]  /*1e40*/  LEA.HI.X R38, R24, UR29, R17, 0x1, P3 ;  /* 0x0000001d18267c11 */ /* 0x000fe200098f0c11 */
[----:B------:R3:W-:Y:S04]  /*1e50*/  STL [R1+0x4c], R39 ;  /* 0x00004c2701007387 */ /* 0x0007e80000100800 */
[----:B------:R3:W-:Y:S04]  /*1e60*/  STL [R1+0x54], R41 ;  /* 0x0000542901007387 */ /* 0x0007e80000100800 */
        /* <DEDUP_REMOVED lines=23> */
.L_x_749:
        /* <DEDUP_REMOVED lines=20> */
.L_x_750:
        /* <DEDUP_REMOVED lines=37> */
.L_x_752:
[----:B------:R-:W-:Y:S05]  /*2370*/  BSYNC B0 ;  /* 0x0000000000007941 */ /* 0x000fea0003800000 */
.L_x_751:
        /* <DEDUP_REMOVED lines=21> */
.L_x_754:
[----:B------:R-:W-:Y:S05]  /*24d0*/  BSYNC B0 ;  /* 0x0000000000007941 */ /* 0x000fea0003800000 */
.L_x_753:
        /* <DEDUP_REMOVED lines=33> */
.L_x_756:
[----:B------:R-:W-:Y:S05]  /*26f0*/  BSYNC B0 ;  /* 0x0000000000007941 */ /* 0x000fea0003800000 */
.L_x_755:
        /* <DEDUP_REMOVED lines=22> */
.L_x_748:
        /* <DEDUP_REMOVED lines=19> */
[----:B---3--:R-:W2:Y:S01]  /*2990*/  LDC.64 R28, c[0x0][0x3e0] ;  /* 0x0000f800ff1c7b82 */ /* 0x008ea20000000a00 */
        /* <DEDUP_REMOVED lines=39> */
.L_x_759:
[----:B------:R-:W-:Y:S05]  /*2c10*/  BSYNC B0 ;  /* 0x0000000000007941 */ /* 0x000fea0003800000 */
.L_x_758:
[----:B------:R1:W-:Y:S01]  /*2c20*/  @P5 STS.128 [R32+0x11000], RZ ;  /* 0x011000ff20005388 */ /* 0x0003e20000000c00 */
[----:B--2---:R-:W-:Y:S01]  /*2c30*/  VIADD R22, R42, 0x4000 ;  /* 0x000040002a167836 */ /* 0x004fe20000000000 */
        /* <DEDUP_REMOVED lines=8> */
[----:B---34-:R-:W-:Y:S01]  /*2cc0*/  IMAD.WIDE.U32 R28, R4, 0x20, RZ ;  /* 0x00000020041c7825 */ /* 0x018fe200078e00ff */
        /* <DEDUP_REMOVED lines=14> */
[C---:B------:R-:W-:Y:S02]  /*2db0*/  @!P4 LEA.HI.X R5, R26.reuse, UR31, R21, 0x1, P1 ;  /* 0x0000001f1a05cc11 */ /* 0x040fe400088f0c15 */
[----:B------:R-:W-:Y:S01]  /*2dc0*/  ISETP.GE.AND P1, PT, R33, UR14, PT ;  /* 0x0000000e21007c0c */ /* 0x000fe2000bf26270 */
[----:B------:R2:W-:Y:S01]  /*2dd0*/  @P4 STS.128 [R32+0x13000], RZ ;  /* 0x013000ff20004388 */ /* 0x0005e20000000c00 */
        /* <DEDUP_REMOVED lines=19> */
.L_x_761:
[----:B------:R-:W-:Y:S05]  /*2f10*/  BSYNC B0 ;  /* 0x0000000000007941 */ /* 0x000fea0003800000 */
.L_x_760:
[----:B--234-:R-:W-:Y:S01]  /*2f20*/  LEA R28, R22, UR4, 0x1 ;  /* 0x00000004161c7c11 */ /* 0x01cfe2000f8e08ff */
        /* <DEDUP_REMOVED lines=20> */
.L_x_763:
[----:B------:R-:W3:Y:S01]  /*3070*/  LDC.64 R4, c[0x0][0x210] ;  /* 0x00008400ff047b82 */ /* 0x000ee20000000a00 */
        /* <DEDUP_REMOVED lines=9> */
[----:B------:R-:W-:Y:S01]  /*3110*/  @!P1 MOV R22, R39 ;  /* 0x0000002700169202 */ /* 0x000fe20000000f00 */
[----:B------:R4:W-:Y:S01]  /*3120*/  @P1 STS [R28], RZ ;  /* 0x000000ff1c001388 */ /* 0x0009e20000000800 */
[----:B------:R-:W-:-:S03]  /*3130*/  @!P1 IMAD.MOV.U32 R23, RZ, RZ, R38 ;  /* 0x000000ffff179224 */ /* 0x000fc600078e0026 */
[----:B------:R4:W-:Y:S01]  /*3140*/  @P1 STS [R28+0x4], RZ ;  /* 0x000004ff1c001388 */ /* 0x0009e20000000800 */
[----:B---3--:R-:W-:-:S03]  /*3150*/  IMAD.WIDE R20, R36, 0x2, R4 ;  /* 0x0000000224147825 */ /* 0x008fc600078e0204 */
        /* <DEDUP_REMOVED lines=35> */
.L_x_764:
[----:B------:R-:W-:Y:S05]  /*3390*/  BSYNC B0 ;  /* 0x0000000000007941 */ /* 0x000fea0003800000 */
.L_x_762:
        /* <DEDUP_REMOVED lines=21> */
.L_x_766:
        /* <DEDUP_REMOVED lines=14> */
[C---:B---34-:R-:W-:Y:S01]  /*35d0*/  @!P3 LEA R20, P5, R24.reuse, UR28, 0x1 ;  /* 0x0000001c1814bc11 */ /* 0x058fe2000f8a08ff */
        /* <DEDUP_REMOVED lines=36> */
.L_x_767:
[----:B------:R-:W-:Y:S05]  /*3820*/  BSYNC B0 ;  /* 0x0000000000007941 */ /* 0x000fea0003800000 */
.L_x_765:
        /* <DEDUP_REMOVED lines=8> */
[----:B------:R-:W-:Y:S01]  /*38b0*/  UIMAD UR21, UR13, UR18, URZ ;  /* 0x000000120d1572a4 */ /* 0x000fe2000f8e023f */
[----:B---34-:R-:W-:-:S03]  /*38c0*/  IADD3 R20, P1, R16, UR22, RZ ;  /* 0x0000001610147c10 */ /* 0x018fc6000ff3e0ff */
[----:B------:R-:W-:Y:S01]  /*38d0*/  UIMAD UR21, UR32, UR19, UR21 ;  /* 0x00000013201572a4 */ /* 0x000fe2000f8e0215 */
[----:B------:R-:W-:-:S04]  /*38e0*/  IMAD R16, R14, UR26, RZ ;  /* 0x0000001a0e107c24 */ /* 0x000fc8000f8e02ff */
[----:B------:R-:W-:Y:S02]  /*38f0*/  IMAD R16, R11, UR27, R16 ;  /* 0x0000001b0b107c24 */ /* 0x000fe4000f8e0210 */
[----:B------:R-:W-:Y:S01]  /*3900*/  IMAD.U32 R4, RZ, RZ, UR21 ;  /* 0x00000015ff047e24 */ /* 0x000fe2000f8e00ff */
[----:B------:R1:W-:Y:S04]  /*3910*/  @P3 STS.128 [R32+0x18000], RZ ;  /* 0x018000ff20003388 */ /* 0x0003e80000000c00 */
[----:B------:R1:W-:Y:S01]  /*3920*/  @P3 STS.128 [R32+0x1a000], RZ ;  /* 0x01a000ff20003388 */ /* 0x0003e20000000c00 */
[----:B------:R-:W-:-:S03]  /*3930*/  IADD3.X R21, R17, UR33, R4, P1, !PT ;  /* 0x0000002111157c10 */ /* 0x000fc60008ffe404 */
        /* <DEDUP_REMOVED lines=55> */
.L_x_769:
[----:B------:R-:W-:Y:S05]  /*3cb0*/  BSYNC B0 ;  /* 0x0000000000007941 */ /* 0x000fea0003800000 */
.L_x_768:
        /* <DEDUP_REMOVED lines=9> */
[----:B-1--4-:R-:W1:Y:S01]  /*3d50*/  LDC.64 R22, c[0x0][0x218] ;  /* 0x00008600ff167b82 */ /* 0x012e620000000a00 */
[----:B------:R-:W-:Y:S01]  /*3d60*/  ISETP.GE.AND P2, PT, R36, UR11, PT ;  /* 0x0000000b24007c0c */ /* 0x000fe2000bf46270 */
[----:B------:R-:W-:Y:S01]  /*3d70*/  IMAD.U32 R24, RZ, RZ, UR22 ;  /* 0x00000016ff187e24 */ /* 0x000fe2000f8e00ff */
[----:B------:R-:W-:Y:S01]  /*3d80*/  IADD3 R19, P1, R13, 0x20, RZ ;  /* 0x000000200d137810 */ /* 0x000fe20007f3e0ff */
[----:B------:R-:W-:Y:S01]  /*3d90*/  IMAD.MOV.U32 R21, RZ, RZ, R17 ;  /* 0x000000ffff157224 */ /* 0x000fe200078e0011 */
[----:B------:R-:W-:-:S03]  /*3da0*/  MOV R25, UR33 ;  /* 0x0000002100197c02 */ /* 0x000fc60008000f00 */
[----:B------:R-:W-:Y:S02]  /*3db0*/  IMAD.X R18, RZ, RZ, R12, P1 ;  /* 0x000000ffff127224 */ /* 0x000fe400008e060c */
[----:B------:R-:W-:-:S04]  /*3dc0*/  IMAD.WIDE.U32 R24, R19, UR18, R24 ;  /* 0x0000001213187c25 */ /* 0x000fc8000f8e0018 */
[----:B------:R-:W4:Y:S01]  /*3dd0*/  @!P2 LDC.64 R4, c[0x0][0x218] ;  /* 0x00008600ff04ab82 */ /* 0x000f220000000a00 */
[----:B------:R-:W-:Y:S01]  /*3de0*/  IMAD R18, R18, UR18, RZ ;  /* 0x0000001212127c24 */ /* 0x000fe2000f8e02ff */
[----:B------:R1:W-:Y:S03]  /*3df0*/  @P2 STS.128 [R32+0x19000], RZ ;  /* 0x019000ff20002388 */ /* 0x0003e60000000c00 */
[----:B------:R-:W-:Y:S01]  /*3e00*/  IMAD R18, R19, UR19, R18 ;  /* 0x0000001313127c24 */ /* 0x000fe2000f8e0212 */
[----:B------:R-:W-:-:S03]  /*3e10*/  IADD3 R19, P1, R6, 0x20, RZ ;  /* 0x0000002006137810 */ /* 0x000fc60007f3e0ff */
[----:B------:R-:W-:Y:S01]  /*3e20*/  IMAD.IADD R25, R25, 0x1, R18 ;  /* 0x0000000119197824 */ /* 0x000fe200078e0212 */
[----:B------:R-:W-:Y:S01]  /*3e30*/  IADD3.X R18, RZ, R7, RZ, P1, !PT ;  /* 0x00000007ff127210 */ /* 0x000fe20000ffe4ff */
[----:B-1----:R-:W-:-:S04]  /*3e40*/  IMAD.WIDE R22, R36, 0x2, R22 ;  /* 0x0000000224167825 */ /* 0x002fc800078e0216 */
[----:B------:R-:W-:-:S04]  /*3e50*/  IMAD.WIDE.U32 R24, R11, UR26, R24 ;  /* 0x0000001a0b187c25 */ /* 0x000fc8000f8e0018 */
[----:B------:R-:W-:Y:S01]  /*3e60*/  IMAD R18, R18, UR18, RZ ;  /* 0x0000001212127c24 */ /* 0x000fe2000f8e02ff */
[----:B------:R-:W-:Y:S01]  /*3e70*/  IADD3 R17, R16, R25, RZ ;  /* 0x0000001910117210 */ /* 0x000fe20007ffe0ff */
[----:B------:R-:W-:Y:S01]  /*3e80*/  IMAD.WIDE.U32 R20, R19, UR18, R20 ;  /* 0x0000001213147c25 */ /* 0x000fe2000f8e0014 */
[----:B------:R-:W-:-:S03]  /*3e90*/  LEA R16, P1, R24, R22, 0x1 ;  /* 0x0000001618107211 */ /* 0x000fc600078208ff */
[----:B------:R-:W-:Y:S01]  /*3ea0*/  IMAD R18, R19, UR19, R18 ;  /* 0x0000001313127c24 */ /* 0x000fe2000f8e0212 */
[----:B------:R-:W-:Y:S02]  /*3eb0*/  LEA.HI.X R17, R24, R23, R17, 0x1, P1 ;  /* 0x0000001718117211 */ /* 0x000fe400008f0c11 */
[----:B----4-:R-:W-:Y:S01]  /*3ec0*/  @!P2 LEA R4, P1, R20, R4, 0x1 ;  /* 0x000000041404a211 */ /* 0x010fe200078208ff */
        /* <DEDUP_REMOVED lines=25> */
.L_x_771:
[----:B------:R-:W-:Y:S05]  /*4060*/  BSYNC B0 ;  /* 0x0000000000007941 */ /* 0x000fea0003800000 */
.L_x_770:
[----:B------:R-:W-:Y:S01]  /*4070*/  UIMAD UR13, UR13, UR24, URZ ;  /* 0x000000180d0d72a4 */ /* 0x000fe2000f8e023f */
[----:B------:R2:W-:Y:S01]  /*4080*/  @P3 STS.128 [R32+0x20000], RZ ;  /* 0x020000ff20003388 */ /* 0x0005e20000000c00 */
[----:B-1--4-:R-:W-:Y:S01]  /*4090*/  IMAD.WIDE.U32 R4, R15, UR32, R36 ;  /* 0x000000200f047c25 */ /* 0x012fe2000f8e0024 */
        /* <DEDUP_REMOVED lines=61> */
.L_x_773:
[----:B------:R-:W-:Y:S05]  /*4470*/  BSYNC B0 ;  /* 0x0000000000007941 */ /* 0x000fea0003800000 */
.L_x_772:
[----:B------:R1:W-:Y:S01]  /*4480*/  @P4 STS.128 [R32+0x21000], RZ ;  /* 0x021000ff20004388 */ /* 0x0003e20000000c00 */
[----:B------:R-:W1:Y:S01]  /*4490*/  LDC.64 R16, c[0x0][0x3b8] ;  /* 0x0000ee00ff107b82 */ /* 0x000e620000000a00 */
[----:B------:R-:W-:Y:S02]  /*44a0*/  BSSY B0, `(.L_x_774) ;  /* 0x0000036000007945 */ /* 0x000fe40003800000 */
        /* <DEDUP_REMOVED lines=8> */
[----:B-1--4-:R-:W-:Y:S01]  /*4530*/  IMAD.U32 R20, RZ, RZ, UR36 ;  /* 0x00000024ff147e24 */ /* 0x012fe2000f8e00ff */
        /* <DEDUP_REMOVED lines=8> */
[----:B------:R-:W1:Y:S01]  /*45c0*/  @!P1 LDC.64 R4, c[0x0][0x220] ;  /* 0x00008800ff049b82 */ /* 0x000e620000000a00 */
[C---:B------:R-:W-:Y:S01]  /*45d0*/  IMAD.WIDE.U32 R18, R6.reuse, UR24, R18 ;  /* 0x0000001806127c25 */ /* 0x040fe2000f8e0012 */
[----:B------:R4:W-:Y:S03]  /*45e0*/  @P1 STS.128 [R32+0x21000], RZ ;  /* 0x021000ff20001388 */ /* 0x0009e60000000c00 */
[----:B------:R-:W-:Y:S02]  /*45f0*/  IMAD R7, R6, UR25, R7 ;  /* 0x0000001906077c24 */ /* 0x000fe4000f8e0207 */
[----:B------:R-:W-:-:S04]  /*4600*/  IMAD.WIDE.U32 R20, R13, UR24, R20 ;  /* 0x000000180d147c25 */ /* 0x000fc8000f8e0014 */
[----:B------:R-:W-:Y:S02]  /*4610*/  IMAD R12, R13, UR25, R12 ;  /* 0x000000190d0c7c24 */ /* 0x000fe4000f8e020c */
[----:B-----5:R-:W-:-:S04]  /*4620*/  IMAD.WIDE R22, R36, 0x2, R22 ;  /* 0x0000000224167825 */ /* 0x020fc800078e0216 */
[----:B------:R-:W-:Y:S02]  /*4630*/  IMAD.IADD R21, R21, 0x1, R12 ;  /* 0x0000000115157824 */ /* 0x000fe400078e020c */
[----:B------:R-:W-:Y:S01]  /*4640*/  IMAD.WIDE.U32 R20, R11, UR18, R20 ;  /* 0x000000120b147c25 */ /* 0x000fe2000f8e0014 */
[----:B-1----:R-:W-:-:S03]  /*4650*/  @!P1 LEA R6, P2, R18, R4, 0x1 ;  /* 0x0000000412069211 */ /* 0x002fc600078408ff */
[----:B------:R-:W-:Y:S01]  /*4660*/  IMAD.IADD R14, R14, 0x1, R21 ;  /* 0x000000010e0e7824 */ /* 0x000fe200078e0215 */
[----:B------:R-:W-:-:S04]  /*4670*/  IADD3 R4, R19, R7, RZ ;  /* 0x0000000713047210 */ /* 0x000fc80007ffe0ff */
[----:B------:R-:W-:Y:S02]  /*4680*/  @!P1 LEA.HI.X R7, R18, R5, R4, 0x1, P2 ;  /* 0x0000000512079211 */ /* 0x000fe400010f0c04 */
[----:B------:R-:W-:Y:S02]  /*4690*/  ISETP.GE.AND P2, PT, R34, UR11, PT ;  /* 0x0000000b22007c0c */ /* 0x000fe4000bf46270 */
[C---:B------:R-:W-:Y:S01]  /*46a0*/  LEA R4, P4, R20.reuse, R22, 0x1 ;  /* 0x0000001614047211 */ /* 0x040fe200078808ff */
        /* <DEDUP_REMOVED lines=21> */
.L_x_775:
[----:B------:R-:W-:Y:S05]  /*4800*/  BSYNC B0 ;  /* 0x0000000000007941 */ /* 0x000fea0003800000 */
.L_x_774:
[----:B-1--4-:R-:W-:Y:S01]  /*4810*/  IMAD.MOV.U32 R4, RZ, RZ, 0x4 ;  /* 0x00000004ff047424 */ /* 0x012fe200078e00ff */
[----:B------:R-:W-:Y:S01]  /*4820*/  ULDC UR11, c[0x0][0x270] ;  /* 0x00009c00000b7ab9 */ /* 0x000fe20000000800 */
[----:B------:R-:W-:Y:S01]  /*4830*/  IMAD.MOV.U32 R5, RZ, RZ, 0x7f800000 ;  /* 0x7f800000ff057424 */ /* 0x000fe200078e00ff */
[----:B------:R-:W4:Y:S01]  /*4840*/  LDG.E.64 R12, desc[UR6][R16.64+0x8] ;  /* 0x00000806100c7981 */ /* 0x000f22000c1e1b00 */
[----:B------:R-:W-:Y:S01]  /*4850*/  IMAD.WIDE R14, R29, R4, UR8 ;  /* 0x000000081d0e7e25 */ /* 0x000fe2000f8e0204 */
[----:B------:R-:W-:Y:S01]  /*4860*/  ULDC UR24, c[0x0][0x2d0] ;  /* 0x0000b40000187ab9 */ /* 0x000fe20000000800 */
[----:B------:R-:W-:Y:S01]  /*4870*/  ULDC UR37, c[0x0][0x2dc] ;  /* 0x0000b70000257ab9 */ /* 0x000fe20000000800 */
[----:B------:R-:W5:Y:S01]  /*4880*/  LDG.E.64 R6, desc[UR6][R16.64] ;  /* 0x0000000610067981 */ /* 0x000f62000c1e1b00 */
[----:B------:R-:W-:Y:S01]  /*4890*/  IMAD.MOV.U32 R11, RZ, RZ, 0x7f800000 ;  /* 0x7f800000ff0b7424 */ /* 0x000fe200078e00ff */
[----:B------:R-:W1:Y:S02]  /*48a0*/  S2R R18, SR_TID.X ;  /* 0x0000000000127919 */ /* 0x000e640000002100 */
[----:B------:R-:W0:Y:S01]  /*48b0*/  LDGDEPBAR ;  /* 0x00000000000079af */ /* 0x000e220000000000 */
[----:B------:R-:W-:-:S02]  /*48c0*/  IMAD.MOV.U32 R246, RZ, RZ, 0x20 ;  /* 0x00000020fff67424 */ /* 0x000fc400078e00ff */
[----:B------:R-:W-:Y:S01]  /*48d0*/  IMAD.MOV.U32 R245, RZ, RZ, 0x40 ;  /* 0x00000040fff57424 */ /* 0x000fe200078e00ff */
[----:B------:R-:W4:Y:S01]  /*48e0*/  @!P5 LDG.E R5, desc[UR6][R14.64+0x20] ;  /* 0x000020060e05d981 */ /* 0x000f22000c1e1900 */
[----:B------:R-:W-:Y:S02]  /*48f0*/  CS2R R190, SRZ ;  /* 0x0000000000be7805 */ /* 0x000fe4000001ff00 */
[----:B------:R-:W-:Y:S02]  /*4900*/  CS2R R188, SRZ ;  /* 0x0000000000bc7805 */ /* 0x000fe4000001ff00 */
[----:B------:R-:W-:Y:S01]  /*4910*/  CS2R R194, SRZ ;  /* 0x0000000000c27805 */ /* 0x000fe2000001ff00 */
[----:B------:R-:W5:Y:S01]  /*4920*/  @!P6 LDG.E R11, desc[UR6][R14.64] ;  /* 0x000000060e0be981 */ /* 0x000f62000c1e1900 */
[----:B------:R-:W-:Y:S01]  /*4930*/  UIMAD UR11, UR52, UR11, UR59 ;  /* 0x0000000b340b72a4 */ /* 0x000fe2000f8e023b */
[----:B------:R-:W-:Y:S02]  /*4940*/  CS2R R192, SRZ ;  /* 0x0000000000c07805 */ /* 0x000fe4000001ff00 */
[----:B------:R-:W-:-:S02]  /*4950*/  CS2R R186, SRZ ;  /* 0x0000000000ba7805 */ /* 0x000fc4000001ff00 */
[----:B------:R-:W-:Y:S01]  /*4960*/  CS2R R184, SRZ ;  /* 0x0000000000b87805 */ /* 0x000fe2000001ff00 */
[----:B------:R-:W-:Y:S01]  /*4970*/  USHF.L.U32 UR11, UR11, 0x5, URZ ;  /* 0x000000050b0b7899 */ /* 0x000fe2000800063f */
[----:B------:R-:W-:Y:S02]  /*4980*/  CS2R R182, SRZ ;  /* 0x0000000000b67805 */ /* 0x000fe4000001ff00 */
[----:B------:R-:W-:Y:S02]  /*4990*/  CS2R R180, SRZ ;  /* 0x0000000000b47805 */ /* 0x000fe4000001ff00 */
[----:B------:R-:W-:Y:S01]  /*49a0*/  CS2R R174, SRZ ;  /* 0x0000000000ae7805 */ /* 0x000fe2000001ff00 */
[----:B------:R-:W-:Y:S01]  /*49b0*/  USHF.R.S32.HI UR13, URZ, 0x1f, UR11 ;  /* 0x0000001f3f0d7899 */ /* 0x000fe2000801140b */
        /* <DEDUP_REMOVED lines=49> */
[----:B--23--:R-:W-:-:S02]  /*4cd0*/  CS2R R32, SRZ ;  /* 0x0000000000207805 */ /* 0x00cfc4000001ff00 */
[----:B------:R-:W-:Y:S02]  /*4ce0*/  CS2R R26, SRZ ;  /* 0x00000000001a7805 */ /* 0x000fe4000001ff00 */
[----:B------:R-:W-:Y:S02]  /*4cf0*/  CS2R R24, SRZ ;  /* 0x0000000000187805 */ /* 0x000fe4000001ff00 */
[----:B------:R-:W-:Y:S02]  /*4d00*/  CS2R R22, SRZ ;  /* 0x0000000000167805 */ /* 0x000fe4000001ff00 */
[----:B------:R-:W-:Y:S01]  /*4d10*/  CS2R R20, SRZ ;  /* 0x0000000000147805 */ /* 0x000fe2000001ff00 */
[----:B------:R-:W-:Y:S01]  /*4d20*/  ULDC.U8 UR19, c[0x0][0x388] ;  /* 0x0000e20000137ab9 */ /* 0x000fe20000000000 */
[----:B------:R-:W-:Y:S01]  /*4d30*/  ULDC UR18, c[0x0][0x2ec] ;  /* 0x0000bb0000127ab9 */ /* 0x000fe20000000800 */
[----:B----4-:R2:W-:Y:S02]  /*4d40*/  STL [R1+0x64], R5 ;  /* 0x0000640501007387 */ /* 0x0105e40000100800 */
[----:B--2---:R-:W-:-:S04]  /*4d50*/  LEA.HI R5, R9, R10, RZ, 0x4 ;  /* 0x0000000a09057211 */ /* 0x004fc800078f20ff */
[----:B------:R-:W-:-:S05]  /*4d60*/  LOP3.LUT R5, R5, 0xfffffff0, RZ, 0xc0, !PT ;  /* 0xfffffff005057812 */ /* 0x000fca00078ec0ff */
[----:B------:R-:W-:-:S05]  /*4d70*/  IMAD.IADD R10, R10, 0x1, -R5 ;  /* 0x000000010a0a7824 */ /* 0x000fca00078e0a05 */
[----:B------:R-:W-:-:S04]  /*4d80*/  SHF.R.S32.HI R5, RZ, 0x1f, R10 ;  /* 0x0000001fff057819 */ /* 0x000fc8000001140a */
[----:B------:R-:W-:-:S04]  /*4d90*/  LEA.HI R5, R5, R10, RZ, 0x3 ;  /* 0x0000000a05057211 */ /* 0x000fc800078f18ff */
[----:B------:R-:W-:Y:S02]  /*4da0*/  LOP3.LUT R5, R5, 0xfffffff8, RZ, 0xc0, !PT ;  /* 0xfffffff805057812 */ /* 0x000fe400078ec0ff */
[----:B------:R-:W-:-:S03]  /*4db0*/  IADD3 R4, P4, P3, R12, UR11, R8 ;  /* 0x0000000b0c047c10 */ /* 0x000fc6000fb9e008 */
[----:B------:R-:W-:Y:S01]  /*4dc0*/  IMAD.IADD R5, R10, 0x1, -R5 ;  /* 0x000000010a057824 */ /* 0x000fe200078e0a05 */
[----:B------:R-:W-:-:S04]  /*4dd0*/  SHF.R.S32.HI R9, RZ, 0x1f, R8 ;  /* 0x0000001fff097819 */ /* 0x000fc80000011408 */
[----:B------:R-:W-:Y:S02]  /*4de0*/  R2P PR, R5, 0x6 ;  /* 0x0000000605007804 */ /* 0x000fe40000000000 */
[----:B------:R-:W-:-:S05]  /*4df0*/  IADD3.X R5, R13, UR13, R9, P4, P3 ;  /* 0x0000000d0d057c10 */ /* 0x000fca000a7e6409 */
[----:B------:R-:W-:Y:S04]  /*4e00*/  STL [R1+0x58], R5 ;  /* 0x0000580501007387 */ /* 0x000fe80000100800 */
[----:B-----5:R2:W-:Y:S02]  /*4e10*/  STL [R1+0x60], R11 ;  /* 0x0000600b01007387 */ /* 0x0205e40000100800 */
[----:B--2---:R-:W2:Y:S01]  /*4e20*/  S2R R11, SR_TID.X ;  /* 0x00000000000b7919 */ /* 0x004ea20000002100 */
[----:B------:R-:W-:Y:S01]  /*4e30*/  VIADD R5, R252, 0x4000 ;  /* 0x00004000fc057836 */ /* 0x000fe20000000000 */
[----:B------:R-:W-:Y:S01]  /*4e40*/  R2UR UR21, R7 ;  /* 0x00000000071572ca */ /* 0x000fe200000e0000 */
[----:B------:R-:W-:-:S03]  /*4e50*/  IMAD.MOV.U32 R8, RZ, RZ, R28 ;  /* 0x000000ffff087224 */ /* 0x000fc600078e001c */
[----:B------:R-:W-:Y:S01]  /*4e60*/  SEL R248, R5, R252, !P0 ;  /* 0x000000fc05f87207 */ /* 0x000fe20004000000 */
[----:B------:R-:W-:Y:S01]  /*4e70*/  IMAD.WIDE.U32 R4, R4, -0x2daee0ad, RZ ;  /* 0xd2511f5304047825 */ /* 0x000fe200078e00ff */
[----:B------:R3:W-:Y:S01]  /*4e80*/  STL [R1+0x5c], R8 ;  /* 0x00005c0801007387 */ /* 0x0007e20000100800 */
[----:B--2---:R-:W-:-:S04]  /*4e90*/  SHF.R.S32.HI R11, RZ, 0x1f, R11 ;  /* 0x0000001fff0b7819 */ /* 0x004fc8000001140b */
[----:B-1----:R-:W-:-:S04]  /*4ea0*/  LEA.HI R11, R11, R18, RZ, 0x7 ;  /* 0x000000120b0b7211 */ /* 0x002fc800078f38ff */
[----:B------:R-:W-:-:S05]  /*4eb0*/  SHF.R.S32.HI R11, RZ, 0x7, R11 ;  /* 0x00000007ff0b7819 */ /* 0x000fca000001140b */
[----:B------:R-:W-:-:S05]  /*4ec0*/  IMAD.SHL.U32 R7, R11, 0x20, RZ ;  /* 0x000000200b077824 */ /* 0x000fca00078e00ff */
[----:B------:R3:W-:Y:S04]  /*4ed0*/  STL [R1+0x30], R7 ;  /* 0x0000300701007387 */ /* 0x0007e80000100800 */
[----:B------:R3:W-:Y:S01]  /*4ee0*/  STL.64 [R1+0x78], R4 ;  /* 0x0000780401007387 */ /* 0x0007e20000100a00 */
[----:B------:R-:W-:Y:S01]  /*4ef0*/  R2UR UR22, R6 ;  /* 0x00000000061672ca */ /* 0x000fe200000e0000 */
[----:B------:R-:W-:Y:S01]  /*4f00*/  VIADD R6, R251, 0x4000 ;  /* 0x00004000fb067836 */ /* 0x000fe20000000000 */
[----:B------:R-:W-:Y:S02]  /*4f10*/  SEL R246, R246, 0xffffffe0, !P1 ;  /* 0xffffffe0f6f67807 */ /* 0x000fe40004800000 */
[----:B------:R-:W-:Y:S02]  /*4f20*/  SEL R245, R245, 0xffffffc0, !P2 ;  /* 0xffffffc0f5f57807 */ /* 0x000fe40005000000 */
[----:B------:R-:W-:Y:S01]  /*4f30*/  SEL R247, R6, R251, !P0 ;  /* 0x000000fb06f77207 */ /* 0x000fe20004000000 */
[----:B------:R-:W-:Y:S01]  /*4f40*/  IMAD.IADD R244, R249, 0x1, R246 ;  /* 0x00000001f9f47824 */ /* 0x000fe200078e02f6 */
[----:B------:R-:W-:-:S02]  /*4f50*/  CS2R R28, SRZ ;  /* 0x00000000001c7805 */ /* 0x000fc4000001ff00 */
[----:B------:R-:W-:Y:S01]  /*4f60*/  LEA R248, R248, UR4, 0x1 ;  /* 0x00000004f8f87c11 */ /* 0x000fe2000f8e08ff */
[----:B------:R-:W-:Y:S01]  /*4f70*/  IMAD.IADD R242, R249, 0x1, R245 ;  /* 0x00000001f9f27824 */ /* 0x000fe200078e02f5 */
[----:B------:R-:W-:Y:S01]  /*4f80*/  LEA R247, R247, UR4, 0x1 ;  /* 0x00000004f7f77c11 */ /* 0x000fe2000f8e08ff */
[----:B------:R-:W-:Y:S01]  /*4f90*/  IMAD.IADD R243, R245, 0x1, R244 ;  /* 0x00000001f5f37824 */ /* 0x000fe200078e02f4 */
        /* <DEDUP_REMOVED lines=11> */
[----:B---3--:R-:W-:-:S12]  /*5050*/  UIADD3 UR25, UR21, 0x646e171e, URZ ;  /* 0x646e171e15197890 */ /* 0x008fd8000fffe03f */
.L_x_778:
[----:B------:R-:W0:Y:S01]  /*5060*/  LDGDEPBAR ;  /* 0x00000000000079af */ /* 0x000e220000000000 */
[C---:B------:R-:W-:Y:S01]  /*5070*/  IMAD.IADD R114, R248.reuse, 0x1, R246 ;  /* 0x00000001f8727824 */ /* 0x040fe200078e02f6 */
[----:B------:R-:W-:Y:S01]  /*5080*/  USHF.L.U32 UR13, UR5, 0x6, URZ ;  /* 0x00000006050d7899 */ /* 0x000fe2000800063f */
[--C-:B------:R-:W-:Y:S01]  /*5090*/  IMAD.IADD R113, R248, 0x1, R245.reuse ;  /* 0x00000001f8717824 */ /* 0x100fe200078e02f5 */
[----:B------:R-:W2:Y:S01]  /*50a0*/  LDL R116, [R1] ;  /* 0x0000000001747983 */ /* 0x000ea20000100800 */
[----:B------:R-:W-:Y:S01]  /*50b0*/  IMAD.IADD R112, R114, 0x1, R245 ;  /* 0x0000000172707824 */ /* 0x000fe200078e02f5 */
[----:B------:R-:W-:Y:S01]  /*50c0*/  USHF.L.U32 UR11, UR12, 0x6, URZ ;  /* 0x000000060c0b7899 */ /* 0x000fe2000800063f */
[----:B------:R-:W-:Y:S01]  /*50d0*/  IMAD.U32 R115, RZ, RZ, UR5 ;  /* 0x00000005ff737e24 */ /* 0x000fe2000f8e00ff */
[----:B------:R-:W3:Y:S01]  /*50e0*/  LDL.64 R122, [R1+0x78] ;  /* 0x00007800017a7983 */ /* 0x000ee20000100a00 */
[----:B------:R-:W-:Y:S01]  /*50f0*/  IMAD.U32 R118, RZ, RZ, UR12 ;  /* 0x0000000cff767e24 */ /* 0x000fe2000f8e00ff */
[----:B------:R-:W-:Y:S02]  /*5100*/  UIADD3 UR14, UR17, 0x40, UR11 ;  /* 0x00000040110e7890 */ /* 0x000fe4000fffe00b */
[----:B------:R-:W4:Y:S01]  /*5110*/  LDL R119, [R1+0x58] ;  /* 0x0000580001777983 */ /* 0x000f220000100800 */
[----:B------:R-:W-:Y:S02]  /*5120*/  UIADD3 UR11, UR11, 0x40, URZ ;  /* 0x000000400b0b7890 */ /* 0x000fe4000fffe03f */
[----:B------:R-:W-:Y:S01]  /*5130*/  UIADD3 UR14, UR14, -UR10, URZ ;  /* 0x8000000a0e0e7290 */ /* 0x000fe2000fffe03f */
[----:B------:R-:W3:Y:S01]  /*5140*/  LDL R204, [R1+0x18] ;  /* 0x0000180001cc7983 */ /* 0x000ee20000100800 */
[----:B------:R-:W-:Y:S02]  /*5150*/  UISETP.GT.AND UP2, UPT, UR5, UR20, UPT ;  /* 0x000000140500728c */ /* 0x000fe4000bf44270 */
[----:B------:R-:W-:Y:S01]  /*5160*/  UISETP.GE.AND UP0, UPT, UR13, UR14, UPT ;  /* 0x0000000e0d00728c */ /* 0x000fe2000bf06270 */
[----:B------:R-:W3:Y:S03]  /*5170*/  LDL R125, [R1+0x30] ;  /* 0x00003000017d7983 */ /* 0x000ee60000100800 */
[----:B------:R-:W-:Y:S01]  /*5180*/  UISETP.LT.AND UP0, UPT, UR11, UR10, UP0 ;  /* 0x0000000a0b00728c */ /* 0x000fe20008701270 */
[----:B------:R-:W3:Y:S04]  /*5190*/  LDL R211, [R1+0x1c] ;  /* 0x00001c0001d37983 */ /* 0x000ee80000100800 */
[----:B------:R-:W3:Y:S01]  /*51a0*/  LDL R210, [R1+0x2c] ;  /* 0x00002c0001d27983 */ /* 0x000ee20000100800 */
[----:B------:R-:W-:Y:S03]  /*51b0*/  PLOP3.LUT P4, PT, PT, PT, UP0, 0x80, 0x0 ;  /* 0x000000000000781c */ /* 0x000fe60003f8f008 */
[----:B------:R-:W3:Y:S04]  /*51c0*/  LDL R209, [R1+0x24] ;  /* 0x0000240001d17983 */ /* 0x000ee80000100800 */
[----:B------:R-:W3:Y:S04]  /*51d0*/  LDL R208, [R1+0x44] ;  /* 0x0000440001d07983 */ /* 0x000ee80000100800 */
[----:B------:R-:W5:Y:S04]  /*51e0*/  LDL.64 R206, [R1+0x10] ;  /* 0x0000100001ce7983 */ /* 0x000f680000100a00 */
[----:B------:R-:W5:Y:S01]  /*51f0*/  LDL R205, [R1+0x40] ;  /* 0x0000400001cd7983 */ /* 0x000f620000100800 */
[----:B------:R-:W1:Y:S01]  /*5200*/  S2R R120, SR_TID.X ;  /* 0x0000000000787919 */ /* 0x000e620000002100 */
[----:B------:R-:W1:Y:S01]  /*5210*/  S2R R117, SR_TID.X ;  /* 0x0000000000757919 */ /* 0x000e620000002100 */
[----:B------:R-:W-:Y:S04]  /*5220*/  DEPBAR.LE SB0, 0x0 ;  /* 0x000080000000791a */ /* 0x000fe80000000000 */
[----:B------:R-:W-:Y:S06]  /*5230*/  BAR.SYNC.DEFER_BLOCKING 0x0 ;  /* 0x0000000000007b1d */ /* 0x000fec0000010000 */
[----:B------:R-:W-:Y:S01]  /*5240*/  LDSM.16.M88.4 R84, [R248] ;  /* 0x00000000f854783b */ /* 0x000fe20000000200 */
[----:B-1----:R-:W-:Y:S03]  /*5250*/  SHF.R.S32.HI R117, RZ, 0x1f, R117 ;  /* 0x0000001fff757819 */ /* 0x002fe60000011475 */
[----:B------:R-:W1:Y:S01]  /*5260*/  LDSM.16.M88.4 R88, [R241+0x18000] ;  /* 0x01800000f158783b */ /* 0x000e620000000200 */
[----:B------:R-:W-:Y:S03]  /*5270*/  LEA.HI R117, R117, R120, RZ, 0x7 ;  /* 0x0000007875757211 */ /* 0x000fe600078f38ff */
[----:B------:R-:W1:Y:S01]  /*5280*/  LDSM.16.M88.4 R92, [R241+0x18800] ;  /* 0x01880000f15c783b */ /* 0x000e620000000200 */
[----:B------:R-:W-:Y:S03]  /*5290*/  SHF.R.S32.HI R117, RZ, 0x7, R117 ;  /* 0x00000007ff757819 */ /* 0x000fe60000011475 */
[----:B------:R-:W-:Y:S04]  /*52a0*/  LDSM.16.M88.4 R96, [R114] ;  /* 0x000000007260783b */ /* 0x000fe80000000200 */
[----:B------:R-:W1:Y:S01]  /*52b0*/  LDSM.16.M88.4 R100, [R240+0x18000] ;  /* 0x01800000f064783b */ /* 0x000e620000000200 */
[----:B------:R-:W-:Y:S03]  /*52c0*/  IMAD R118, R118, 0x2, R117 ;  /* 0x0000000276767824 */ /* 0x000fe600078e0275 */
[----:B------:R-:W1:Y:S04]  /*52d0*/  LDSM.16.M88.4 R104, [R240+0x18800] ;  /* 0x01880000f068783b */ /* 0x000e680000000200 */
[----:B------:R-:W-:Y:S01]  /*52e0*/  LDSM.16.M88.4 R108, [R3+0x18000] ;  /* 0x01800000036c783b */ /* 0x000fe20000000200 */
[C---:B-1----:R-:W-:Y:S06]  /*52f0*/  HMMA.16816.F32.BF16 R4, R84.reuse, R88, RZ ;  /* 0x000000585404723c */ /* 0x042fec00000418ff */
[C---:B------:R-:W-:Y:S01]  /*5300*/  HMMA.16816.F32.BF16 R8, R84.reuse, R90, RZ ;  /* 0x0000005a5408723c */ /* 0x040fe200000418ff */
[----:B------:R-:W1:Y:S05]  /*5310*/  LDSM.16.M88.4 R88, [R113] ;  /* 0x000000007158783b */ /* 0x000e6a0000000200 */
[C---:B------:R-:W-:Y:S06]  /*5320*/  HMMA.16816.F32.BF16 R12, R84.reuse, R92, RZ ;  /* 0x0000005c540c723c */ /* 0x040fec00000418ff */
[----:B------:R-:W-:Y:S01]  /*5330*/  HMMA.16816.F32.BF16 R16, R84, R94, RZ ;  /* 0x0000005e5410723c */ /* 0x000fe200000418ff */
[----:B------:R-:W1:Y:S04]  /*5340*/  LDSM.16.M88.4 R84, [R3+0x18800] ;  /* 0x018800000354783b */ /* 0x000e680000000200 */
[----:B------:R-:W-:Y:S01]  /*5350*/  LDSM.16.M88.4 R92, [R112] ;  /* 0x00000000705c783b */ /* 0x000fe20000000200 */
[C---:B------:R-:W-:Y:S06]  /*5360*/  HMMA.16816.F32.BF16 R4, R96.reuse, R100, R4 ;  /* 0x000000646004723c */ /* 0x040fec0000041804 */
[C---:B------:R-:W-:Y:S01]  /*5370*/  HMMA.16816.F32.BF16 R8, R96.reuse, R102, R8 ;  /* 0x000000666008723c */ /* 0x040fe20000041808 */
[----:B------:R-:W1:Y:S05]  /*5380*/  LDSM.16.M88.4 R100, [R2+0x18000] ;  /* 0x018000000264783b */ /* 0x000e6a0000000200 */
[C---:B------:R-:W-:Y:S06]  /*5390*/  HMMA.16816.F32.BF16 R12, R96.reuse, R104, R12 ;  /* 0x00000068600c723c */ /* 0x040fec000004180c */
[----:B------:R-:W-:Y:S01]  /*53a0*/  HMMA.16816.F32.BF16 R16, R96, R106, R16 ;  /* 0x0000006a6010723c */ /* 0x000fe20000041810 */
[----:B------:R-:W1:Y:S04]  /*53b0*/  LDSM.16.M88.4 R96, [R2+0x18800] ;  /* 0x018800000260783b */ /* 0x000e680000000200 */
        /* <DEDUP_REMOVED lines=24> */
[----:B------:R-:W2:Y:S05]  /*5540*/  LDSM.16.M88.4 R100, [R112+0x2000] ;  /* 0x002000007064783b */ /* 0x000eaa0000000200 */
[C---:B------:R-:W-:Y:S06]  /*5550*/  HMMA.16816.F32.BF16 R12, R88.reuse, R92, R12 ;  /* 0x0000005c580c723c */ /* 0x040fec000004180c */
        /* <DEDUP_REMOVED lines=12> */
[----:B------:R-:W2:Y:S04]  /*5620*/  LDSM.16.M88.4 R104, [R240+0x1c000] ;  /* 0x01c00000f068783b */ /* 0x000ea80000000200 */
[----:B------:R-:W-:Y:S01]  /*5630*/  IMAD R116, R115, 0x4, R116 ;  /* 0x0000000473747824 */ /* 0x000fe200078e0274 */
[C---:B----4-:R-:W-:Y:S01]  /*5640*/  HMMA.16816.F32.BF16 R12, R100.reuse, R88, R12 ;  /* 0x00000058640c723c */ /* 0x050fe2000004180c */
[----:B------:R-:W4:Y:S04]  /*5650*/  @!P4 S2R R115, SR_TID.X ;  /* 0x000000000073c919 */ /* 0x000f280000002100 */
[----:B------:R-:W-:Y:S01]  /*5660*/  IMAD.WIDE.U32 R116, R116, -0x326172a9, RZ ;  /* 0xcd9e8d5774747825 */ /* 0x000fe200078e00ff */
[----:B------:R-:W-:Y:S01]  /*5670*/  HMMA.16816.F32.BF16 R16, R100, R90, R16 ;  /* 0x0000005a6410723c */ /* 0x000fe20000041810 */
[----:B------:R-:W4:Y:S04]  /*5680*/  LDSM.16.M88.4 R88, [R240+0x1c800] ;  /* 0x01c80000f058783b */ /* 0x000f280000000200 */
[----:B------:R-:W-:Y:S01]  /*5690*/  LDSM.16.M88.4 R100, [R113+0x4000] ;  /* 0x004000007164783b */ /* 0x000fe20000000200 */
[C---:B-1----:R-:W-:Y:S05]  /*56a0*/  HMMA.16816.F32.BF16 R4, R92.reuse, R108, R4 ;  /* 0x0000006c5c04723c */ /* 0x042fea0000041804 */
[----:B------:R-:W-:Y:S01]  /*56b0*/  LOP3.LUT R117, R117, UR22, R119, 0x96, !PT ;  /* 0x0000001675757c12 */ /* 0x000fe2000f8e9677 */
[C---:B------:R-:W-:Y:S01]  /*56c0*/  HMMA.16816.F32.BF16 R8, R92.reuse, R110, R8 ;  /* 0x0000006e5c08723c */ /* 0x040fe20000041808 */
[----:B------:R-:W1:Y:S04]  /*56d0*/  LDSM.16.M88.4 R108, [R3+0x1c000] ;  /* 0x01c00000036c783b */ /* 0x000e680000000200 */
[----:B------:R-:W-:Y:S01]  /*56e0*/  IMAD.WIDE.U32 R120, R117, -0x2daee0ad, RZ ;  /* 0xd2511f5375787825 */ /* 0x000fe200078e00ff */
[C---:B------:R-:W-:Y:S05]  /*56f0*/  HMMA.16816.F32.BF16 R12, R92.reuse, R84, R12 ;  /* 0x000000545c0c723c */ /* 0x040fea000004180c */
[----:B---3--:R-:W-:Y:S01]  /*5700*/  LOP3.LUT R118, R123, UR21, R118, 0x96, !PT ;  /* 0x000000157b767c12 */ /* 0x008fe2000f8e9676 */
[----:B------:R-:W-:Y:S01]  /*5710*/  HMMA.16816.F32.BF16 R16, R92, R86, R16 ;  /* 0x000000565c10723c */ /* 0x000fe20000041810 */
[----:B------:R-:W3:Y:S04]  /*5720*/  LDSM.16.M88.4 R84, [R3+0x1c800] ;  /* 0x01c800000354783b */ /* 0x000ee80000000200 */
[----:B------:R-:W-:Y:S01]  /*5730*/  LDSM.16.M88.4 R92, [R112+0x4000] ;  /* 0x00400000705c783b */ /* 0x000fe20000000200 */
[C---:B--2---:R-:W-:Y:S05]  /*5740*/  HMMA.16816.F32.BF16 R4, R96.reuse, R104, R4 ;  /* 0x000000686004723c */ /* 0x044fea0000041804 */
[----:B------:R-:W-:Y:S01]  /*5750*/  IMAD.WIDE.U32 R118, R118, -0x326172a9, RZ ;  /* 0xcd9e8d5776767825 */ /* 0x000fe200078e00ff */
[C---:B------:R-:W-:Y:S01]  /*5760*/  HMMA.16816.F32.BF16 R8, R96.reuse, R106, R8 ;  /* 0x0000006a6008723c */ /* 0x040fe20000041808 */
[----:B------:R-:W2:Y:S04]  /*5770*/  LDSM.16.M88.4 R104, [R2+0x1c000] ;  /* 0x01c000000268783b */ /* 0x000ea80000000200 */
[----:B------:R-:W-:Y:S01]  /*5780*/  LOP3.LUT R117, R119, UR36, R116, 0x96, !PT ;  /* 0x0000002477757c12 */ /* 0x000fe2000f8e9674 */
[C---:B----4-:R-:W-:Y:S05]  /*5790*/  HMMA.16816.F32.BF16 R12, R96.reuse, R88, R12 ;  /* 0x00000058600c723c */ /* 0x050fea000004180c */
[----:B------:R-:W-:Y:S01]  /*57a0*/  IMAD.WIDE.U32 R126, R117, -0x2daee0ad, RZ ;  /* 0xd2511f53757e7825 */ /* 0x000fe200078e00ff */
[----:B------:R-:W-:Y:S01]  /*57b0*/  HMMA.16816.F32.BF16 R16, R96, R90, R16 ;  /* 0x0000005a6010723c */ /* 0x000fe20000041810 */
[----:B------:R-:W4:Y:S04]  /*57c0*/  LDSM.16.M88.4 R88, [R2+0x1c800] ;  /* 0x01c800000258783b */ /* 0x000f280000000200 */
[----:B------:R-:W-:Y:S01]  /*57d0*/  LDSM.16.M88.4 R96, [R248+0x6000] ;  /* 0x00600000f860783b */ /* 0x000fe20000000200 */
[C---:B-1----:R-:W-:Y:S01]  /*57e0*/  HMMA.16816.F32.BF16 R4, R100.reuse, R108, R4 ;  /* 0x0000006c6404723c */ /* 0x042fe20000041804 */
[----:B------:R-:W-:Y:S04]  /*57f0*/  IMAD.U32 R117, RZ, RZ, UR17 ;  /* 0x00000011ff757e24 */ /* 0x000fe8000f8e00ff */
[----:B------:R-:W-:Y:S01]  /*5800*/  LOP3.LUT R116, R121, UR35, R122, 0x96, !PT ;  /* 0x0000002379747c12 */ /* 0x000fe2000f8e967a */
[C---:B------:R-:W-:Y:S01]  /*5810*/  HMMA.16816.F32.BF16 R8, R100.reuse, R110, R8 ;  /* 0x0000006e6408723c */ /* 0x040fe20000041808 */
[----:B------:R-:W1:Y:S01]  /*5820*/  LDSM.16.M88.4 R108, [R241+0x1e000] ;  /* 0x01e00000f16c783b */ /* 0x000e620000000200 */
[----:B------:R-:W-:Y:S03]  /*5830*/  IMAD.U32 R121, RZ, RZ, UR13 ;  /* 0x0000000dff797e24 */ /* 0x000fe6000f8e00ff */
[----:B------:R-:W-:Y:S01]  /*5840*/  @!P4 IADD3 R124, -R117, 0x1, R204 ;  /* 0x00000001757cc810 */ /* 0x000fe20007ffe1cc */
[C---:B---3--:R-:W-:Y:S05]  /*5850*/  HMMA.16816.F32.BF16 R12, R100.reuse, R84, R12 ;  /* 0x00000054640c723c */ /* 0x048fea000004180c */
[----:B------:R-:W-:Y:S01]  /*5860*/  @!P4 IADD3 R121, R121, UR10, R124 ;  /* 0x0000000a7979cc10 */ /* 0x000fe2000fffe07c */
        /* <DEDUP_REMOVED lines=9> */
[----:B------:R-:W-:Y:S01]  /*5900*/  @!P4 IMAD.SHL.U32 R120, R115, 0x2, RZ ;  /* 0x000000027378c824 */ /* 0x000fe200078e00ff */
[----:B------:R-:W-:Y:S01]  /*5910*/  HMMA.16816.F32.BF16 R16, R92, R90, R16 ;  /* 0x0000005a5c10723c */ /* 0x000fe20000041810 */
[----:B------:R-:W4:Y:S01]  /*5920*/  LDSM.16.M88.4 R88, [R240+0x1e800] ;  /* 0x01e80000f058783b */ /* 0x000f220000000200 */
[----:B------:R-:W-:Y:S03]  /*5930*/  IMAD.U32 R115, RZ, RZ, UR12 ;  /* 0x0000000cff737e24 */ /* 0x000fe6000f8e00ff */
[----:B------:R-:W-:Y:S01]  /*5940*/  LDSM.16.M88.4 R92, [R113+0x6000] ;  /* 0x00600000715c783b */ /* 0x000fe20000000200 */
[C---:B-1----:R-:W-:Y:S05]  /*5950*/  HMMA.16816.F32.BF16 R4, R96.reuse, R108, R4 ;  /* 0x0000006c6004723c */ /* 0x042fea0000041804 */
[----:B------:R-:W-:Y:S01]  /*5960*/  @!P4 LOP3.LUT R120, R125, 0x6, R120, 0xf8, !PT ;  /* 0x000000067d78c812 */ /* 0x000fe200078ef878 */
[C---:B------:R-:W-:Y:S01]  /*5970*/  HMMA.16816.F32.BF16 R8, R96.reuse, R110, R8 ;  /* 0x0000006e6008723c */ /* 0x040fe20000041808 */
[----:B------:R-:W1:Y:S04]  /*5980*/  LDSM.16.M88.4 R108, [R3+0x1e000] ;  /* 0x01e00000036c783b */ /* 0x000e680000000200 */
[----:B------:R-:W-:Y:S01]  /*5990*/  LOP3.LUT R116, R123, UR34, R118, 0x96, !PT ;  /* 0x000000227b747c12 */ /* 0x000fe2000f8e9676 */
[C---:B---3--:R-:W-:Y:S05]  /*59a0*/  HMMA.16816.F32.BF16 R12, R96.reuse, R84, R12 ;  /* 0x00000054600c723c */ /* 0x048fea000004180c */
[----:B------:R-:W-:Y:S01]  /*59b0*/  IMAD.WIDE.U32 R116, R116, -0x2daee0ad, RZ ;  /* 0xd2511f5374747825 */ /* 0x000fe200078e00ff */
[----:B------:R-:W-:Y:S01]  /*59c0*/  HMMA.16816.F32.BF16 R16, R96, R86, R16 ;  /* 0x000000566010723c */ /* 0x000fe20000041810 */
[----:B------:R-:W3:Y:S04]  /*59d0*/  LDSM.16.M88.4 R84, [R3+0x1e800] ;  /* 0x01e800000354783b */ /* 0x000ee80000000200 */
[----:B------:R-:W-:Y:S01]  /*59e0*/  LDSM.16.M88.4 R96, [R112+0x6000] ;  /* 0x006000007060783b */ /* 0x000fe20000000200 */
[C---:B--2---:R-:W-:Y:S05]  /*59f0*/  HMMA.16816.F32.BF16 R4, R100.reuse, R104, R4 ;  /* 0x000000686404723c */ /* 0x044fea0000041804 */
[----:B------:R-:W-:Y:S01]  /*5a00*/  LOP3.LUT R126, R117, UR31, R126, 0x96, !PT ;  /* 0x0000001f757e7c12 */ /* 0x000fe2000f8e967e */
[C---:B------:R-:W-:Y:S01]  /*5a10*/  HMMA.16816.F32.BF16 R8, R100.reuse, R106, R8 ;  /* 0x0000006a6408723c */ /* 0x040fe20000041808 */
[----:B------:R-:W2:Y:S04]  /*5a20*/  LDSM.16.M88.4 R104, [R2+0x1e000] ;  /* 0x01e000000268783b */ /* 0x000ea80000000200 */
[----:B------:R-:W-:Y:S01]  /*5a30*/  IMAD.WIDE.U32 R126, R126, -0x326172a9, RZ ;  /* 0xcd9e8d577e7e7825 */ /* 0x000fe200078e00ff */
[C---:B----4-:R-:W-:Y:S01]  /*5a40*/  HMMA.16816.F32.BF16 R12, R100.reuse, R88, R12 ;  /* 0x00000058640c723c */ /* 0x050fe2000004180c */
[----:B------:R-:W4:Y:S04]  /*5a50*/  LDL R89, [R1+0x60] ;  /* 0x0000600001597983 */ /* 0x000f280000100800 */
[----:B------:R-:W4:Y:S01]  /*5a60*/  LDL R88, [R1+0x64] ;  /* 0x0000640001587983 */ /* 0x000f220000100800 */
[----:B------:R-:W-:Y:S05]  /*5a70*/  HMMA.16816.F32.BF16 R16, R100, R90, R16 ;  /* 0x0000005a6410723c */ /* 0x000fea0000041810 */
[----:B------:R-:W-:Y:S01]  /*5a80*/  IMAD.WIDE.U32 R118, R119, -0x326172a9, RZ ;  /* 0xcd9e8d5777767825 */ /* 0x000fe200078e00ff */
[C---:B-1----:R-:W-:Y:S05]  /*5a90*/  HMMA.16816.F32.BF16 R4, R92.reuse, R108, R4 ;  /* 0x0000006c5c04723c */ /* 0x042fea0000041804 */
[----:B------:R-:W-:Y:S01]  /*5aa0*/  IMAD.MOV.U32 R90, RZ, RZ, 0x8 ;  /* 0x00000008ff5a7424 */ /* 0x000fe200078e00ff */
[C---:B------:R-:W-:Y:S05]  /*5ab0*/  HMMA.16816.F32.BF16 R8, R92.reuse, R110, R8 ;  /* 0x0000006e5c08723c */ /* 0x040fea0000041808 */
[----:B------:R-:W-:Y:S01]  /*5ac0*/  LOP3.LUT R123, R127, UR30, R118, 0x96, !PT ;  /* 0x0000001e7f7b7c12 */ /* 0x000fe2000f8e9676 */
[C---:B---3--:R-:W-:Y:S05]  /*5ad0*/  HMMA.16816.F32.BF16 R12, R92.reuse, R84, R12 ;  /* 0x000000545c0c723c */ /* 0x048fea000004180c */
[----:B------:R-:W-:Y:S01]  /*5ae0*/  IMAD.WIDE.U32 R130, R123, -0x2daee0ad, RZ ;  /* 0xd2511f537b827825 */ /* 0x000fe200078e00ff */
[----:B------:R-:W-:Y:S01]  /*5af0*/  HMMA.16816.F32.BF16 R16, R92, R86, R16 ;  /* 0x000000565c10723c */ /* 0x000fe20000041810 */
[----:B------:R-:W1:Y:S04]  /*5b00*/  LDSM.16.M88.4 R84, [R2+0x1e800] ;  /* 0x01e800000254783b */ /* 0x000e680000000200 */
[----:B------:R-:W-:Y:S01]  /*5b10*/  LOP3.LUT R125, R119, UR32, R122, 0x96, !PT ;  /* 0x00000020777d7c12 */ /* 0x000fe2000f8e967a */
[C---:B--2---:R-:W-:Y:S05]  /*5b20*/  HMMA.16816.F32.BF16 R4, R96.reuse, R104, R4 ;  /* 0x000000686004723c */ /* 0x044fea0000041804 */
[----:B------:R-:W-:Y:S01]  /*5b30*/  @!P4 IMAD R122, R115, 0x40, R120 ;  /* 0x00000040737ac824 */ /* 0x000fe200078e0278 */
[C---:B------:R-:W-:Y:S05]  /*5b40*/  HMMA.16816.F32.BF16 R8, R96.reuse, R106, R8 ;  /* 0x0000006a6008723c */ /* 0x040fea0000041808 */
[----:B------:R-:W-:Y:S01]  /*5b50*/  @!P4 VIMNMX R120, R121, UR10, PT ;  /* 0x0000000a7978cc48 */ /* 0x000fe2000bfe0100 */
[----:B------:R-:W-:Y:S01]  /*5b60*/  IMAD.WIDE.U32 R124, R125, -0x2daee0ad, RZ ;  /* 0xd2511f537d7c7825 */ /* 0x000fe200078e00ff */
[----:B------:R-:W-:Y:S02]  /*5b70*/  @!P4 VIADDMNMX R121, R121, R90, UR10, PT ;  /* 0x0000000a7979ce46 */ /* 0x000fe4000b80015a */
[CC--:B------:R-:W-:Y:S02]  /*5b80*/  @!P4 ISETP.GE.AND P2, PT, R122.reuse, R120.reuse, PT ;  /* 0x000000787a00c20c */ /* 0x0c0fe40003f46270 */
[C---:B------:R-:W-:Y:S01]  /*5b90*/  @!P4 VIADD R115, R122.reuse, 0x1 ;  /* 0x000000017a73c836 */ /* 0x040fe20000000000 */
[----:B------:R-:W-:Y:S01]  /*5ba0*/  LOP3.LUT R119, R125, UR29, R116, 0x96, !PT ;  /* 0x0000001d7d777c12 */ /* 0x000fe2000f8e9674 */
[C---:B------:R-:W-:Y:S01]  /*5bb0*/  @!P4 VIADD R116, R122.reuse, 0x9 ;  /* 0x000000097a74c836 */ /* 0x040fe20000000000 */
[----:B------:R-:W-:Y:S01]  /*5bc0*/  LOP3.LUT R124, R131, UR27, R124, 0x96, !PT ;  /* 0x0000001b837c7c12 */ /* 0x000fe2000f8e967c */
[----:B------:R-:W-:Y:S01]  /*5bd0*/  @!P4 VIADD R127, R122, 0x11 ;  /* 0x000000117a7fc836 */ /* 0x000fe20000000000 */
[-C--:B------:R-:W-:Y:S01]  /*5be0*/  @!P4 ISETP.GE.AND P1, PT, R115, R120.reuse, PT ;  /* 0x000000787300c20c */ /* 0x080fe20003f26270 */
[----:B------:R-:W-:Y:S01]  /*5bf0*/  IMAD.WIDE.U32 R196, R119, -0x326172a9, RZ ;  /* 0xcd9e8d5777c47825 */ /* 0x000fe200078e00ff */
[----:B------:R-:W-:Y:S02]  /*5c00*/  @!P4 FSEL R4, R4, -INF , !P2 ;  /* 0xff8000000404c808 */ /* 0x000fe40005000000 */
[----:B------:R-:W-:Y:S01]  /*5c10*/  @!P4 FSEL R5, R5, -INF , !P1 ;  /* 0xff8000000505c808 */ /* 0x000fe20004800000 */
[----:B------:R-:W-:Y:S01]  /*5c20*/  IMAD.WIDE.U32 R202, R124, -0x326172a9, RZ ;  /* 0xcd9e8d577cca7825 */ /* 0x000fe200078e00ff */
[----:B------:R-:W-:Y:S02]  /*5c30*/  LOP3.LUT R126, R197, UR28, R126, 0x96, !PT ;  /* 0x0000001cc57e7c12 */ /* 0x000fe4000f8e967e */
[-C--:B------:R-:W-:Y:S01]  /*5c40*/  @!P4 ISETP.GE.AND P1, PT, R116, R121.reuse, PT ;  /* 0x000000797400c20c */ /* 0x080fe20003f26270 */
[----:B------:R-:W-:Y:S01]  /*5c50*/  @!P4 VIADD R118, R122, 0x10 ;  /* 0x000000107a76c836 */ /* 0x000fe20000000000 */
[----:B------:R-:W-:Y:S01]  /*5c60*/  LOP3.LUT R197, R203, UR26, R196, 0x96, !PT ;  /* 0x0000001acbc57c12 */ /* 0x000fe2000f8e96c4 */
[----:B------:R-:W-:Y:S01]  /*5c70*/  IMAD.WIDE.U32 R198, R126, -0x2daee0ad, RZ ;  /* 0xd2511f537ec67825 */ /* 0x000fe200078e00ff */
[----:B------:R-:W-:Y:S01]  /*5c80*/  LOP3.LUT R126, R202, 0xffff, RZ, 0xc0, !PT ;  /* 0x0000ffffca7e7812 */ /* 0x000fe200078ec0ff */
[C---:B-1----:R-:W-:Y:S01]  /*5c90*/  HMMA.16816.F32.BF16 R12, R96.reuse, R84, R12 ;  /* 0x00000054600c723c */ /* 0x042fe2000004180c */
[----:B------:R-:W5:Y:S02]  /*5ca0*/  LDL R203, [R1+0x38] ;  /* 0x0000380001cb7983 */ /* 0x000f640000100800 */
[-C--:B------:R-:W-:Y:S01]  /*5cb0*/  @!P4 ISETP.GE.AND P3, PT, R115, R121.reuse, PT ;  /* 0x000000797300c20c */ /* 0x080fe20003f66270 */
[----:B------:R-:W-:Y:S01]  /*5cc0*/  @!P4 VIADD R115, R122, 0x8 ;  /* 0x000000087a73c836 */ /* 0x000fe20000000000 */
[----:B------:R-:W-:Y:S01]  /*5cd0*/  @!P4 FSEL R11, R11, -INF , !P1 ;  /* 0xff8000000b0bc808 */ /* 0x000fe20004800000 */
[----:B------:R-:W-:Y:S03]  /*5ce0*/  HMMA.16816.F32.BF16 R16, R96, R86, R16 ;  /* 0x000000566010723c */ /* 0x000fe60000041810 */
[CC--:B------:R-:W-:Y:S02]  /*5cf0*/  @!P4 ISETP.GE.AND P6, PT, R115.reuse, R120.reuse, PT ;  /* 0x000000787300c20c */ /* 0x0c0fe40003fc6270 */
[-C--:B------:R-:W-:Y:S02]  /*5d00*/  @!P4 ISETP.GE.AND P5, PT, R115, R121.reuse, PT ;  /* 0x000000797300c20c */ /* 0x080fe40003fa6270 */
[----:B------:R-:W-:Y:S02]  /*5d10*/  @!P4 FSEL R7, R7, -INF , !P3 ;  /* 0xff8000000707c808 */ /* 0x000fe40005800000 */
[-C--:B------:R-:W-:Y:S02]  /*5d20*/  @!P4 ISETP.GE.AND P3, PT, R118, R121.reuse, PT ;  /* 0x000000797600c20c */ /* 0x080fe40003f66270 */
[----:B------:R-:W-:Y:S02]  /*5d30*/  @!P4 FSEL R10, R10, -INF , !P5 ;  /* 0xff8000000a0ac808 */ /* 0x000fe40006800000 */
[----:B------:R-:W-:Y:S02]  /*5d40*/  @!P4 FSEL R8, R8, -INF , !P6 ;  /* 0xff8000000808c808 */ /* 0x000fe40007000000 */
[-C--:B------:R-:W-:Y:S02]  /*5d50*/  @!P4 ISETP.GE.AND P6, PT, R127, R120.reuse, PT ;  /* 0x000000787f00c20c */ /* 0x080fe40003fc6270 */
[----:B------:R-:W-:Y:S02]  /*5d60*/  LOP3.LUT R200, R197, 0xff, RZ, 0xc0, !PT ;  /* 0x000000ffc5c87812 */ /* 0x000fe400078ec0ff */
[----:B------:R-:W-:Y:S02]  /*5d70*/  LOP3.LUT R124, R198, 0xff, RZ, 0xc0, !PT ;  /* 0x000000ffc67c7812 */ /* 0x000fe400078ec0ff */
[----:B------:R-:W-:Y:S02]  /*5d80*/  SHF.R.U32.HI R131, RZ, 0x10, R198 ;  /* 0x00000010ff837819 */ /* 0x000fe400000116c6 */
[----:B------:R-:W-:Y:S02]  /*5d90*/  LOP3.LUT R130, R199, UR25, R130, 0x96, !PT ;  /* 0x00000019c7827c12 */ /* 0x000fe4000f8e9682 */
[----:B------:R-:W-:Y:S02]  /*5da0*/  @!P4 FSEL R13, R13, -INF , !P6 ;  /* 0xff8000000d0dc808 */ /* 0x000fe40007000000 */
[----:B------:R-:W-:Y:S02]  /*5db0*/  LOP3.LUT R196, R202, 0xff, RZ, 0xc0, !PT ;  /* 0x000000ffcac47812 */ /* 0x000fe400078ec0ff */
[----:B------:R-:W-:Y:S02]  /*5dc0*/  @!P4 FSEL R14, R14, -INF , !P3 ;  /* 0xff8000000e0ec808 */ /* 0x000fe40005800000 */
[----:B------:R-:W-:Y:S02]  /*5dd0*/  LOP3.LUT R131, R131, 0xff, RZ, 0xc0, !PT ;  /* 0x000000ff83837812 */ /* 0x000fe400078ec0ff */
[----:B------:R-:W-:Y:S01]  /*5de0*/  ISETP.LE.U32.AND P3, PT, R124, UR19, PT ;  /* 0x000000137c007c0c */ /* 0x000fe2000bf63070 */
[C---:B----4-:R-:W-:Y:S01]  /*5df0*/  FMUL.FTZ R129, R89.reuse, 1.4426950216293334961 ;  /* 0x3fb8aa3b59817820 */ /* 0x050fe20000410000 */
[----:B------:R-:W-:Y:S01]  /*5e00*/  FSETP.NEU.FTZ.AND P0, PT, R89, -INF , PT ;  /* 0xff8000005900780b */ /* 0x000fe20003f1d000 */
[----:B------:R-:W-:Y:S03]  /*5e10*/  FMUL.FTZ R115, R88, 1.4426950216293334961 ;  /* 0x3fb8aa3b58737820 */ /* 0x000fe60000410000 */
[----:B------:R-:W-:Y:S02]  /*5e20*/  FSEL R129, R129, RZ, P0 ;  /* 0x000000ff81817208 */ /* 0x000fe40000000000 */
[-C--:B------:R-:W-:Y:S02]  /*5e30*/  @!P4 ISETP.GE.AND P0, PT, R116, R120.reuse, PT ;  /* 0x000000787400c20c */ /* 0x080fe40003f06270 */
[----:B------:R-:W-:Y:S01]  /*5e40*/  FSETP.NEU.FTZ.AND P2, PT, R88, -INF , PT ;  /* 0xff8000005800780b */ /* 0x000fe20003f5d000 */
[--C-:B------:R-:W-:Y:S01]  /*5e50*/  FFMA.FTZ R125, R4, UR18, -R129.reuse ;  /* 0x00000012047d7c23 */ /* 0x100fe20008010881 */
[----:B------:R-:W-:Y:S01]  /*5e60*/  @!P4 FSEL R9, R9, -INF , !P0 ;  /* 0xff8000000909c808 */ /* 0x000fe20004000000 */
[--C-:B------:R-:W-:Y:S01]  /*5e70*/  FFMA.FTZ R117, R5, UR18, -R129.reuse ;  /* 0x0000001205757c23 */ /* 0x100fe20008010881 */
[----:B------:R-:W-:Y:S01]  /*5e80*/  FSEL R115, R115, RZ, P2 ;  /* 0x000000ff73737208 */ /* 0x000fe20001000000 */
[----:B------:R1:W2:Y:S01]  /*5e90*/  MUFU.EX2 R116, R125 ;  /* 0x0000007d00747308 */ /* 0x0002a20000000800 */
[-C--:B------:R-:W-:Y:S01]  /*5ea0*/  @!P4 ISETP.GE.AND P2, PT, R122, R121.reuse, PT ;  /* 0x000000797a00c20c */ /* 0x080fe20003f46270 */
[----:B------:R-:W-:Y:S01]  /*5eb0*/  FFMA.FTZ R123, R9, UR18, -R129 ;  /* 0x00000012097b7c23 */ /* 0x000fe20008010881 */
[-C--:B------:R-:W-:Y:S01]  /*5ec0*/  @!P4 ISETP.GE.AND P0, PT, R127, R121.reuse, PT ;  /* 0x000000797f00c20c */ /* 0x080fe20003f06270 */
[--C-:B------:R-:W-:Y:S01]  /*5ed0*/  FFMA.FTZ R127, R7, UR18, -R115.reuse ;  /* 0x00000012077f7c23 */ /* 0x100fe20008010873 */
[----:B------:R-:W-:Y:S01]  /*5ee0*/  @!P4 FSEL R6, R6, -INF , !P2 ;  /* 0xff8000000606c808 */ /* 0x000fe20005000000 */
[--C-:B------:R-:W-:Y:S01]  /*5ef0*/  FFMA.FTZ R201, R11, UR18, -R115.reuse ;  /* 0x000000120bc97c23 */ /* 0x100fe20008010873 */
[-C--:B------:R-:W-:Y:S03]  /*5f00*/  @!P4 ISETP.GE.AND P2, PT, R118, R120.reuse, PT ;  /* 0x000000787600c20c */ /* 0x080fe60003f46270 */
[----:B------:R-:W-:Y:S01]  /*5f10*/  MUFU.EX2 R119, R127 ;  /* 0x0000007f00777308 */ /* 0x000fe20000000800 */
[----:B------:R-:W-:Y:S01]  /*5f20*/  @!P4 FSEL R15, R15, -INF , !P0 ;  /* 0xff8000000f0fc808 */ /* 0x000fe20004000000 */
[----:B------:R-:W-:Y:S01]  /*5f30*/  FFMA.FTZ R128, R6, UR18, -R115 ;  /* 0x0000001206807c23 */ /* 0x000fe20008010873 */
[----:B------:R-:W-:Y:S07]  /*5f40*/  @!P4 FSEL R12, R12, -INF , !P2 ;  /* 0xff8000000c0cc808 */ /* 0x000fee0005000000 */
[----:B------:R-:W3:Y:S01]  /*5f50*/  MUFU.EX2 R117, R117 ;  /* 0x0000007500757308 */ /* 0x000ee20000000800 */
[----:B-1----:R-:W-:Y:S02]  /*5f60*/  @!P4 VIADD R125, R122, 0x18 ;  /* 0x000000187a7dc836 */ /* 0x002fe40000000000 */
[--C-:B------:R-:W-:Y:S01]  /*5f70*/  FFMA.FTZ R124, R12, UR18, -R129.reuse ;  /* 0x000000120c7c7c23 */ /* 0x100fe20008010881 */
[----:B------:R-:W-:Y:S02]  /*5f80*/  @!P4 VIADD R122, R122, 0x19 ;  /* 0x000000197a7ac836 */ /* 0x000fe40000000000 */
[CC--:B------:R-:W-:Y:S02]  /*5f90*/  @!P4 ISETP.GE.AND P5, PT, R125.reuse, R120.reuse, PT ;  /* 0x000000787d00c20c */ /* 0x0c0fe40003fa6270 */
[-C--:B------:R-:W-:Y:S02]  /*5fa0*/  @!P4 ISETP.GE.AND P2, PT, R125, R121.reuse, PT ;  /* 0x000000797d00c20c */ /* 0x080fe40003f46270 */
[----:B------:R-:W1:Y:S01]  /*5fb0*/  MUFU.EX2 R118, R128 ;  /* 0x0000008000767308 */ /* 0x000e620000000800 */
[----:B------:R-:W-:Y:S02]  /*5fc0*/  SHF.R.U32.HI R125, RZ, 0x18, R198 ;  /* 0x00000018ff7d7819 */ /* 0x000fe400000116c6 */
[----:B------:R-:W-:Y:S02]  /*5fd0*/  @!P4 FSEL R16, R16, -INF , !P5 ;  /* 0xff8000001010c808 */ /* 0x000fe40006800000 */
[----:B------:R-:W-:Y:S02]  /*5fe0*/  ISETP.LE.U32.AND P0, PT, R125, UR19, PT ;  /* 0x000000137d007c0c */ /* 0x000fe4000bf03070 */
[----:B------:R-:W-:Y:S03]  /*5ff0*/  LOP3.LUT R125, R197, 0xffff, RZ, 0xc0, !PT ;  /* 0x0000ffffc57d7812 */ /* 0x000fe600078ec0ff */
[----:B------:R-:W-:Y:S01]  /*6000*/  MUFU.EX2 R124, R124 ;  /* 0x0000007c007c7308 */ /* 0x000fe20000000800 */
[----:B------:R-:W-:Y:S01]  /*6010*/  @!P4 ISETP.GE.AND P1, PT, R122, R120, PT ;  /* 0x000000787a00c20c */ /* 0x000fe20003f26270 */
[----:B------:R-:W-:Y:S01]  /*6020*/  FFMA.FTZ R120, R8, UR18, -R129 ;  /* 0x0000001208787c23 */ /* 0x000fe20008010881 */
[----:B------:R-:W-:Y:S02]  /*6030*/  SHF.R.U32.HI R125, RZ, 0x8, R125 ;  /* 0x00000008ff7d7819 */ /* 0x000fe4000001167d */
[----:B------:R-:W-:Y:S02]  /*6040*/  ISETP.LE.U32.AND P5, PT, R200, UR19, PT ;  /* 0x00000013c8007c0c */ /* 0x000fe4000bfa3070 */
[----:B------:R-:W-:Y:S03]  /*6050*/  LOP3.LUT R198, R198, 0xffff, RZ, 0xc0, !PT ;  /* 0x0000ffffc6c67812 */ /* 0x000fe600078ec0ff */
[----:B------:R-:W4:Y:S01]  /*6060*/  MUFU.EX2 R120, R120 ;  /* 0x0000007800787308 */ /* 0x000f220000000800 */
[----:B------:R-:W-:Y:S02]  /*6070*/  LOP3.LUT R200, R125, 0xffff, RZ, 0xc0, !PT ;  /* 0x0000ffff7dc87812 */ /* 0x000fe400078ec0ff */
[----:B------:R-:W-:Y:S02]  /*6080*/  SHF.R.U32.HI R199, RZ, 0x10, R197 ;  /* 0x00000010ffc77819 */ /* 0x000fe400000116c5 */
[----:B------:R-:W-:Y:S02]  /*6090*/  @!P4 FSEL R17, R17, -INF , !P1 ;  /* 0xff8000001111c808 */ /* 0x000fe40004800000 */
[----:B------:R-:W-:Y:S01]  /*60a0*/  ISETP.LE.U32.AND P1, PT, R200, UR19, PT ;  /* 0x00000013c8007c0c */ /* 0x000fe2000bf23070 */
[--C-:B------:R-:W-:Y:S01]  /*60b0*/  FFMA.FTZ R200, R14, UR18, -R115.reuse ;  /* 0x000000120ec87c23 */ /* 0x100fe20008010873 */
[----:B------:R-:W-:Y:S01]  /*60c0*/  LOP3.LUT R199, R199, 0xff, RZ, 0xc0, !PT ;  /* 0x000000ffc7c77812 */ /* 0x000fe200078ec0ff */
[----:B--2---:R-:W-:Y:S01]  /*60d0*/  @!P5 FADD.FTZ R116, -R116, -RZ ;  /* 0x800000ff7474d221 */ /* 0x004fe20000010100 */
[----:B------:R-:W-:Y:S01]  /*60e0*/  @!P4 ISETP.GE.AND P6, PT, R122, R121, PT ;  /* 0x000000797a00c20c */ /* 0x000fe20003fc6270 */
[--C-:B------:R-:W-:Y:S01]  /*60f0*/  FFMA.FTZ R122, R10, UR18, -R115.reuse ;  /* 0x000000120a7a7c23 */ /* 0x100fe20008010873 */
[----:B------:R-:W-:Y:S01]  /*6100*/  @!P4 FSEL R18, R18, -INF , !P2 ;  /* 0xff8000001212c808 */ /* 0x000fe20005000000 */
[----:B------:R-:W2:Y:S01]  /*6110*/  MUFU.EX2 R121, R123 ;  /* 0x0000007b00797308 */ /* 0x000ea20000000800 */
[----:B------:R-:W-:Y:S02]  /*6120*/  ISETP.LE.U32.AND P2, PT, R199, UR19, PT ;  /* 0x00000013c7007c0c */ /* 0x000fe4000bf43070 */
[----:B------:R-:W-:Y:S02]  /*6130*/  @!P4 FSEL R19, R19, -INF , !P6 ;  /* 0xff8000001313c808 */ /* 0x000fe40007000000 */
[----:B------:R-:W-:Y:S01]  /*6140*/  SHF.R.U32.HI R199, RZ, 0x8, R126 ;  /* 0x00000008ffc77819 */ /* 0x000fe2000001167e */
[----:B---3--:R-:W-:Y:S01]  /*6150*/  @!P1 FADD.FTZ R117, -R117, -RZ ;  /* 0x800000ff75759221 */ /* 0x008fe20000010100 */
[--C-:B------:R-:W-:Y:S03]  /*6160*/  SHF.R.U32.HI R127, RZ, 0x18, R202.reuse ;  /* 0x00000018ff7f7819 */ /* 0x100fe600000116ca */
[----:B------:R-:W3:Y:S01]  /*6170*/  MUFU.EX2 R122, R122 ;  /* 0x0000007a007a7308 */ /* 0x000ee20000000800 */
[----:B------:R-:W-:Y:S01]  /*6180*/  ISETP.LE.U32.AND P4, PT, R196, UR19, PT ;  /* 0x00000013c4007c0c */ /* 0x000fe2000bf83070 */
[----:B------:R-:W-:Y:S01]  /*6190*/  FFMA.FTZ R196, R15, UR18, -R115 ;  /* 0x000000120fc47c23 */ /* 0x000fe20008010873 */
[----:B------:R-:W-:Y:S02]  /*61a0*/  LOP3.LUT R199, R199, 0xffff, RZ, 0xc0, !PT ;  /* 0x0000ffffc7c77812 */ /* 0x000fe400078ec0ff */
[----:B------:R-:W-:Y:S01]  /*61b0*/  ISETP.LE.U32.AND P5, PT, R127, UR19, PT ;  /* 0x000000137f007c0c */ /* 0x000fe2000bfa3070 */
[----:B-1----:R-:W-:Y:S01]  /*61c0*/  @!P2 FADD.FTZ R118, -R118, -RZ ;  /* 0x800000ff7676a221 */ /* 0x002fe20000010100 */
[----:B------:R-:W-:Y:S03]  /*61d0*/  SHF.R.U32.HI R197, RZ, 0x18, R197 ;  /* 0x00000018ffc57819 */ /* 0x000fe600000116c5 */
[----:B------:R1:W-:Y:S01]  /*61e0*/  MUFU.EX2 R127, R196 ;  /* 0x000000c4007f7308 */ /* 0x0003e20000000800 */
[----:B------:R-:W-:Y:S02]  /*61f0*/  ISETP.LE.U32.AND P1, PT, R199, UR19, PT ;  /* 0x00000013c7007c0c */ /* 0x000fe4000bf23070 */
[----:B------:R-:W-:Y:S02]  /*6200*/  ISETP.LE.U32.AND P6, PT, R197, UR19, PT ;  /* 0x00000013c5007c0c */ /* 0x000fe4000bfc3070 */
[----:B------:R-:W-:Y:S01]  /*6210*/  LOP3.LUT R197, R130, 0xff, RZ, 0xc0, !PT ;  /* 0x000000ff82c57812 */ /* 0x000fe200078ec0ff */
[----:B----4-:R-:W-:Y:S01]  /*6220*/  @!P4 FADD.FTZ R120, -R120, -RZ ;  /* 0x800000ff7878c221 */ /* 0x010fe20000010100 */
[----:B------:R-:W-:Y:S03]  /*6230*/  SHF.R.U32.HI R128, RZ, 0x10, R202 ;  /* 0x00000010ff807819 */ /* 0x000fe600000116ca */
[----:B------:R4:W3:Y:S01]  /*6240*/  MUFU.EX2 R123, R201 ;  /* 0x000000c9007b7308 */ /* 0x0008e20000000800 */
[----:B------:R-:W-:Y:S02]  /*6250*/  ISETP.LE.U32.AND P2, PT, R197, UR19, PT ;  /* 0x00000013c5007c0c */ /* 0x000fe4000bf43070 */
[--C-:B------:R-:W-:Y:S02]  /*6260*/  SHF.R.U32.HI R197, RZ, 0x18, R130.reuse ;  /* 0x00000018ffc57819 */ /* 0x100fe40000011682 */
[----:B------:R-:W-:Y:S01]  /*6270*/  LOP3.LUT R199, R128, 0xff, RZ, 0xc0, !PT ;  /* 0x000000ff80c77812 */ /* 0x000fe200078ec0ff */
[----:B--2---:R-:W-:Y:S01]  /*6280*/  @!P1 FADD.FTZ R121, -R121, -RZ ;  /* 0x800000ff79799221 */ /* 0x004fe20000010100 */
[----:B------:R-:W-:Y:S01]  /*6290*/  ISETP.LE.U32.AND P4, PT, R197, UR19, PT ;  /* 0x00000013c5007c0c */ /* 0x000fe2000bf83070 */
[----:B------:R-:W-:Y:S01]  /*62a0*/  FFMA.FTZ R197, R18, UR18, -R115 ;  /* 0x0000001212c57c23 */ /* 0x000fe20008010873 */
[----:B------:R-:W-:Y:S01]  /*62b0*/  @!P6 FADD.FTZ R119, -R119, -RZ ;  /* 0x800000ff7777e221 */ /* 0x000fe20000010100 */
[----:B------:R-:W-:Y:S01]  /*62c0*/  ISETP.LE.U32.AND P6, PT, R199, UR19, PT ;  /* 0x00000013c7007c0c */ /* 0x000fe2000bfc3070 */
[----:B------:R-:W-:Y:S01]  /*62d0*/  MUFU.EX2 R126, R200 ;  /* 0x000000c8007e7308 */ /* 0x000fe20000000800 */
[----:B------:R-:W-:Y:S01]  /*62e0*/  ISETP.LE.U32.AND P1, PT, R131, UR19, PT ;  /* 0x0000001383007c0c */ /* 0x000fe2000bf23070 */
[--C-:B------:R-:W-:Y:S01]  /*62f0*/  FFMA.FTZ R128, R16, UR18, -R129.reuse ;  /* 0x0000001210807c23 */ /* 0x100fe20008010881 */
[----:B------:R-:W-:Y:S01]  /*6300*/  SHF.R.U32.HI R131, RZ, 0x10, R130 ;  /* 0x00000010ff837819 */ /* 0x000fe20000011682 */
[----:B------:R-:W-:Y:S01]  /*6310*/  @!P2 FADD.FTZ R124, -R124, -RZ ;  /* 0x800000ff7c7ca221 */ /* 0x000fe20000010100 */
[----:B-1----:R-:W-:Y:S01]  /*6320*/  LOP3.LUT R196, R130, 0xffff, RZ, 0xc0, !PT ;  /* 0x0000ffff82c47812 */ /* 0x002fe200078ec0ff */
[--C-:B----4-:R-:W-:Y:S01]  /*6330*/  FFMA.FTZ R201, R13, UR18, -R129.reuse ;  /* 0x000000120dc97c23 */ /* 0x110fe20008010881 */
[----:B------:R-:W-:Y:S03]  /*6340*/  SHF.R.U32.HI R198, RZ, 0x8, R198 ;  /* 0x00000008ffc67819 */ /* 0x000fe600000116c6 */
[----:B------:R1:W2:Y:S01]  /*6350*/  MUFU.EX2 R130, R197 ;  /* 0x000000c500827308 */ /* 0x0002a20000000800 */
[----:B------:R-:W-:Y:S01]  /*6360*/  SHF.R.U32.HI R196, RZ, 0x8, R196 ;  /* 0x00000008ffc47819 */ /* 0x000fe200000116c4 */
[----:B------:R-:W-:Y:S01]  /*6370*/  FFMA.FTZ R129, R17, UR18, -R129 ;  /* 0x0000001211817c23 */ /* 0x000fe20008010881 */
[----:B------:R-:W-:Y:S01]  /*6380*/  LOP3.LUT R131, R131, 0xff, RZ, 0xc0, !PT ;  /* 0x000000ff83837812 */ /* 0x000fe200078ec0ff */
[----:B---3--:R-:W-:Y:S01]  /*6390*/  @!P6 FADD.FTZ R122, -R122, -RZ ;  /* 0x800000ff7a7ae221 */ /* 0x008fe20000010100 */
[----:B------:R-:W-:Y:S01]  /*63a0*/  LOP3.LUT R196, R196, 0xffff, RZ, 0xc0, !PT ;  /* 0x0000ffffc4c47812 */ /* 0x000fe200078ec0ff */
[----:B------:R-:W-:Y:S01]  /*63b0*/  @!P5 FADD.FTZ R123, -R123, -RZ ;  /* 0x800000ff7b7bd221 */ /* 0x000fe20000010100 */
[----:B------:R-:W-:Y:S03]  /*63c0*/  FFMA.FTZ R115, R19, UR18, -R115 ;  /* 0x0000001213737c23 */ /* 0x000fe60008010873 */
[----:B------:R-:W3:Y:S01]  /*63d0*/  MUFU.EX2 R125, R201 ;  /* 0x000000c9007d7308 */ /* 0x000ee20000000800 */
[----:B------:R-:W-:Y:S01]  /*63e0*/  ISETP.LE.U32.AND P6, PT, R196, UR19, PT ;  /* 0x00000013c4007c0c */ /* 0x000fe2000bfc3070 */
[----:B------:R-:W-:Y:S01]  /*63f0*/  @!P4 FADD.FTZ R127, -R127, -RZ ;  /* 0x800000ff7f7fc221 */ /* 0x000fe20000010100 */
[----:B------:R-:W-:Y:S02]  /*6400*/  LOP3.LUT R196, R198, 0xffff, RZ, 0xc0, !PT ;  /* 0x0000ffffc6c47812 */ /* 0x000fe400078ec0ff */
[----:B------:R-:W-:Y:S02]  /*6410*/  F2FP.RELU.BF16.F32.PACK_AB R198, R117, R116 ;  /* 0x0000007475c6723e */ /* 0x000fe400000018ff */
[----:B------:R-:W-:Y:S03]  /*6420*/  ISETP.LE.U32.AND P2, PT, R196, UR19, PT ;  /* 0x00000013c4007c0c */ /* 0x000fe6000bf43070 */
[----:B------:R-:W4:Y:S01]  /*6430*/  MUFU.EX2 R128, R128 ;  /* 0x0000008000807308 */ /* 0x000f220000000800 */
[----:B-1----:R-:W-:Y:S01]  /*6440*/  F2FP.RELU.BF16.F32.PACK_AB R197, R119, R118 ;  /* 0x0000007677c5723e */ /* 0x002fe200000018ff */
[----:B------:R1:W-:Y:S01]  /*6450*/  STS [R211+0x2a000], R198 ;  /* 0x02a000c6d3007388 */ /* 0x0003e20000000800 */
[----:B------:R-:W-:Y:S01]  /*6460*/  F2FP.RELU.BF16.F32.PACK_AB R196, R121, R120 ;  /* 0x0000007879c4723e */ /* 0x000fe200000018ff */
[----:B--2---:R-:W-:Y:S01]  /*6470*/  @!P1 FADD.FTZ R130, -R130, -RZ ;  /* 0x800000ff82829221 */ /* 0x004fe20000010100 */
[----:B------:R-:W-:Y:S01]  /*6480*/  ISETP.LE.U32.AND P5, PT, R131, UR19, PT ;  /* 0x0000001383007c0c */ /* 0x000fe2000bfa3070 */
[----:B------:R2:W-:Y:S01]  /*6490*/  STS [R211+0x2a400], R197 ;  /* 0x02a400c5d3007388 */ /* 0x0005e20000000800 */
[----:B------:R-:W-:Y:S03]  /*64a0*/  F2FP.RELU.BF16.F32.PACK_AB R200, R123, R122 ;  /* 0x0000007a7bc8723e */ /* 0x000fe600000018ff */
[----:B------:R-:W1:Y:S01]  /*64b0*/  MUFU.EX2 R129, R129 ;  /* 0x0000008100817308 */ /* 0x000e620000000800 */
[----:B---3--:R-:W-:Y:S01]  /*64c0*/  @!P6 FADD.FTZ R125, -R125, -RZ ;  /* 0x800000ff7d7de221 */ /* 0x008fe20000010100 */
[----:B------:R3:W-:Y:S01]  /*64d0*/  STS [R210+0x2a000], R196 ;  /* 0x02a000c4d2007388 */ /* 0x0007e20000000800 */
[----:B------:R-:W-:Y:S02]  /*64e0*/  FSETP.GE.FTZ.AND P1, PT, R120, RZ, PT ;  /* 0x000000ff7800720b */ /* 0x000fe40003f36000 */
[----:B------:R-:W-:Y:S01]  /*64f0*/  FSETP.GE.FTZ.AND P6, PT, R118, RZ, PT ;  /* 0x000000ff7600720b */ /* 0x000fe20003fd6000 */
[----:B------:R-:W-:Y:S01]  /*6500*/  STS [R210+0x2a400], R200 ;  /* 0x02a400c8d2007388 */ /* 0x000fe20000000800 */
[----:B------:R-:W-:Y:S03]  /*6510*/  F2FP.RELU.BF16.F32.PACK_AB R199, R125, R124 ;  /* 0x0000007c7dc7723e */ /* 0x000fe600000018ff */
[----:B------:R-:W3:Y:S01]  /*6520*/  MUFU.EX2 R131, R115 ;  /* 0x0000007300837308 */ /* 0x000ee20000000800 */
[----:B----4-:R-:W-:Y:S01]  /*6530*/  @!P3 FADD.FTZ R128, -R128, -RZ ;  /* 0x800000ff8080b221 */ /* 0x010fe20000010100 */
[----:B------:R-:W-:Y:S01]  /*6540*/  @!P5 FADD.FTZ R126, -R126, -RZ ;  /* 0x800000ff7e7ed221 */ /* 0x000fe20000010100 */
[----:B------:R-:W-:Y:S01]  /*6550*/  FSETP.GE.FTZ.AND P3, PT, R116, RZ, PT ;  /* 0x000000ff7400720b */ /* 0x000fe20003f76000 */
[----:B------:R-:W-:Y:S01]  /*6560*/  STS [R209+0x2a000], R199 ;  /* 0x02a000c7d1007388 */ /* 0x000fe20000000800 */
[----:B-1----:R-:W-:Y:S01]  /*6570*/  @!P2 FADD.FTZ R129, -R129, -RZ ;  /* 0x800000ff8181a221 */ /* 0x002fe20000010100 */
[----:B------:R-:W-:Y:S02]  /*6580*/  FSETP.GE.FTZ.AND P2, PT, R117, RZ, PT ;  /* 0x000000ff7500720b */ /* 0x000fe40003f56000 */
[----:B------:R-:W-:Y:S02]  /*6590*/  F2FP.RELU.BF16.F32.PACK_AB R198, R127, R126 ;  /* 0x0000007e7fc6723e */ /* 0x000fe400000018ff */
[----:B--2---:R-:W-:Y:S01]  /*65a0*/  F2FP.RELU.BF16.F32.PACK_AB R197, R129, R128 ;  /* 0x0000008081c5723e */ /* 0x004fe200000018ff */
[----:B---3--:R-:W-:Y:S02]  /*65b0*/  @!P0 FADD.FTZ R131, -R131, -RZ ;  /* 0x800000ff83838221 */ /* 0x008fe40000010100 */
[----:B------:R-:W-:Y:S01]  /*65c0*/  STS [R209+0x2a400], R198 ;  /* 0x02a400c6d1007388 */ /* 0x000fe20000000800 */
[----:B------:R-:W-:Y:S02]  /*65d0*/  LEA R115, R252, UR4, 0x1 ;  /* 0x00000004fc737c11 */ /* 0x000fe4000f8e08ff */
[----:B------:R-:W-:Y:S01]  /*65e0*/  F2FP.RELU.BF16.F32.PACK_AB R196, R131, R130 ;  /* 0x0000008283c4723e */ /* 0x000fe200000018ff */
[----:B------:R1:W-:Y:S02]  /*65f0*/  STS [R208+0x2a000], R197 ;  /* 0x02a000c5d0007388 */ /* 0x0003e40000000800 */
[--C-:B------:R-:W-:Y:S02]  /*6600*/  IMAD.IADD R114, R246, 0x1, R115.reuse ;  /* 0x00000001f6727824 */ /* 0x100fe400078e0273 */
[C---:B------:R-:W-:Y:S01]  /*6610*/  IMAD.IADD R113, R245.reuse, 0x1, R115 ;  /* 0x00000001f5717824 */ /* 0x040fe200078e0273 */
[----:B------:R2:W-:Y:S01]  /*6620*/  STS [R208+0x2a400], R196 ;  /* 0x02a400c4d0007388 */ /* 0x0005e20000000800 */
[----:B------:R-:W-:Y:S03]  /*6630*/  IMAD.IADD R112, R245, 0x1, R114 ;  /* 0x00000001f5707824 */ /* 0x000fe600078e0272 */
[----:B------:R-:W-:Y:S04]  /*6640*/  LDSM.16.M88.4 R84, [R115+0x10000] ;  /* 0x010000007354783b */ /* 0x000fe80000000200 */
[----:B------:R-:W3:Y:S04]  /*6650*/  LDSM.16.M88.4 R88, [R241+0x20000] ;  /* 0x02000000f158783b */ /* 0x000ee80000000200 */
[----:B------:R-:W4:Y:S04]  /*6660*/  LDSM.16.M88.4 R92, [R241+0x20800] ;  /* 0x02080000f15c783b */ /* 0x000f280000000200 */
[----:B------:R-:W-:Y:S04]  /*6670*/  LDSM.16.M88.4 R96, [R114+0x10000] ;  /* 0x010000007260783b */ /* 0x000fe80000000200 */
[----:B------:R-:W4:Y:S01]  /*6680*/  LDSM.16.M88.4 R100, [R240+0x20000] ;  /* 0x02000000f064783b */ /* 0x000f220000000200 */
[----:B-1----:R-:W-:Y:S03]  /*6690*/  IMAD.U32 R197, RZ, RZ, UR15 ;  /* 0x0000000fffc57e24 */ /* 0x002fe6000f8e00ff */
[----:B------:R-:W1:Y:S01]  /*66a0*/  LDSM.16.M88.4 R104, [R240+0x20800] ;  /* 0x02080000f068783b */ /* 0x000e620000000200 */
[----:B--2---:R-:W-:Y:S03]  /*66b0*/  IMAD.U32 R196, RZ, RZ, UR16 ;  /* 0x00000010ffc47e24 */ /* 0x004fe6000f8e00ff */
[----:B------:R-:W-:Y:S02]  /*66c0*/  LDSM.16.M88.4 R108, [R3+0x20000] ;  /* 0x02000000036c783b */ /* 0x000fe40000000200 */
[C---:B------:R-:W-:Y:S04]  /*66d0*/  LEA R198, P0, R204.reuse, R196, 0x2 ;  /* 0x000000c4ccc67211 */ /* 0x040fe800078010ff */
[----:B------:R-:W-:Y:S02]  /*66e0*/  LEA.HI.X.SX32 R199, R204, R197, 0x2, P0 ;  /* 0x000000c5ccc77211 */ /* 0x000fe400000f16ff */
[----:B------:R-:W5:Y:S01]  /*66f0*/  LDL R204, [R1+0x3c] ;  /* 0x00003c0001cc7983 */ /* 0x000f620000100800 */
[----:B------:R-:W-:Y:S03]  /*6700*/  FSETP.GE.FTZ.AND P0, PT, R121, RZ, PT ;  /* 0x000000ff7900720b */ /* 0x000fe60003f16000 */
[----:B------:R-:W2:Y:S01]  /*6710*/  LDG.E R196, desc[UR6][R198.64] ;  /* 0x00000006c6c47981 */ /* 0x000ea2000c1e1900 */
[C---:B---3--:R-:W-:Y:S06]  /*6720*/  HMMA.16816.F32.BF16 R4, R84.reuse, R88, RZ ;  /* 0x000000585404723c */ /* 0x048fec00000418ff */
[C---:B------:R-:W-:Y:S01]  /*6730*/  HMMA.16816.F32.BF16 R8, R84.reuse, R90, RZ ;  /* 0x0000005a5408723c */ /* 0x040fe200000418ff */
[----:B------:R-:W3:Y:S05]  /*6740*/  LDSM.16.M88.4 R88, [R113+0x10000] ;  /* 0x010000007158783b */ /* 0x000eea0000000200 */
[C---:B----4-:R-:W-:Y:S01]  /*6750*/  HMMA.16816.F32.BF16 R12, R84.reuse, R92, RZ ;  /* 0x0000005c540c723c */ /* 0x050fe200000418ff */
[----:B------:R4:W4:Y:S05]  /*6760*/  LDG.E R198, desc[UR6][R198.64+0x20] ;  /* 0x00002006c6c67981 */ /* 0x00092a000c1e1900 */
[----:B------:R-:W-:Y:S01]  /*6770*/  HMMA.16816.F32.BF16 R16, R84, R94, RZ ;  /* 0x0000005e5410723c */ /* 0x000fe200000418ff */
[----:B------:R-:W3:Y:S05]  /*6780*/  LDSM.16.M88.4 R84, [R3+0x20800] ;  /* 0x020800000354783b */ /* 0x000eea0000000200 */
[C---:B------:R-:W-:Y:S01]  /*6790*/  HMMA.16816.F32.BF16 R4, R96.reuse, R100, R4 ;  /* 0x000000646004723c */ /* 0x040fe20000041804 */
[----:B------:R-:W-:Y:S05]  /*67a0*/  LDSM.16.M88.4 R92, [R112+0x10000] ;  /* 0x01000000705c783b */ /* 0x000fea0000000200 */
[C---:B------:R-:W-:Y:S01]  /*67b0*/  HMMA.16816.F32.BF16 R8, R96.reuse, R102, R8 ;  /* 0x000000666008723c */ /* 0x040fe20000041808 */
[----:B------:R-:W3:Y:S05]  /*67c0*/  LDSM.16.M88.4 R100, [R2+0x20000] ;  /* 0x020000000264783b */ /* 0x000eea0000000200 */
[C---:B-1----:R-:W-:Y:S06]  /*67d0*/  HMMA.16816.F32.BF16 R12, R96.reuse, R104, R12 ;  /* 0x00000068600c723c */ /* 0x042fec000004180c */
[----:B------:R-:W-:Y:S01]  /*67e0*/  HMMA.16816.F32.BF16 R16, R96, R106, R16 ;  /* 0x0000006a6010723c */ /* 0x000fe20000041810 */
[----:B------:R-:W1:Y:S04]  /*67f0*/  LDSM.16.M88.4 R96, [R2+0x20800] ;  /* 0x020800000260783b */ /* 0x000e680000000200 */
[----:B------:R-:W-:Y:S01]  /*6800*/  LDSM.16.M88.4 R104, [R115+0x12000] ;  /* 0x012000007368783b */ /* 0x000fe20000000200 */
[C---:B---3--:R-:W-:Y:S06]  /*6810*/  HMMA.16816.F32.BF16 R4, R88.reuse, R108, R4 ;  /* 0x0000006c5804723c */ /* 0x048fec0000041804 */
[C---:B------:R-:W-:Y:S01]  /*6820*/  HMMA.16816.F32.BF16 R8, R88.reuse, R110, R8 ;  /* 0x0000006e5808723c */ /* 0x040fe20000041808 */
[----:B------:R-:W3:Y:S05]  /*6830*/  LDSM.16.M88.4 R108, [R241+0x22000] ;  /* 0x02200000f16c783b */ /* 0x000eea0000000200 */
[C---:B------:R-:W-:Y:S06]  /*6840*/  HMMA.16816.F32.BF16 R12, R88.reuse, R84, R12 ;  /* 0x00000054580c723c */ /* 0x040fec000004180c */
[----:B------:R-:W-:Y:S01]  /*6850*/  HMMA.16816.F32.BF16 R16, R88, R86, R16 ;  /* 0x000000565810723c */ /* 0x000fe20000041810 */
[----:B------:R-:W3:Y:S04]  /*6860*/  LDSM.16.M88.4 R84, [R241+0x22800] ;  /* 0x02280000f154783b */ /* 0x000ee80000000200 */
        /* <DEDUP_REMOVED lines=55> */
[----:B------:R-:W2:Y:S04]  /*6be0*/  LDSM.16.M88.4 R84, [R241+0x26800] ;  /* 0x02680000f154783b */ /* 0x000ea80000000200 */
        /* <DEDUP_REMOVED lines=8> */
[C---:B---3--:R-:W-:Y:S06]  /*6c70*/  HMMA.16816.F32.BF16 R4, R96.reuse, R108, R4 ;  /* 0x0000006c6004723c */ /* 0x048fec0000041804 */
[C---:B------:R-:W-:Y:S01]  /*6c80*/  HMMA.16816.F32.BF16 R8, R96.reuse, R110, R8 ;  /* 0x0000006e6008723c */ /* 0x040fe20000041808 */
[----:B------:R-:W3:Y:S05]  /*6c90*/  LDSM.16.M88.4 R108, [R3+0x26000] ;  /* 0x02600000036c783b */ /* 0x000eea0000000200 */
[C---:B--2---:R-:W-:Y:S06]  /*6ca0*/  HMMA.16816.F32.BF16 R12, R96.reuse, R84, R12 ;  /* 0x00000054600c723c */ /* 0x044fec000004180c */
[----:B------:R-:W-:Y:S01]  /*6cb0*/  HMMA.16816.F32.BF16 R16, R96, R86, R16 ;  /* 0x000000566010723c */ /* 0x000fe20000041810 */
[----:B------:R-:W2:Y:S04]  /*6cc0*/  LDSM.16.M88.4 R84, [R3+0x26800] ;  /* 0x026800000354783b */ /* 0x000ea80000000200 */
[----:B------:R-:W-:Y:S01]  /*6cd0*/  LDSM.16.M88.4 R96, [R112+0x16000] ;  /* 0x016000007060783b */ /* 0x000fe20000000200 */
[C---:B----4-:R-:W-:Y:S06]  /*6ce0*/  HMMA.16816.F32.BF16 R4, R100.reuse, R104, R4 ;  /* 0x000000686404723c */ /* 0x050fec0000041804 */
[C---:B------:R-:W-:Y:S01]  /*6cf0*/  HMMA.16816.F32.BF16 R8, R100.reuse, R106, R8 ;  /* 0x0000006a6408723c */ /* 0x040fe20000041808 */
[----:B------:R-:W4:Y:S05]  /*6d00*/  LDSM.16.M88.4 R104, [R2+0x26000] ;  /* 0x026000000268783b */ /* 0x000f2a0000000200 */
[C---:B-1----:R-:W-:Y:S06]  /*6d10*/  HMMA.16816.F32.BF16 R12, R100.reuse, R88, R12 ;  /* 0x00000058640c723c */ /* 0x042fec000004180c */
[----:B------:R-:W-:Y:S01]  /*6d20*/  HMMA.16816.F32.BF16 R16, R100, R90, R16 ;  /* 0x0000005a6410723c */ /* 0x000fe20000041810 */
[----:B------:R-:W1:Y:S05]  /*6d30*/  LDSM.16.M88.4 R88, [R2+0x26800] ;  /* 0x026800000258783b */ /* 0x000e6a0000000200 */
[C---:B---3--:R-:W-:Y:S06]  /*6d40*/  HMMA.16816.F32.BF16 R4, R92.reuse, R108, R4 ;  /* 0x0000006c5c04723c */ /* 0x048fec0000041804 */
[C---:B------:R-:W-:Y:S06]  /*6d50*/  HMMA.16816.F32.BF16 R8, R92.reuse, R110, R8 ;  /* 0x0000006e5c08723c */ /* 0x040fec0000041808 */
[C---:B--2---:R-:W-:Y:S06]  /*6d60*/  HMMA.16816.F32.BF16 R12, R92.reuse, R84, R12 ;  /* 0x000000545c0c723c */ /* 0x044fec000004180c */
[----:B------:R-:W-:Y:S06]  /*6d70*/  HMMA.16816.F32.BF16 R16, R92, R86, R16 ;  /* 0x000000565c10723c */ /* 0x000fec0000041810 */
[C---:B----4-:R-:W-:Y:S06]  /*6d80*/  HMMA.16816.F32.BF16 R4, R96.reuse, R104, R4 ;  /* 0x000000686004723c */ /* 0x050fec0000041804 */
[C---:B------:R-:W-:Y:S06]  /*6d90*/  HMMA.16816.F32.BF16 R8, R96.reuse, R106, R8 ;  /* 0x0000006a6008723c */ /* 0x040fec0000041808 */
[C---:B-1----:R-:W-:Y:S06]  /*6da0*/  HMMA.16816.F32.BF16 R12, R96.reuse, R88, R12 ;  /* 0x00000058600c723c */ /* 0x042fec000004180c */
[----:B------:R-:W-:Y:S06]  /*6db0*/  HMMA.16816.F32.BF16 R16, R96, R90, R16 ;  /* 0x0000005a6010723c */ /* 0x000fec0000041810 */
[C---:B------:R-:W-:Y:S01]  /*6dc0*/  FADD.FTZ R115, -R196.reuse, R4 ;  /* 0x00000004c4737221 */ /* 0x040fe20000010100 */
[C---:B------:R-:W-:Y:S04]  /*6dd0*/  FADD.FTZ R197, -R196.reuse, R5 ;  /* 0x00000005c4c57221 */ /* 0x040fe80000010100 */
[-C--:B------:R-:W-:Y:S01]  /*6de0*/  FSEL R115, R115, R196.reuse, P3 ;  /* 0x000000c473737208 */ /* 0x080fe20001800000 */
[C---:B------:R-:W-:Y:S01]  /*6df0*/  FADD.FTZ R201, -R196.reuse, R9 ;  /* 0x00000009c4c97221 */ /* 0x040fe20000010100 */
[-C--:B------:R-:W-:Y:S01]  /*6e00*/  FSEL R200, R197, R196.reuse, P2 ;  /* 0x000000c4c5c87208 */ /* 0x080fe20001000000 */
[----:B------:R-:W-:Y:S01]  /*6e10*/  FADD.FTZ R199, -R196, R8 ;  /* 0x00000008c4c77221 */ /* 0x000fe20000010100 */
[----:B------:R-:W-:Y:S01]  /*6e20*/  FSETP.GE.FTZ.AND P2, PT, R124, RZ, PT ;  /* 0x000000ff7c00720b */ /* 0x000fe20003f56000 */
[----:B------:R-:W-:Y:S01]  /*6e30*/  FMUL.FTZ R115, R116, R115 ;  /* 0x0000007374737220 */ /* 0x000fe20000410000 */
[----:B------:R-:W-:Y:S01]  /*6e40*/  FSEL R202, R201, R196, P0 ;  /* 0x000000c4c9ca7208 */ /* 0x000fe20000000000 */
[----:B------:R-:W-:Y:S01]  /*6e50*/  FMUL.FTZ R200, R117, R200 ;  /* 0x000000c875c87220 */ /* 0x000fe20000410000 */
[----:B------:R-:W-:Y:S01]  /*6e60*/  FSETP.GE.FTZ.AND P0, PT, R125, RZ, PT ;  /* 0x000000ff7d00720b */ /* 0x000fe20003f16000 */
[C---:B------:R-:W-:Y:S01]  /*6e70*/  FADD.FTZ R117, -R196.reuse, R12 ;  /* 0x0000000cc4757221 */ /* 0x040fe20000010100 */
[----:B------:R-:W-:Y:S01]  /*6e80*/  FSEL R199, R199, R196, P1 ;  /* 0x000000c4c7c77208 */ /* 0x000fe20000800000 */
[----:B------:R-:W-:Y:S01]  /*6e90*/  FMUL.FTZ R202, R121, R202 ;  /* 0x000000ca79ca7220 */ /* 0x000fe20000410000 */
[----:B------:R-:W-:Y:S01]  /*6ea0*/  FSETP.GE.FTZ.AND P1, PT, R129, RZ, PT ;  /* 0x000000ff8100720b */ /* 0x000fe20003f36000 */
[----:B------:R-:W-:Y:S01]  /*6eb0*/  FADD.FTZ R121, -R196, R13 ;  /* 0x0000000dc4797221 */ /* 0x000fe20000010100 */
[-C--:B------:R-:W-:Y:S01]  /*6ec0*/  FSEL R117, R117, R196.reuse, P2 ;  /* 0x000000c475757208 */ /* 0x080fe20001000000 */
[----:B------:R-:W-:Y:S01]  /*6ed0*/  FMUL.FTZ R199, R120, R199 ;  /* 0x000000c778c77220 */ /* 0x000fe20000410000 */
[----:B------:R-:W-:Y:S01]  /*6ee0*/  F2FP.BF16.F32.PACK_AB R115, R200, R115 ;  /* 0x00000073c873723e */ /* 0x000fe200000010ff */
[----:B------:R-:W-:Y:S01]  /*6ef0*/  FADD.FTZ R197, -R198, R7 ;  /* 0x00000007c6c57221 */ /* 0x000fe20000010100 */
[----:B------:R-:W-:Y:S01]  /*6f00*/  FSEL R116, R121, R196, P0 ;  /* 0x000000c479747208 */ /* 0x000fe20000000000 */
[----:B------:R-:W-:Y:S01]  /*6f10*/  FADD.FTZ R121, -R196, R16 ;  /* 0x00000010c4797221 */ /* 0x000fe20000010100 */
[----:B------:R-:W-:Y:S01]  /*6f20*/  FSETP.GE.FTZ.AND P0, PT, R128, RZ, PT ;  /* 0x000000ff8000720b */ /* 0x000fe20003f16000 */
[----:B------:R-:W-:Y:S01]  /*6f30*/  FMUL.FTZ R117, R124, R117 ;  /* 0x000000757c757220 */ /* 0x000fe20000410000 */
[----:B------:R-:W-:Y:S01]  /*6f40*/  F2FP.BF16.F32.PACK_AB R199, R202, R199 ;  /* 0x000000c7cac7723e */ /* 0x000fe200000010ff */
[----:B------:R-:W-:Y:S01]  /*6f50*/  FMUL.FTZ R116, R125, R116 ;  /* 0x000000747d747220 */ /* 0x000fe20000410000 */
[----:B------:R-:W-:Y:S01]  /*6f60*/  FSEL R121, R121, R196, P0 ;  /* 0x000000c479797208 */ /* 0x000fe20000000000 */
[----:B------:R-:W-:Y:S01]  /*6f70*/  @P1 FADD.FTZ R196, -R196, R17 ;  /* 0x00000011c4c41221 */ /* 0x000fe20000010100 */
[----:B------:R-:W-:Y:S01]  /*6f80*/  PLOP3.LUT P0, PT, PT, PT, UP2, 0x80, 0x0 ;  /* 0x000000000000781c */ /* 0x000fe20003f0f028 */
[----:B------:R-:W-:Y:S01]  /*6f90*/  FADD.FTZ R125, -R198, R6 ;  /* 0x00000006c67d7221 */ /* 0x000fe20000010100 */
[----:B------:R-:W-:Y:S01]  /*6fa0*/  F2FP.BF16.F32.PACK_AB R117, R116, R117 ;  /* 0x000000757475723e */ /* 0x000fe200000010ff */
[----:B------:R-:W-:Y:S10]  /*6fb0*/  FMUL.FTZ R121, R128, R121 ;  /* 0x0000007980797220 */ /* 0x000ff40000410000 */
[----:B------:R-:W-:Y:S05]  /*6fc0*/  @!P0 BRA `(.L_x_776) ;  /* 0x0000000400988947 */ /* 0x000fea0003800000 */
        /* <DEDUP_REMOVED lines=10> */
[----:B------:R-:W-:Y:S02]  /*7070*/  UISETP.NE.U32.AND UP0, UPT, UR11, 0x1, UPT ;  /* 0x000000010b00788c */ /* 0x000fe4000bf05070 */
[----:B------:R-:W2:Y:S02]  /*7080*/  LDL.LU R212, [R1+0x5c] ;  /* 0x00005c0001d47983 */ /* 0x000ea40000300800 */
        /* <DEDUP_REMOVED lines=24> */
[----:B------:R-:W-:Y:S02]  /*7210*/  ISETP.GE.AND P2, PT, R203, UR24, PT ;  /* 0x00000018cb007c0c */ /* 0x000fe4000bf46270 */
[CCC-:B------:R-:W-:Y:S01]  /*7220*/  @!P4 LEA.HI.X R17, R6.reuse, R214.reuse, R7.reuse, 0x1, P1 ;  /* 0x000000d60611c211 */ /* 0x1c0fe200008f0c07 */
[----:B------:R1:W-:Y:S01]  /*7230*/  @P4 STS [R213+0x2004], RZ ;  /* 0x002004ffd5004388 */ /* 0x0003e20000000800 */
[CC--:B------:R-:W-:Y:S03]  /*7240*/  @!P3 LEA R4, P1, R6.reuse, R215.reuse, 0x1 ;  /* 0x000000d70604b211 */ /* 0x0c0fe600078208ff */
[----:B------:R1:W-:Y:S01]  /*7250*/  @P4 STS [R213+0x2008], RZ ;  /* 0x002008ffd5004388 */ /* 0x0003e20000000800 */
[CCC-:B------:R-:W-:Y:S03]  /*7260*/  @!P3 LEA.HI.X R5, R6.reuse, R214.reuse, R7.reuse, 0x1, P1 ;  /* 0x000000d60605b211 */ /* 0x1c0fe600008f0c07 */
[----:B------:R1:W-:Y:S02]  /*7270*/  @P4 STS [R213+0x200c], RZ ;  /* 0x00200cffd5004388 */ /* 0x0003e40000000800 */
[C---:B------:R-:W-:Y:S02]  /*7280*/  @!P2 LEA R84, P1, R6.reuse, R215, 0x1 ;  /* 0x000000d70654a211 */ /* 0x040fe400078208ff */
[----:B------:R-:W-:Y:S01]  /*7290*/  @!PT LDS RZ, [RZ] ;  /* 0x00000000fffff984 */ /* 0x000fe20000000800 */
[----:B------:R-:W-:Y:S01]  /*72a0*/  @!PT LDS RZ, [RZ] ;  /* 0x00000000fffff984 */ /* 0x000fe20000000800 */
[----:B------:R-:W-:Y:S01]  /*72b0*/  @!PT LDS RZ, [RZ] ;  /* 0x00000000fffff984 */ /* 0x000fe20000000800 */
[----:B------:R1:W-:Y:S02]  /*72c0*/  @!P4 LDGSTS.E.BYPASS.LTC128B.128 [R212+0x2000], desc[UR6][R8.64+0x80] ;  /* 0x0200008008d4cfae */ /* 0x0003e4000b901d46 */
[----:B------:R-:W-:Y:S02]  /*72d0*/  @!P2 LEA.HI.X R85, R6, R214, R7, 0x1, P1 ;  /* 0x000000d60655a211 */ /* 0x000fe400008f0c07 */
        /* <DEDUP_REMOVED lines=53> */
.L_x_776:
[----:B------:R-:W-:Y:S01]  /*7630*/  FSETP.GE.FTZ.AND P1, PT, R119, RZ, PT ;  /* 0x000000ff7700720b */ /* 0x000fe20003f36000 */
[C---:B-1----:R-:W-:Y:S01]  /*7640*/  FADD.FTZ R5, -R198.reuse, R10 ;  /* 0x0000000ac6057221 */ /* 0x042fe20000010100 */
[-C--:B------:R-:W-:Y:S01]  /*7650*/  FSEL R125, R125, R198.reuse, P6 ;  /* 0x000000c67d7d7208 */ /* 0x080fe20003000000 */
[----:B------:R-:W-:Y:S01]  /*7660*/  FADD.FTZ R11, -R198, R11 ;  /* 0x0000000bc60b7221 */ /* 0x000fe20000010100 */
[----:B------:R-:W-:Y:S01]  /*7670*/  FSEL R4, R197, R198, P1 ;  /* 0x000000c6c5047208 */ /* 0x000fe20000800000 */
[----:B------:R-:W-:Y:S01]  /*7680*/  STS [R211+0x28000], R115 ;  /* 0x02800073d3007388 */ /* 0x000fe20000000800 */
[----:B------:R-:W-:Y:S01]  /*7690*/  FSETP.GE.FTZ.AND P2, PT, R123, RZ, PT ;  /* 0x000000ff7b00720b */ /* 0x000fe20003f56000 */
[----:B------:R-:W-:Y:S01]  /*76a0*/  FMUL.FTZ R125, R118, R125 ;  /* 0x0000007d767d7220 */ /* 0x000fe20000410000 */
[----:B------:R-:W-:Y:S01]  /*76b0*/  FSETP.GE.FTZ.AND P1, PT, R122, RZ, PT ;  /* 0x000000ff7a00720b */ /* 0x000fe20003f36000 */
[----:B------:R-:W-:Y:S01]  /*76c0*/  FMUL.FTZ R4, R119, R4 ;  /* 0x0000000477047220 */ /* 0x000fe20000410000 */
[-C--:B------:R-:W-:Y:S01]  /*76d0*/  FSEL R6, R11, R198.reuse, P2 ;  /* 0x000000c60b067208 */ /* 0x080fe20001000000 */
[C---:B------:R-:W-:Y:S01]  /*76e0*/  FADD.FTZ R7, -R198.reuse, R14 ;  /* 0x0000000ec6077221 */ /* 0x040fe20000010100 */
[----:B------:R-:W-:Y:S01]  /*76f0*/  FSEL R5, R5, R198, P1 ;  /* 0x000000c605057208 */ /* 0x000fe20000800000 */
[----:B------:R-:W-:Y:S01]  /*7700*/  FADD.FTZ R15, -R198, R15 ;  /* 0x0000000fc60f7221 */ /* 0x000fe20000010100 */
[----:B------:R-:W-:Y:S01]  /*7710*/  F2FP.BF16.F32.PACK_AB R125, R4, R125 ;  /* 0x0000007d047d723e */ /* 0x000fe200000010ff */
[----:B------:R-:W-:Y:S01]  /*7720*/  FMUL.FTZ R6, R123, R6 ;  /* 0x000000067b067220 */ /* 0x000fe20000410000 */
[----:B------:R-:W-:Y:S01]  /*7730*/  FSETP.GE.FTZ.AND P1, PT, R131, RZ, PT ;  /* 0x000000ff8300720b */ /* 0x000fe20003f36000 */
[----:B------:R-:W-:Y:S01]  /*7740*/  FMUL.FTZ R5, R122, R5 ;  /* 0x000000057a057220 */ /* 0x000fe20000410000 */
[----:B------:R-:W-:Y:S01]  /*7750*/  FSETP.GE.FTZ.AND P3, PT, R127, RZ, PT ;  /* 0x000000ff7f00720b */ /* 0x000fe20003f76000 */
[----:B------:R-:W-:Y:S01]  /*7760*/  STS [R211+0x28400], R125 ;  /* 0x0284007dd3007388 */ /* 0x000fe20000000800 */
[----:B------:R-:W-:Y:S01]  /*7770*/  FSETP.GE.FTZ.AND P4, PT, R126, RZ, PT ;  /* 0x000000ff7e00720b */ /* 0x000fe20003f96000 */
[----:B------:R-:W-:Y:S01]  /*7780*/  FADD.FTZ R9, -R198, R18 ;  /* 0x00000012c6097221 */ /* 0x000fe20000010100 */
[-C--:B------:R-:W-:Y:S02]  /*7790*/  FSEL R8, R15, R198.reuse, P3 ;  /* 0x000000c60f087208 */ /* 0x080fe40001800000 */
[----:B------:R-:W-:Y:S01]  /*77a0*/  STS [R210+0x28000], R199 ;  /* 0x028000c7d2007388 */ /* 0x000fe20000000800 */
[----:B------:R-:W-:Y:S01]  /*77b0*/  FSEL R7, R7, R198, P4 ;  /* 0x000000c607077208 */ /* 0x000fe20002000000 */
[----:B------:R-:W-:Y:S01]  /*77c0*/  FMUL.FTZ R196, R129, R196 ;  /* 0x000000c481c47220 */ /* 0x000fe20000410000 */
[----:B------:R-:W-:Y:S01]  /*77d0*/  F2FP.BF16.F32.PACK_AB R84, R6, R5 ;  /* 0x000000050654723e */ /* 0x000fe200000010ff */
[----:B------:R-:W-:Y:S01]  /*77e0*/  FMUL.FTZ R8, R127, R8 ;  /* 0x000000087f087220 */ /* 0x000fe20000410000 */
[----:B------:R-:W-:Y:S01]  /*77f0*/  FSETP.GE.FTZ.AND P2, PT, R130, RZ, PT ;  /* 0x000000ff8200720b */ /* 0x000fe20003f56000 */
[----:B------:R-:W-:Y:S01]  /*7800*/  FMUL.FTZ R7, R126, R7 ;  /* 0x000000077e077220 */ /* 0x000fe20000410000 */
[----:B------:R-:W-:Y:S01]  /*7810*/  F2FP.BF16.F32.PACK_AB R121, R196, R121 ;  /* 0x00000079c479723e */ /* 0x000fe200000010ff */
[----:B------:R-:W-:Y:S01]  /*7820*/  STS [R210+0x28400], R84 ;  /* 0x02840054d2007388 */ /* 0x000fe20000000800 */
[----:B------:R-:W-:Y:S01]  /*7830*/  FSEL R9, R9, R198, P2 ;  /* 0x000000c609097208 */ /* 0x000fe20001000000 */
[----:B------:R-:W-:Y:S01]  /*7840*/  @P1 FADD.FTZ R198, -R198, R19 ;  /* 0x00000013c6c61221 */ /* 0x000fe20000010100 */
[----:B------:R-:W-:Y:S02]  /*7850*/  F2FP.BF16.F32.PACK_AB R92, R8, R7 ;  /* 0x00000007085c723e */ /* 0x000fe400000010ff */
[----:B------:R1:W-:Y:S01]  /*7860*/  STS [R209+0x28000], R117 ;  /* 0x02800075d1007388 */ /* 0x0003e20000000800 */
[----:B------:R-:W-:Y:S01]  /*7870*/  LEA R116, R251, UR4, 0x1 ;  /* 0x00000004fb747c11 */ /* 0x000fe2000f8e08ff */
[----:B------:R-:W-:Y:S01]  /*7880*/  FMUL.FTZ R9, R130, R9 ;  /* 0x0000000982097220 */ /* 0x000fe20000410000 */
[----:B------:R-:W-:Y:S02]  /*7890*/  FMUL.FTZ R198, R131, R198 ;  /* 0x000000c683c67220 */ /* 0x000fe40000410000 */
[----:B------:R-:W-:Y:S03]  /*78a0*/  STS [R209+0x28400], R92 ;  /* 0x0284005cd1007388 */ /* 0x000fe60000000800 */
[----:B------:R-:W-:Y:S02]  /*78b0*/  F2FP.BF16.F32.PACK_AB R198, R198, R9 ;  /* 0x00000009c6c6723e */ /* 0x000fe400000010ff */
[----:B------:R-:W-:Y:S05]  /*78c0*/  STS [R208+0x28000], R121 ;  /* 0x02800079d0007388 */ /* 0x000fea0000000800 */
[----:B------:R-:W-:Y:S01]  /*78d0*/  STS [R208+0x28400], R198 ;  /* 0x028400c6d0007388 */ /* 0x000fe20000000800 */
[----:B------:R-:W-:Y:S06]  /*78e0*/  BAR.SYNC.DEFER_BLOCKING 0x0 ;  /* 0x0000000000007b1d */ /* 0x000fec0000010000 */
[----:B------:R-:W-:Y:S02]  /*78f0*/  LDSM.16.MT88.4 R4, [R250+0x2a000] ;  /* 0x02a00000fa04783b */ /* 0x000fe40000004200 */
[----:B-1----:R-:W1:Y:S03]  /*7900*/  LDC R117, c[0x0][0x270] ;  /* 0x00009c00ff757b82 */ /* 0x002e660000000800 */
[----:B------:R-:W2:Y:S05]  /*7910*/  LDSM.16.MT88.4 R8, [R116+0x10000] ;  /* 0x010000007408783b */ /* 0x000eaa0000004200 */
[----:B------:R-:W3:Y:S05]  /*7920*/  LDSM.16.MT88.4 R12, [R0+0x2a000] ;  /* 0x02a00000000c783b */ /* 0x000eea0000004200 */
[----:B------:R-:W4:Y:S05]  /*7930*/  LDSM.16.MT88.4 R16, [R116+0x12000] ;  /* 0x012000007410783b */ /* 0x000f2a0000004200 */
[----:B------:R-:W4:Y:S05]  /*7940*/  LDL.LU.64 R118, [R1+0x70] ;  /* 0x0000700001767983 */ /* 0x000f2a0000300a00 */
[----:B------:R-:W4:Y:S05]  /*7950*/  LDSM.16.MT88.4 R84, [R116+0x14000] ;  /* 0x014000007454783b */ /* 0x000f2a0000004200 */
[----:B------:R-:W4:Y:S05]  /*7960*/  LDSM.16.MT88.4 R88, [R116+0x16000] ;  /* 0x016000007458783b */ /* 0x000f2a0000004200 */
[----:B------:R-:W-:Y:S05]  /*7970*/  LDSM.16.MT88.4 R92, [R250+0x2a800] ;  /* 0x02a80000fa5c783b */ /* 0x000fea0000004200 */
[----:B------:R-:W4:Y:S05]  /*7980*/  LDSM.16.MT88.4 R96, [R116+0x10800] ;  /* 0x010800007460783b */ /* 0x000f2a0000004200 */
[----:B------:R-:W4:Y:S01]  /*7990*/  LDSM.16.MT88.4 R100, [R0+0x2a800] ;  /* 0x02a800000064783b */ /* 0x000f220000004200 */
[-C--:B--2---:R-:W-:Y:S04]  /*79a0*/  HMMA.16816.F32.BF16 R20, R4, R8.reuse, R20 ;  /* 0x000000080414723c */ /* 0x084fe80000041814 */
[----:B------:R-:W-:Y:S01]  /*79b0*/  LDSM.16.MT88.4 R104, [R116+0x17000] ;  /* 0x017000007468783b */ /* 0x000fe20000004200 */
[----:B-1----:R-:W-:Y:S01]  /*79c0*/  IMAD R117, R117, UR37, RZ ;  /* 0x0000002575757c24 */ /* 0x002fe2000f8e02ff */
[C---:B---3--:R-:W-:Y:S03]  /*79d0*/  HMMA.16816.F32.BF16 R24, R12.reuse, R8, R24 ;  /* 0x000000080c18723c */ /* 0x048fe60000041818 */
[----:B------:R-:W-:Y:S03]  /*79e0*/  LDSM.16.MT88.4 R108, [R116+0x15800] ;  /* 0x01580000746c783b */ /* 0x000fe60000004200 */
[-C--:B------:R-:W-:Y:S02]  /*79f0*/  HMMA.16816.F32.BF16 R28, R12, R10.reuse, R28 ;  /* 0x0000000a0c1c723c */ /* 0x080fe4000004181c */
[----:B------:R-:W-:Y:S04]  /*7a00*/  LDSM.16.MT88.4 R112, [R116+0x17800] ;  /* 0x017800007470783b */ /* 0x000fe80000004200 */
        /* <DEDUP_REMOVED lines=42> */
[C---:B------:R-:W-:Y:S01]  /*7cb0*/  HMMA.16816.F32.BF16 R24, R88.reuse, R12, R24 ;  /* 0x0000000c5818723c */ /* 0x040fe20000041818 */
        /* <DEDUP_REMOVED lines=106> */
.L_x_777:
[----:B------:R-:W-:Y:S01]  /*8360*/  LEA R236, R251, UR4, 0x1 ;  /* 0x00000004fbec7c11 */ /* 0x000fe2000f8e08ff */
[----:B------:R-:W-:Y:S01]  /*8370*/  LDSM.16.M88.4 R128, [R249] ;  /* 0x00000000f980783b */ /* 0x000fe20000000200 */
[----:B------:R-:W-:Y:S02]  /*8380*/  @UP2 UIADD3 UR13, UP0, UR8, -0x100, URZ ;  /* 0xffffff00080d2890 */ /* 0x000fe4000ff1e03f */
[----:B------:R-:W-:Y:S01]  /*8390*/  UISETP.GT.AND UP1, UPT, UR5, UR20, UPT ;  /* 0x000000140500728c */ /* 0x000fe2000bf24270 */
[----:B------:R-:W4:Y:S01]  /*83a0*/  LDSM.16.MT88.4 R16, [R236+0x18000] ;  /* 0x01800000ec10783b */ /* 0x000f220000004200 */
[----:B------:R-:W-:Y:S03]  /*83b0*/  @UP2 UIADD3.X UR11, UR9, -0x1, URZ, UP0, !UPT ;  /* 0xffffffff090b2890 */ /* 0x000fe600087fe43f */
[----:B------:R-:W1:Y:S01]  /*83c0*/  LDSM.16.M88.4 R124, [R249+0x1000] ;  /* 0x00100000f97c783b */ /* 0x000e620000000200 */
[----:B------:R-:W-:Y:S03]  /*83d0*/  @UP2 UMOV UR8, UR13 ;  /* 0x0000000d00082c82 */ /* 0x000fe60008000000 */
[----:B------:R-:W2:Y:S01]  /*83e0*/  LDSM.16.MT88.4 R96, [R236+0x1a000] ;  /* 0x01a00000ec60783b */ /* 0x000ea20000004200 */
[----:B------:R-:W-:Y:S01]  /*83f0*/  @UP2 UMOV UR9, UR11 ;  /* 0x0000000b00092c82 */ /* 0x000fe20008000000 */
[----:B------:R-:W-:Y:S02]  /*8400*/  ULOP3.LUT UR11, UR5, 0x1, URZ, 0xc0, !UPT ;  /* 0x00000001050b7892 */ /* 0x000fe4000f8ec03f */
[----:B------:R-:W3:Y:S01]  /*8410*/  LDSM.16.MT88.4 R112, [R236+0x1c000] ;  /* 0x01c00000ec70783b */ /* 0x000ee20000004200 */
[----:B------:R-:W-:Y:S02]  /*8420*/  UIADD3 UR5, UR5, -0x1, URZ ;  /* 0xffffffff05057890 */ /* 0x000fe4000fffe03f */
[----:B------:R-:W-:Y:S01]  /*8430*/  UISETP.NE.U32.AND UP0, UPT, UR11, 0x1, UPT ;  /* 0x000000010b00788c */ /* 0x000fe2000bf05070 */
[----:B------:R-:W3:Y:S04]  /*8440*/  LDSM.16.MT88.4 R196, [R236+0x1e000] ;  /* 0x01e00000ecc4783b */ /* 0x000ee80000004200 */
[----:B-----5:R-:W-:Y:S04]  /*8450*/  LDSM.16.M88.4 R200, [R244] ;  /* 0x00000000f4c8783b */ /* 0x020fe80000000200 */
[----:B------:R-:W3:Y:S04]  /*8460*/  LDSM.16.MT88.4 R204, [R236+0x18800] ;  /* 0x01880000eccc783b */ /* 0x000ee80000004200 */
[----:B------:R-:W3:Y:S04]  /*8470*/  LDSM.16.M88.4 R208, [R244+0x1000] ;  /* 0x00100000f4d0783b */ /* 0x000ee80000000200 */
[----:B------:R-:W3:Y:S04]  /*8480*/  LDSM.16.MT88.4 R212, [R236+0x1a800] ;  /* 0x01a80000ecd4783b */ /* 0x000ee80000004200 */
[----:B------:R-:W3:Y:S01]  /*8490*/  LDSM.16.MT88.4 R216, [R236+0x1c800] ;  /* 0x01c80000ecd8783b */ /* 0x000ee20000004200 */
[-C--:B----4-:R-:W-:Y:S03]  /*84a0*/  HMMA.16816.F32.BF16 R4, R128, R16.reuse, RZ ;  /* 0x000000108004723c */ /* 0x090fe600000418ff */
[----:B------:R-:W4:Y:S04]  /*84b0*/  LDSM.16.MT88.4 R220, [R236+0x1e800] ;  /* 0x01e80000ecdc783b */ /* 0x000f280000004200 */
[----:B------:R-:W-:Y:S01]  /*84c0*/  LDSM.16.MT88.4 R224, [R236+0x19000] ;  /* 0x01900000ece0783b */ /* 0x000fe20000004200 */
[C---:B-1----:R-:W-:Y:S03]  /*84d0*/  HMMA.16816.F32.BF16 R8, R124.reuse, R16, RZ ;  /* 0x000000107c08723c */ /* 0x042fe600000418ff */
[----:B------:R-:W-:Y:S03]  /*84e0*/  LDSM.16.M88.4 R228, [R242+0x1000] ;  /* 0x00100000f2e4783b */ /* 0x000fe60000000200 */
[-C--:B------:R-:W-:Y:S01]  /*84f0*/  HMMA.16816.F32.BF16 R12, R124, R18.reuse, RZ ;  /* 0x000000127c0c723c */ /* 0x080fe200000418ff */
[----:B------:R-:W-:Y:S05]  /*8500*/  LDSM.16.MT88.4 R232, [R236+0x1b800] ;  /* 0x01b80000ece8783b */ /* 0x000fea0000004200 */
        /* <DEDUP_REMOVED lines=13> */
[----:B------:R-:W1:Y:S05]  /*85e0*/  LDSM.16.M88.4 R196, [R242] ;  /* 0x00000000f2c4783b */ /* 0x000e6a0000000200 */
        /* <DEDUP_REMOVED lines=14> */
[----:B------:R-:W-:Y:S05]  /*86d0*/  LDSM.16.MT88.4 R216, [R236+0x19800] ;  /* 0x01980000ecd8783b */ /* 0x000fea0000004200 */
[-C--:B----4-:R-:W-:Y:S06]  /*86e0*/  HMMA.16816.F32.BF16 R116, R200, R220.reuse, R116 ;  /* 0x000000dcc874723c */ /* 0x090fec0000041874 */
[C---:B------:R-:W-:Y:S06]  /*86f0*/  HMMA.16816.F32.BF16 R120, R208.reuse, R220, R120 ;  /* 0x000000dcd078723c */ /* 0x040fec0000041878 */
[-C--:B------:R-:W-:Y:S01]  /*8700*/  HMMA.16816.F32.BF16 R124, R208, R222.reuse, R124 ;  /* 0x000000ded07c723c */ /* 0x080fe2000004187c */
[----:B------:R-:W3:Y:S05]  /*8710*/  LDSM.16.MT88.4 R208, [R236+0x1d000] ;  /* 0x01d00000ecd0783b */ /* 0x000eea0000004200 */
[----:B------:R-:W-:Y:S01]  /*8720*/  HMMA.16816.F32.BF16 R128, R200, R222, R128 ;  /* 0x000000dec880723c */ /* 0x000fe20000041880 */
[----:B------:R-:W4:Y:S04]  /*8730*/  LDSM.16.MT88.4 R200, [R236+0x1f000] ;  /* 0x01f00000ecc8783b */ /* 0x000f280000004200 */
[----:B------:R-:W4:Y:S01]  /*8740*/  LDSM.16.M88.4 R220, [R243+0x1000] ;  /* 0x00100000f3dc783b */ /* 0x000f220000000200 */
        /* <DEDUP_REMOVED lines=12> */
[----:B------:R-:W2:Y:S05]  /*8810*/  LDL R207, [R1+0x18] ;  /* 0x0000180001cf7983 */ /* 0x000eaa0000100800 */
[-C--:B---3--:R-:W-:Y:S01]  /*8820*/  HMMA.16816.F32.BF16 R100, R196, R208.reuse, R100 ;  /* 0x000000d0c464723c */ /* 0x088fe20000041864 */
[----:B------:R-:W-:Y:S05]  /*8830*/  IMAD.MOV.U32 R206, RZ, RZ, 0x4 ;  /* 0x00000004ffce7424 */ /* 0x000fea00078e00ff */
[C---:B------:R-:W-:Y:S01]  /*8840*/  HMMA.16816.F32.BF16 R104, R228.reuse, R208, R104 ;  /* 0x000000d0e468723c */ /* 0x040fe20000041868 */
[----:B------:R-:W3:Y:S05]  /*8850*/  LDC R209, c[0x0][0x270] ;  /* 0x00009c00ffd17b82 */ /* 0x000eea0000000800 */
[-C--:B------:R-:W-:Y:S06]  /*8860*/  HMMA.16816.F32.BF16 R108, R228, R210.reuse, R108 ;  /* 0x000000d2e46c723c */ /* 0x080fec000004186c */
[C---:B------:R-:W-:Y:S06]  /*8870*/  HMMA.16816.F32.BF16 R112, R196.reuse, R210, R112 ;  /* 0x000000d2c470723c */ /* 0x040fec0000041870 */
[-C--:B----4-:R-:W-:Y:S06]  /*8880*/  HMMA.16816.F32.BF16 R116, R196, R200.reuse, R116 ;  /* 0x000000c8c474723c */ /* 0x090fec0000041874 */
[C---:B------:R-:W-:Y:S05]  /*8890*/  HMMA.16816.F32.BF16 R120, R228.reuse, R200, R120 ;  /* 0x000000c8e478723c */ /* 0x040fea0000041878 */
[----:B---3--:R-:W-:Y:S01]  /*88a0*/  IMAD R211, R209, UR37, RZ ;  /* 0x00000025d1d37c24 */ /* 0x008fe2000f8e02ff */
[-C--:B------:R-:W-:Y:S01]  /*88b0*/  HMMA.16816.F32.BF16 R124, R228, R202.reuse, R124 ;  /* 0x000000cae47c723c */ /* 0x080fe2000004187c */
[----:B------:R-:W3:Y:S05]  /*88c0*/  LDL.64 R230, [R1+0x70] ;  /* 0x0000700001e67983 */ /* 0x000eea0000100a00 */
[----:B------:R-:W-:Y:S06]  /*88d0*/  HMMA.16816.F32.BF16 R128, R196, R202, R128 ;  /* 0x000000cac480723c */ /* 0x000fec0000041880 */
[-C--:B------:R-:W-:Y:S05]  /*88e0*/  HMMA.16816.F32.BF16 R4, R212, R216.reuse, R4 ;  /* 0x000000d8d404723c */ /* 0x080fea0000041804 */
[C---:B------:R-:W-:Y:S01]  /*88f0*/  IMAD.SHL.U32 R196, R211.reuse, 0x8, RZ ;  /* 0x00000008d3c47824 */ /* 0x040fe200078e00ff */
[C---:B------:R-:W-:Y:S05]  /*8900*/  HMMA.16816.F32.BF16 R8, R220.reuse, R216, R8 ;  /* 0x000000d8dc08723c */ /* 0x040fea0000041808 */
[C---:B------:R-:W-:Y:S01]  /*8910*/  IMAD.SHL.U32 R197, R211.reuse, 0x10, RZ ;  /* 0x00000010d3c57824 */ /* 0x040fe200078e00ff */
[-C--:B------:R-:W-:Y:S05]  /*8920*/  HMMA.16816.F32.BF16 R12, R220, R218.reuse, R12 ;  /* 0x000000dadc0c723c */ /* 0x080fea000004180c */
[C---:B------:R-:W-:Y:S01]  /*8930*/  IMAD R202, R211.reuse, 0x18, RZ ;  /* 0x00000018d3ca7824 */ /* 0x040fe200078e02ff */
[C---:B------:R-:W-:Y:S05]  /*8940*/  HMMA.16816.F32.BF16 R16, R212.reuse, R218, R16 ;  /* 0x000000dad410723c */ /* 0x040fea0000041810 */
[----:B------:R-:W-:Y:S01]  /*8950*/  IMAD.SHL.U32 R203, R211, 0x20, RZ ;  /* 0x00000020d3cb7824 */ /* 0x000fe200078e00ff */
        /* <DEDUP_REMOVED lines=11> */
[----:B------:R-:W-:Y:S05]  /*8a10*/  HMMA.16816.F32.BF16 R128, R212, R238, R128 ;  /* 0x000000eed480723c */ /* 0x000fea0000041880 */
[----:B--2---:R-:W-:Y:S05]  /*8a20*/  @P0 IMAD.WIDE R198, R207, R206, UR8 ;  /* 0x00000008cfc60e25 */ /* 0x004fea000f8e02ce */
[----:B------:R-:W2:Y:S04]  /*8a30*/  @P0 LDG.E R205, desc[UR6][R198.64+0x20] ;  /* 0x00002006c6cd0981 */ /* 0x000ea8000c1e1900 */
[----:B------:R1:W4:Y:S02]  /*8a40*/  @P0 LDG.E R204, desc[UR6][R198.64] ;  /* 0x00000006c6cc0981 */ /* 0x000324000c1e1900 */
[C---:B-1----:R-:W-:Y:S02]  /*8a50*/  IMAD R198, R211.reuse, 0x28, RZ ;  /* 0x00000028d3c67824 */ /* 0x042fe400078e02ff */
[----:B------:R-:W-:Y:S01]  /*8a60*/  IMAD R199, R211, 0x30, RZ ;  /* 0x00000030d3c77824 */ /* 0x000fe200078e02ff */
[----:B---3--:R1:W-:Y:S01]  /*8a70*/  REDG.E.ADD.F32.FTZ.RN.STRONG.GPU desc[UR6][R230.64], R4 ;  /* 0x00000004e60079a6 */ /* 0x0083e2000c10f386 */
[CC--:B------:R-:W-:Y:S04]  /*8a80*/  LEA R206, P1, R197.reuse, R230.reuse, 0x2 ;  /* 0x000000e6c5ce7211 */ /* 0x0c0fe800078210ff */
[-C--:B------:R-:W-:Y:S02]  /*8a90*/  LEA.HI.X.SX32 R207, R197, R231.reuse, 0x2, P1 ;  /* 0x000000e7c5cf7211 */ /* 0x080fe400008f16ff */
[CC--:B------:R-:W-:Y:S04]  /*8aa0*/  LEA R208, P1, R203.reuse, R230.reuse, 0x2 ;  /* 0x000000e6cbd07211 */ /* 0x0c0fe800078210ff */
[-C--:B------:R-:W-:Y:S02]  /*8ab0*/  LEA.HI.X.SX32 R209, R203, R231.reuse, 0x2, P1 ;  /* 0x000000e7cbd17211 */ /* 0x080fe400008f16ff */
[-C--:B------:R-:W-:Y:S01]  /*8ac0*/  LEA R210, P1, R199, R230.reuse, 0x2 ;  /* 0x000000e6c7d27211 */ /* 0x080fe200078210ff */
[----:B-1----:R-:W-:Y:S03]  /*8ad0*/  IMAD R4, R211, 0x38, RZ ;  /* 0x00000038d3047824 */ /* 0x002fe600078e02ff */
[-C--:B------:R-:W-:Y:S01]  /*8ae0*/  LEA.HI.X.SX32 R211, R199, R231.reuse, 0x2, P1 ;  /* 0x000000e7c7d37211 */ /* 0x080fe200008f16ff */
[----:B--2---:R-:W-:Y:S04]  /*8af0*/  @P0 STL [R1+0x64], R205 ;  /* 0x000064cd01000387 */ /* 0x004fe80000100800 */
[----:B----4-:R1:W-:Y:S01]  /*8b00*/  @P0 STL [R1+0x60], R204 ;  /* 0x000060cc01000387 */ /* 0x0103e20000100800 */
[CC--:B------:R-:W-:Y:S04]  /*8b10*/  LEA R200, P0, R196.reuse, R230.reuse, 0x2 ;  /* 0x000000e6c4c87211 */ /* 0x0c0fe800078010ff */
[-C--:B------:R-:W-:Y:S05]  /*8b20*/  LEA.HI.X.SX32 R201, R196, R231.reuse, 0x2, P0 ;  /* 0x000000e7c4c97211 */ /* 0x080fea00000f16ff */
[----:B------:R2:W-:Y:S04]  /*8b30*/  REDG.E.ADD.F32.FTZ.RN.STRONG.GPU desc[UR6][R200.64], R5 ;  /* 0x00000005c80079a6 */ /* 0x0005e8000c10f386 */
[----:B------:R-:W-:Y:S01]  /*8b40*/  REDG.E.ADD.F32.FTZ.RN.STRONG.GPU desc[UR6][R206.64], R6 ;  /* 0x00000006ce0079a6 */ /* 0x000fe2000c10f386 */
[CC--:B-1----:R-:W-:Y:S04]  /*8b50*/  LEA R204, P0, R202.reuse, R230.reuse, 0x2 ;  /* 0x000000e6cacc7211 */ /* 0x0c2fe800078010ff */
[-C--:B------:R-:W-:Y:S02]  /*8b60*/  LEA.HI.X.SX32 R205, R202, R231.reuse, 0x2, P0 ;  /* 0x000000e7cacd7211 */ /* 0x080fe400000f16ff */
[CC--:B------:R-:W-:Y:S03]  /*8b70*/  LEA R202, P0, R198.reuse, R230.reuse, 0x2 ;  /* 0x000000e6c6ca7211 */ /* 0x0c0fe600078010ff */
[----:B------:R1:W-:Y:S01]  /*8b80*/  REDG.E.ADD.F32.FTZ.RN.STRONG.GPU desc[UR6][R204.64], R7 ;  /* 0x00000007cc0079a6 */ /* 0x0003e2000c10f386 */
[-C--:B------:R-:W-:Y:S02]  /*8b90*/  LEA.HI.X.SX32 R203, R198, R231.reuse, 0x2, P0 ;  /* 0x000000e7c6cb7211 */ /* 0x080fe400000f16ff */
[CC--:B------:R-:W-:Y:S01]  /*8ba0*/  LEA R198, P0, R4.reuse, R230.reuse, 0x2 ;  /* 0x000000e604c67211 */ /* 0x0c0fe200078010ff */
[----:B------:R-:W-:Y:S01]  /*8bb0*/  REDG.E.ADD.F32.FTZ.RN.STRONG.GPU desc[UR6][R208.64], R8 ;  /* 0x00000008d00079a6 */ /* 0x000fe2000c10f386 */
[----:B--2---:R-:W-:Y:S02]  /*8bc0*/  VIADD R5, R197, 0x20 ;  /* 0x00000020c5057836 */ /* 0x004fe40000000000 */
[-C--:B------:R-:W-:Y:S01]  /*8bd0*/  LEA.HI.X.SX32 R199, R4, R231.reuse, 0x2, P0 ;  /* 0x000000e704c77211 */ /* 0x080fe200000f16ff */
[----:B------:R2:W-:Y:S04]  /*8be0*/  REDG.E.ADD.F32.FTZ.RN.STRONG.GPU desc[UR6][R202.64], R9 ;  /* 0x00000009ca0079a6 */ /* 0x0005e8000c10f386 */
[----:B------:R-:W-:Y:S04]  /*8bf0*/  REDG.E.ADD.F32.FTZ.RN.STRONG.GPU desc[UR6][R210.64], R10 ;  /* 0x0000000ad20079a6 */ /* 0x000fe8000c10f386 */
[----:B------:R3:W-:Y:S04]  /*8c00*/  REDG.E.ADD.F32.FTZ.RN.STRONG.GPU desc[UR6][R198.64], R11 ;  /* 0x0000000bc60079a6 */ /* 0x0007e8000c10f386 */
[----:B------:R4:W-:Y:S04]  /*8c10*/  REDG.E.ADD.F32.FTZ.RN.STRONG.GPU desc[UR6][R230.64+0x80], R16 ;  /* 0x00008010e60079a6 */ /* 0x0009e8000c10f386 */
[----:B------:R4:W-:Y:S01]  /*8c20*/  REDG.E.ADD.F32.FTZ.RN.STRONG.GPU desc[UR6][R200.64+0x80], R17 ;  /* 0x00008011c80079a6 */ /* 0x0009e2000c10f386 */
[CC--:B-1----:R-:W-:Y:S01]  /*8c30*/  LEA R204, P0, R5.reuse, R230.reuse, 0x2 ;  /* 0x000000e605cc7211 */ /* 0x0c2fe200078010ff */
[C---:B------:R-:W-:Y:S03]  /*8c40*/  IMAD.IADD R7, R196.reuse, 0x1, R5 ;  /* 0x00000001c4077824 */ /* 0x040fe600078e0205 */
[-C--:B------:R-:W-:Y:S01]  /*8c50*/  LEA.HI.X.SX32 R205, R5, R231.reuse, 0x2, P0 ;  /* 0x000000e705cd7211 */ /* 0x080fe200000f16ff */
[C---:B------:R-:W-:Y:S01]  /*8c60*/  IMAD.IADD R5, R196.reuse, 0x1, R7 ;  /* 0x00000001c4057824 */ /* 0x040fe200078e0207 */
[CC--:B------:R-:W-:Y:S03]  /*8c70*/  LEA R206, P0, R7.reuse, R230.reuse, 0x2 ;  /* 0x000000e607ce7211 */ /* 0x0c0fe600078010ff */
[----:B------:R1:W-:Y:S01]  /*8c80*/  REDG.E.ADD.F32.FTZ.RN.STRONG.GPU desc[UR6][R204.64], R18 ;  /* 0x00000012cc0079a6 */ /* 0x0003e2000c10f386 */
[-C--:B------:R-:W-:Y:S01]  /*8c90*/  LEA.HI.X.SX32 R207, R7, R231.reuse, 0x2, P0 ;  /* 0x000000e707cf7211 */ /* 0x080fe200000f16ff */
[C---:B------:R-:W-:Y:S01]  /*8ca0*/  IMAD.IADD R7, R196.reuse, 0x1, R5 ;  /* 0x00000001c4077824 */ /* 0x040fe200078e0205 */
[-C--:B--2---:R-:W-:Y:S03]  /*8cb0*/  LEA R202, P1, R5, R230.reuse, 0x2 ;  /* 0x000000e605ca7211 */ /* 0x084fe600078210ff */
        /* <DEDUP_REMOVED lines=9> */
[----:B---3--:R-:W-:Y:S02]  /*8d50*/  IMAD.IADD R11, R196, 0x1, R5 ;  /* 0x00000001c40b7824 */ /* 0x008fe400078e0205 */
[-C--:B------:R-:W-:Y:S01]  /*8d60*/  LEA.HI.X.SX32 R9, R9, R231.reuse, 0x2, P0 ;  /* 0x000000e709097211 */ /* 0x080fe200000f16ff */
[----:B------:R3:W-:Y:S01]  /*8d70*/  REDG.E.ADD.F32.FTZ.RN.STRONG.GPU desc[UR6][R6.64], R13 ;  /* 0x0000000d060079a6 */ /* 0x0007e2000c10f386 */
[CC--:B----4-:R-:W-:Y:S03]  /*8d80*/  LEA R16, P0, R4.reuse, R230.reuse, 0x2 ;  /* 0x000000e604107211 */ /* 0x0d0fe600078010ff */
[----:B------:R4:W-:Y:S01]  /*8d90*/  REDG.E.ADD.F32.FTZ.RN.STRONG.GPU desc[UR6][R8.64], R14 ;  /* 0x0000000e080079a6 */ /* 0x0009e2000c10f386 */
[-C--:B------:R-:W-:Y:S02]  /*8da0*/  LEA.HI.X.SX32 R17, R4, R231.reuse, 0x2, P0 ;  /* 0x000000e704117211 */ /* 0x080fe400000f16ff */
[CC--:B-1----:R-:W-:Y:S03]  /*8db0*/  LEA R18, P0, R5.reuse, R230.reuse, 0x2 ;  /* 0x000000e605127211 */ /* 0x0c2fe600078010ff */
[----:B------:R1:W-:Y:S04]  /*8dc0*/  REDG.E.ADD.F32.FTZ.RN.STRONG.GPU desc[UR6][R16.64], R15 ;  /* 0x0000000f100079a6 */ /* 0x0003e8000c10f386 */
[----:B------:R-:W-:Y:S01]  /*8dd0*/  REDG.E.ADD.F32.FTZ.RN.STRONG.GPU desc[UR6][R230.64+0x100], R84 ;  /* 0x00010054e60079a6 */ /* 0x000fe2000c10f386 */
[-C--:B--2---:R-:W-:Y:S01]  /*8de0*/  LEA.HI.X.SX32 R19, R5, R231.reuse, 0x2, P0 ;  /* 0x000000e705137211 */ /* 0x084fe200000f16ff */
[C---:B------:R-:W-:Y:S01]  /*8df0*/  IMAD.IADD R5, R196.reuse, 0x1, R11 ;  /* 0x00000001c4057824 */ /* 0x040fe200078e020b */
[CC--:B------:R-:W-:Y:S01]  /*8e00*/  LEA R10, P0, R11.reuse, R230.reuse, 0x2 ;  /* 0x000000e60b0a7211 */ /* 0x0c0fe200078010ff */
[----:B------:R-:W-:Y:S03]  /*8e10*/  REDG.E.ADD.F32.FTZ.RN.STRONG.GPU desc[UR6][R200.64+0x100], R85 ;  /* 0x00010055c80079a6 */ /* 0x000fe6000c10f386 */
[-C--:B------:R-:W-:Y:S01]  /*8e20*/  LEA.HI.X.SX32 R11, R11, R231.reuse, 0x2, P0 ;  /* 0x000000e70b0b7211 */ /* 0x080fe200000f16ff */
[----:B------:R-:W-:Y:S01]  /*8e30*/  REDG.E.ADD.F32.FTZ.RN.STRONG.GPU desc[UR6][R18.64], R86 ;  /* 0x00000056120079a6 */ /* 0x000fe2000c10f386 */
[CC--:B------:R-:W-:Y:S03]  /*8e40*/  LEA R12, P1, R5.reuse, R230.reuse, 0x2 ;  /* 0x000000e6050c7211 */ /* 0x0c0fe600078210ff */
[----:B------:R2:W-:Y:S01]  /*8e50*/  REDG.E.ADD.F32.FTZ.RN.STRONG.GPU desc[UR6][R10.64], R87 ;  /* 0x000000570a0079a6 */ /* 0x0005e2000c10f386 */
[C---:B---3--:R-:W-:Y:S01]  /*8e60*/  IMAD.IADD R7, R196.reuse, 0x1, R5 ;  /* 0x00000001c4077824 */ /* 0x048fe200078e0205 */
[-C--:B------:R-:W-:Y:S01]  /*8e70*/  LEA.HI.X.SX32 R13, R5, R231.reuse, 0x2, P1 ;  /* 0x000000e7050d7211 */ /* 0x080fe200008f16ff */
[----:B------:R-:W-:Y:S01]  /*8e80*/  VIADD R5, R197, 0x60 ;  /* 0x00000060c5057836 */ /* 0x000fe20000000000 */
[----:B------:R-:W-:Y:S01]  /*8e90*/  LDSM.16.MT88.4 R84, [R247+0x4000] ;  /* 0x00400000f754783b */ /* 0x000fe20000004200 */
[C---:B----4-:R-:W-:Y:S01]  /*8ea0*/  IMAD.IADD R9, R196.reuse, 0x1, R7 ;  /* 0x00000001c4097824 */ /* 0x050fe200078e0207 */
[CC--:B------:R-:W-:Y:S02]  /*8eb0*/  LEA R6, P0, R7.reuse, R230.reuse, 0x2 ;  /* 0x000000e607067211 */ /* 0x0c0fe400078010ff */
[----:B------:R3:W-:Y:S01]  /*8ec0*/  REDG.E.ADD.F32.FTZ.RN.STRONG.GPU desc[UR6][R12.64], R88 ;  /* 0x000000580c0079a6 */ /* 0x0007e2000c10f386 */
[----:B------:R-:W-:Y:S01]  /*8ed0*/  IMAD.IADD R4, R196, 0x1, R9 ;  /* 0x00000001c4047824 */ /* 0x000fe200078e0209 */
[-C--:B------:R-:W-:Y:S02]  /*8ee0*/  LEA.HI.X.SX32 R7, R7, R231.reuse, 0x2, P0 ;  /* 0x000000e707077211 */ /* 0x080fe400000f16ff */
[CC--:B------:R-:W-:Y:S03]  /*8ef0*/  LEA R8, P0, R9.reuse, R230.reuse, 0x2 ;  /* 0x000000e609087211 */ /* 0x0c0fe600078010ff */
[----:B------:R4:W-:Y:S01]  /*8f00*/  REDG.E.ADD.F32.FTZ.RN.STRONG.GPU desc[UR6][R6.64], R89 ;  /* 0x00000059060079a6 */ /* 0x0009e2000c10f386 */
[-C--:B------:R-:W-:Y:S02]  /*8f10*/  LEA.HI.X.SX32 R9, R9, R231.reuse, 0x2, P0 ;  /* 0x000000e709097211 */ /* 0x080fe400000f16ff */
[CC--:B------:R-:W-:Y:S03]  /*8f20*/  LEA R14, P0, R4.reuse, R230.reuse, 0x2 ;  /* 0x000000e6040e7211 */ /* 0x0c0fe600078010ff */
[----:B------:R4:W-:Y:S01]  /*8f30*/  REDG.E.ADD.F32.FTZ.RN.STRONG.GPU desc[UR6][R8.64], R90 ;  /* 0x0000005a080079a6 */ /* 0x0009e2000c10f386 */
[-C--:B-1----:R-:W-:Y:S02]  /*8f40*/  LEA.HI.X.SX32 R15, R4, R231.reuse, 0x2, P0 ;  /* 0x000000e7040f7211 */ /* 0x082fe400000f16ff */
[CC--:B------:R-:W-:Y:S03]  /*8f50*/  LEA R16, P0, R5.reuse, R230.reuse, 0x2 ;  /* 0x000000e605107211 */ /* 0x0c0fe600078010ff */
        /* <DEDUP_REMOVED lines=8> */
[CC--:B---3--:R-:W-:Y:S01]  /*8fe0*/  LEA R12, P1, R5.reuse, R230.reuse, 0x2 ;  /* 0x000000e6050c7211 */ /* 0x0c8fe200078210ff */
[----:B------:R2:W-:Y:S01]  /*8ff0*/  REDG.E.ADD.F32.FTZ.RN.STRONG.GPU desc[UR6][R16.64], R98 ;  /* 0x00000062100079a6 */ /* 0x0005e2000c10f386 */
[C---:B----4-:R-:W-:Y:S02]  /*9000*/  IMAD.IADD R7, R196.reuse, 0x1, R5 ;  /* 0x00000001c4077824 */ /* 0x050fe400078e0205 */
[-C--:B------:R-:W-:Y:S01]  /*9010*/  LEA.HI.X.SX32 R13, R5, R231.reuse, 0x2, P1 ;  /* 0x000000e7050d7211 */ /* 0x080fe200008f16ff */
[----:B------:R3:W-:Y:S01]  /*9020*/  REDG.E.ADD.F32.FTZ.RN.STRONG.GPU desc[UR6][R10.64], R99 ;  /* 0x000000630a0079a6 */ /* 0x0007e2000c10f386 */
[----:B------:R-:W-:Y:S01]  /*9030*/  VIADD R5, R197, 0x80 ;  /* 0x00000080c5057836 */ /* 0x000fe20000000000 */
[CC--:B------:R-:W-:Y:S01]  /*9040*/  LEA R6, P0, R7.reuse, R230.reuse, 0x2 ;  /* 0x000000e607067211 */ /* 0x0c0fe200078010ff */
[C---:B------:R-:W-:Y:S01]  /*9050*/  IMAD.IADD R9, R196.reuse, 0x1, R7 ;  /* 0x00000001c4097824 */ /* 0x040fe200078e0207 */
[----:B------:R4:W-:Y:S02]  /*9060*/  REDG.E.ADD.F32.FTZ.RN.STRONG.GPU desc[UR6][R12.64], R92 ;  /* 0x0000005c0c0079a6 */ /* 0x0009e4000c10f386 */
[-C--:B------:R-:W-:Y:S01]  /*9070*/  LEA.HI.X.SX32 R7, R7, R231.reuse, 0x2, P0 ;  /* 0x000000e707077211 */ /* 0x080fe200000f16ff */
[----:B------:R-:W-:Y:S01]  /*9080*/  IMAD.IADD R4, R196, 0x1, R9 ;  /* 0x00000001c4047824 */ /* 0x000fe200078e0209 */
[CC--:B------:R-:W-:Y:S01]  /*9090*/  LEA R8, P0, R9.reuse, R230.reuse, 0x2 ;  /* 0x000000e609087211 */ /* 0x0c0fe200078010ff */
[----:B------:R-:W-:Y:S03]  /*90a0*/  LDSM.16.MT88.4 R88, [R247+0x6000] ;  /* 0x00600000f758783b */ /* 0x000fe60000004200 */
[-C--:B------:R-:W-:Y:S01]  /*90b0*/  LEA.HI.X.SX32 R9, R9, R231.reuse, 0x2, P0 ;  /* 0x000000e709097211 */ /* 0x080fe200000f16ff */
[----:B------:R4:W-:Y:S01]  /*90c0*/  REDG.E.ADD.F32.FTZ.RN.STRONG.GPU desc[UR6][R6.64], R93 ;  /* 0x0000005d060079a6 */ /* 0x0009e2000c10f386 */
[CC--:B-1----:R-:W-:Y:S03]  /*90d0*/  LEA R14, P0, R4.reuse, R230.reuse, 0x2 ;  /* 0x000000e6040e7211 */ /* 0x0c2fe600078010ff */
[----:B------:R1:W-:Y:S01]  /*90e0*/  REDG.E.ADD.F32.FTZ.RN.STRONG.GPU desc[UR6][R8.64], R94 ;  /* 0x0000005e080079a6 */ /* 0x0003e2000c10f386 */
[-C--:B------:R-:W-:Y:S02]  /*90f0*/  LEA.HI.X.SX32 R15, R4, R231.reuse, 0x2, P0 ;  /* 0x000000e7040f7211 */ /* 0x080fe400000f16ff */
[CC--:B--2---:R-:W-:Y:S03]  /*9100*/  LEA R16, P0, R5.reuse, R230.reuse, 0x2 ;  /* 0x000000e605107211 */ /* 0x0c4fe600078010ff */
[----:B------:R2:W-:Y:S01]  /*9110*/  REDG.E.ADD.F32.FTZ.RN.STRONG.GPU desc[UR6][R14.64], R95 ;  /* 0x0000005f0e0079a6 */ /* 0x0005e2000c10f386 */
[C---:B---3--:R-:W-:Y:S03]  /*9120*/  IMAD.IADD R11, R196.reuse, 0x1, R5 ;  /* 0x00000001c40b7824 */ /* 0x048fe600078e0205 */
[----:B------:R-:W-:Y:S01]  /*9130*/  REDG.E.ADD.F32.FTZ.RN.STRONG.GPU desc[UR6][R230.64+0x200], R100 ;  /* 0x00020064e60079a6 */ /* 0x000fe2000c10f386 */
[-C--:B------:R-:W-:Y:S01]  /*9140*/  LEA.HI.X.SX32 R17, R5, R231.reuse, 0x2, P0 ;  /* 0x000000e705117211 */ /* 0x080fe200000f16ff */
[C---:B------:R-:W-:Y:S01]  /*9150*/  IMAD.IADD R5, R196.reuse, 0x1, R11 ;  /* 0x00000001c4057824 */ /* 0x040fe200078e020b */
[CC--:B------:R-:W-:Y:S01]  /*9160*/  LEA R10, P0, R11.reuse, R230.reuse, 0x2 ;  /* 0x000000e60b0a7211 */ /* 0x0c0fe200078010ff */
[----:B------:R-:W-:Y:S03]  /*9170*/  REDG.E.ADD.F32.FTZ.RN.STRONG.GPU desc[UR6][R200.64+0x200], R101 ;  /* 0x00020065c80079a6 */ /* 0x000fe6000c10f386 */
[-C--:B------:R-:W-:Y:S01]  /*9180*/  LEA.HI.X.SX32 R11, R11, R231.reuse, 0x2, P0 ;  /* 0x000000e70b0b7211 */ /* 0x080fe200000f16ff */
[----:B------:R3:W-:Y:S01]  /*9190*/  REDG.E.ADD.F32.FTZ.RN.STRONG.GPU desc[UR6][R16.64], R102 ;  /* 0x00000066100079a6 */ /* 0x0007e2000c10f386 */
[CC--:B----4-:R-:W-:Y:S01]  /*91a0*/  LEA R12, P1, R5.reuse, R230.reuse, 0x2 ;  /* 0x000000e6050c7211 */ /* 0x0d0fe200078210ff */
[C---:B------:R-:W-:Y:S03]  /*91b0*/  IMAD.IADD R7, R196.reuse, 0x1, R5 ;  /* 0x00000001c4077824 */ /* 0x040fe600078e0205 */
[-C--:B------:R-:W-:Y:S01]  /*91c0*/  LEA.HI.X.SX32 R13, R5, R231.reuse, 0x2, P1 ;  /* 0x000000e7050d7211 */ /* 0x080fe200008f16ff */
[----:B------:R4:W-:Y:S01]  /*91d0*/  REDG.E.ADD.F32.FTZ.RN.STRONG.GPU desc[UR6][R10.64], R103 ;  /* 0x000000670a0079a6 */ /* 0x0009e2000c10f386 */
[----:B------:R-:W-:Y:S01]  /*91e0*/  VIADD R5, R197, 0xa0 ;  /* 0x000000a0c5057836 */ /* 0x000fe20000000000 */
[CC--:B------:R-:W-:Y:S01]  /*91f0*/  LEA R6, P0, R7.reuse, R230.reuse, 0x2 ;  /* 0x000000e607067211 */ /* 0x0c0fe200078010ff */
[C---:B-1----:R-:W-:Y:S01]  /*9200*/  IMAD.IADD R9, R196.reuse, 0x1, R7 ;  /* 0x00000001c4097824 */ /* 0x042fe200078e0207 */
[----:B------:R1:W-:Y:S02]  /*9210*/  REDG.E.ADD.F32.FTZ.RN.STRONG.GPU desc[UR6][R12.64], R104 ;  /* 0x000000680c0079a6 */ /* 0x0003e4000c10f386 */
[-C--:B------:R-:W-:Y:S01]  /*9220*/  LEA.HI.X.SX32 R7, R7, R231.reuse, 0x2, P0 ;  /* 0x000000e707077211 */ /* 0x080fe200000f16ff */
[----:B------:R-:W-:Y:S01]  /*9230*/  IMAD.IADD R4, R196, 0x1, R9 ;  /* 0x00000001c4047824 */ /* 0x000fe200078e0209 */
[CC--:B------:R-:W-:Y:S01]  /*9240*/  LEA R8, P0, R9.reuse, R230.reuse, 0x2 ;  /* 0x000000e609087211 */ /* 0x0c0fe200078010ff */
[----:B------:R-:W-:Y:S03]  /*9250*/  LDSM.16.MT88.4 R92, [R250+0x28800] ;  /* 0x02880000fa5c783b */ /* 0x000fe60000004200 */
[-C--:B------:R-:W-:Y:S01]  /*9260*/  LEA.HI.X.SX32 R9, R9, R231.reuse, 0x2, P0 ;  /* 0x000000e709097211 */ /* 0x080fe200000f16ff */
[----:B------:R1:W-:Y:S01]  /*9270*/  REDG.E.ADD.F32.FTZ.RN.STRONG.GPU desc[UR6][R6.64], R105 ;  /* 0x00000069060079a6 */ /* 0x0003e2000c10f386 */
[CC--:B--2---:R-:W-:Y:S03]  /*9280*/  LEA R14, P0, R4.reuse, R230.reuse, 0x2 ;  /* 0x000000e6040e7211 */ /* 0x0c4fe600078010ff */
[----:B------:R2:W-:Y:S01]  /*9290*/  REDG.E.ADD.F32.FTZ.RN.STRONG.GPU desc[UR6][R8.64], R106 ;  /* 0x0000006a080079a6 */ /* 0x0005e2000c10f386 */
[-C--:B------:R-:W-:Y:S02]  /*92a0*/  LEA.HI.X.SX32 R15, R4, R231.reuse, 0x2, P0 ;  /* 0x000000e7040f7211 */ /* 0x080fe400000f16ff */
[CC--:B---3--:R-:W-:Y:S03]  /*92b0*/  LEA R16, P0, R5.reuse, R230.reuse, 0x2 ;  /* 0x000000e605107211 */ /* 0x0c8fe600078010ff */
[----:B------:R3:W-:Y:S01]  /*92c0*/  REDG.E.ADD.F32.FTZ.RN.STRONG.GPU desc[UR6][R14.64], R107 ;  /* 0x0000006b0e0079a6 */ /* 0x0007e2000c10f386 */
[-C--:B------:R-:W-:Y:S01]  /*92d0*/  LEA.HI.X.SX32 R17, R5, R231.reuse, 0x2, P0 ;  /* 0x000000e705117211 */ /* 0x080fe200000f16ff */
[C---:B----4-:R-:W-:Y:S02]  /*92e0*/  IMAD.IADD R11, R196.reuse, 0x1, R5 ;  /* 0x00000001c40b7824 */ /* 0x050fe400078e0205 */
[----:B------:R-:W-:Y:S02]  /*92f0*/  REDG.E.ADD.F32.FTZ.RN.STRONG.GPU desc[UR6][R230.64+0x280], R112 ;  /* 0x00028070e60079a6 */ /* 0x000fe4000c10f386 */
[C---:B------:R-:W-:Y:S01]  /*9300*/  IMAD.IADD R5, R196.reuse, 0x1, R11 ;  /* 0x00000001c4057824 */ /* 0x040fe200078e020b */
[CC--:B------:R-:W-:Y:S01]  /*9310*/  LEA R10, P0, R11.reuse, R230.reuse, 0x2 ;  /* 0x000000e60b0a7211 */ /* 0x0c0fe200078010ff */
[----:B------:R-:W-:Y:S03]  /*9320*/  REDG.E.ADD.F32.FTZ.RN.STRONG.GPU desc[UR6][R200.64+0x280], R113 ;  /* 0x00028071c80079a6 */ /* 0x000fe6000c10f386 */
[-C--:B------:R-:W-:Y:S01]  /*9330*/  LEA.HI.X.SX32 R11, R11, R231.reuse, 0x2, P0 ;  /* 0x000000e70b0b7211 */ /* 0x080fe200000f16ff */
[----:B------:R4:W-:Y:S01]  /*9340*/  REDG.E.ADD.F32.FTZ.RN.STRONG.GPU desc[UR6][R16.64], R114 ;  /* 0x00000072100079a6 */ /* 0x0009e2000c10f386 */
[CC--:B-1----:R-:W-:Y:S01]  /*9350*/  LEA R12, P1, R5.reuse, R230.reuse, 0x2 ;  /* 0x000000e6050c7211 */ /* 0x0c2fe200078210ff */
[C---:B------:R-:W-:Y:S03]  /*9360*/  IMAD.IADD R7, R196.reuse, 0x1, R5 ;  /* 0x00000001c4077824 */ /* 0x040fe600078e0205 */
[-C--:B------:R-:W-:Y:S01]  /*9370*/  LEA.HI.X.SX32 R13, R5, R231.reuse, 0x2, P1 ;  /* 0x000000e7050d7211 */ /* 0x080fe200008f16ff */
[----:B------:R1:W-:Y:S01]  /*9380*/  REDG.E.ADD.F32.FTZ.RN.STRONG.GPU desc[UR6][R10.64], R115 ;  /* 0x000000730a0079a6 */ /* 0x0003e2000c10f386 */
[----:B------:R-:W-:Y:S01]  /*9390*/  VIADD R5, R197, 0xc0 ;  /* 0x000000c0c5057836 */ /* 0x000fe20000000000 */
[-C--:B------:R-:W-:Y:S01]  /*93a0*/  LEA R6, P0, R7, R230.reuse, 0x2 ;  /* 0x000000e607067211 */ /* 0x080fe200078010ff */
[C---:B--2---:R-:W-:Y:S01]  /*93b0*/  IMAD.IADD R9, R196.reuse, 0x1, R7 ;  /* 0x00000001c4097824 */ /* 0x044fe200078e0207 */
[----:B------:R2:W-:Y:S01]  /*93c0*/  REDG.E.ADD.F32.FTZ.RN.STRONG.GPU desc[UR6][R12.64], R108 ;  /* 0x0000006c0c0079a6 */ /* 0x0005e2000c10f386 */
[----:B------:R-:W-:Y:S01]  /*93d0*/  VIADD R197, R197, 0xe0 ;  /* 0x000000e0c5c57836 */ /* 0x000fe20000000000 */
[-C--:B------:R-:W-:Y:S01]  /*93e0*/  LEA.HI.X.SX32 R7, R7, R231.reuse, 0x2, P0 ;  /* 0x000000e707077211 */ /* 0x080fe200000f16ff */
[----:B------:R-:W-:Y:S01]  /*93f0*/  IMAD.IADD R4, R196, 0x1, R9 ;  /* 0x00000001c4047824 */ /* 0x000fe200078e0209 */
[CC--:B------:R-:W-:Y:S01]  /*9400*/  LEA R8, P0, R9.reuse, R230.reuse, 0x2 ;  /* 0x000000e609087211 */ /* 0x0c0fe200078010ff */
[----:B------:R-:W-:Y:S03]  /*9410*/  LDSM.16.MT88.4 R112, [R247+0x7800] ;  /* 0x00780000f770783b */ /* 0x000fe60000004200 */
[-C--:B------:R-:W-:Y:S01]  /*9420*/  LEA.HI.X.SX32 R9, R9, R231.reuse, 0x2, P0 ;  /* 0x000000e709097211 */ /* 0x080fe200000f16ff */
[----:B------:R2:W-:Y:S01]  /*9430*/  REDG.E.ADD.F32.FTZ.RN.STRONG.GPU desc[UR6][R6.64], R109 ;  /* 0x0000006d060079a6 */ /* 0x0005e2000c10f386 */
[CC--:B---3--:R-:W-:Y:S03]  /*9440*/  LEA R14, P0, R4.reuse, R230.reuse, 0x2 ;  /* 0x000000e6040e7211 */ /* 0x0c8fe600078010ff */
[----:B------:R3:W-:Y:S01]  /*9450*/  REDG.E.ADD.F32.FTZ.RN.STRONG.GPU desc[UR6][R8.64], R110 ;  /* 0x0000006e080079a6 */ /* 0x0007e2000c10f386 */
[-C--:B------:R-:W-:Y:S02]  /*9460*/  LEA.HI.X.SX32 R15, R4, R231.reuse, 0x2, P0 ;  /* 0x000000e7040f7211 */ /* 0x080fe400000f16ff */
[CC--:B----4-:R-:W-:Y:S03]  /*9470*/  LEA R16, P0, R5.reuse, R230.reuse, 0x2 ;  /* 0x000000e605107211 */ /* 0x0d0fe600078010ff */
[----:B------:R4:W-:Y:S01]  /*9480*/  REDG.E.ADD.F32.FTZ.RN.STRONG.GPU desc[UR6][R14.64], R111 ;  /* 0x0000006f0e0079a6 */ /* 0x0009e2000c10f386 */
[-C--:B------:R-:W-:Y:S01]  /*9490*/  LEA.HI.X.SX32 R17, R5, R231.reuse, 0x2, P0 ;  /* 0x000000e705117211 */ /* 0x080fe200000f16ff */
[C---:B-1----:R-:W-:Y:S02]  /*94a0*/  IMAD.IADD R11, R196.reuse, 0x1, R5 ;  /* 0x00000001c40b7824 */ /* 0x042fe400078e0205 */
[----:B------:R-:W-:Y:S02]  /*94b0*/  REDG.E.ADD.F32.FTZ.RN.STRONG.GPU desc[UR6][R230.64+0x300], R116 ;  /* 0x00030074e60079a6 */ /* 0x000fe4000c10f386 */
[C---:B------:R-:W-:Y:S01]  /*94c0*/  IMAD.IADD R5, R196.reuse, 0x1, R11 ;  /* 0x00000001c4057824 */ /* 0x040fe200078e020b */
[CC--:B------:R-:W-:Y:S01]  /*94d0*/  LEA R10, P0, R11.reuse, R230.reuse, 0x2 ;  /* 0x000000e60b0a7211 */ /* 0x0c0fe200078010ff */
[----:B------:R-:W-:Y:S03]  /*94e0*/  REDG.E.ADD.F32.FTZ.RN.STRONG.GPU desc[UR6][R200.64+0x300], R117 ;  /* 0x00030075c80079a6 */ /* 0x000fe6000c10f386 */
[-C--:B------:R-:W-:Y:S01]  /*94f0*/  LEA.HI.X.SX32 R11, R11, R231.reuse, 0x2, P0 ;  /* 0x000000e70b0b7211 */ /* 0x080fe200000f16ff */
[----:B------:R1:W-:Y:S01]  /*9500*/  REDG.E.ADD.F32.FTZ.RN.STRONG.GPU desc[UR6][R16.64], R118 ;  /* 0x00000076100079a6 */ /* 0x0003e2000c10f386 */
[CC--:B--2---:R-:W-:Y:S01]  /*9510*/  LEA R12, P1, R5.reuse, R230.reuse, 0x2 ;  /* 0x000000e6050c7211 */ /* 0x0c4fe200078210ff */
[C---:B------:R-:W-:Y:S03]  /*9520*/  IMAD.IADD R7, R196.reuse, 0x1, R5 ;  /* 0x00000001c4077824 */ /* 0x040fe600078e0205 */
[-C--:B------:R-:W-:Y:S01]  /*9530*/  LEA.HI.X.SX32 R13, R5, R231.reuse, 0x2, P1 ;  /* 0x000000e7050d7211 */ /* 0x080fe200008f16ff */
[----:B------:R2:W-:Y:S01]  /*9540*/  REDG.E.ADD.F32.FTZ.RN.STRONG.GPU desc[UR6][R10.64], R119 ;  /* 0x000000770a0079a6 */ /* 0x0005e2000c10f386 */
[C---:B------:R-:W-:Y:S01]  /*9550*/  IMAD.IADD R5, R196.reuse, 0x1, R197 ;  /* 0x00000001c4057824 */ /* 0x040fe200078e02c5 */
[CC--:B------:R-:W-:Y:S01]  /*9560*/  LEA R6, P0, R7.reuse, R230.reuse, 0x2 ;  /* 0x000000e607067211 */ /* 0x0c0fe200078010ff */
[C---:B---3--:R-:W-:Y:S01]  /*9570*/  IMAD.IADD R9, R196.reuse, 0x1, R7 ;  /* 0x00000001c4097824 */ /* 0x048fe200078e0207 */
[----:B------:R-:W-:Y:S02]  /*9580*/  REDG.E.ADD.F32.FTZ.RN.STRONG.GPU desc[UR6][R12.64], R120 ;  /* 0x000000780c0079a6 */ /* 0x000fe4000c10f386 */
[-C--:B------:R-:W-:Y:S01]  /*9590*/  LEA.HI.X.SX32 R7, R7, R231.reuse, 0x2, P0 ;  /* 0x000000e707077211 */ /* 0x080fe200000f16ff */
[----:B------:R-:W-:Y:S01]  /*95a0*/  IMAD.IADD R4, R196, 0x1, R9 ;  /* 0x00000001c4047824 */ /* 0x000fe200078e0209 */
[CC--:B------:R-:W-:Y:S01]  /*95b0*/  LEA R8, P0, R9.reuse, R230.reuse, 0x2 ;  /* 0x000000e609087211 */ /* 0x0c0fe200078010ff */
[----:B------:R-:W-:Y:S03]  /*95c0*/  LDSM.16.MT88.4 R108, [R247+0x5800] ;  /* 0x00580000f76c783b */ /* 0x000fe60000004200 */
[-C--:B------:R-:W-:Y:S01]  /*95d0*/  LEA.HI.X.SX32 R9, R9, R231.reuse, 0x2, P0 ;  /* 0x000000e709097211 */ /* 0x080fe200000f16ff */
[----:B------:R3:W-:Y:S01]  /*95e0*/  REDG.E.ADD.F32.FTZ.RN.STRONG.GPU desc[UR6][R6.64], R121 ;  /* 0x00000079060079a6 */ /* 0x0007e2000c10f386 */
[CC--:B----4-:R-:W-:Y:S03]  /*95f0*/  LEA R14, P0, R4.reuse, R230.reuse, 0x2 ;  /* 0x000000e6040e7211 */ /* 0x0d0fe600078010ff */
[----:B------:R-:W-:Y:S01]  /*9600*/  REDG.E.ADD.F32.FTZ.RN.STRONG.GPU desc[UR6][R8.64], R122 ;  /* 0x0000007a080079a6 */ /* 0x000fe2000c10f386 */
[-C--:B------:R-:W-:Y:S02]  /*9610*/  LEA.HI.X.SX32 R15, R4, R231.reuse, 0x2, P0 ;  /* 0x000000e7040f7211 */ /* 0x080fe400000f16ff */
[CC--:B-1----:R-:W-:Y:S03]  /*9620*/  LEA R16, P0, R197.reuse, R230.reuse, 0x2 ;  /* 0x000000e6c5107211 */ /* 0x0c2fe600078010ff */
[----:B------:R-:W-:Y:S01]  /*9630*/  REDG.E.ADD.F32.FTZ.RN.STRONG.GPU desc[UR6][R14.64], R123 ;  /* 0x0000007b0e0079a6 */ /* 0x000fe2000c10f386 */
[-C--:B------:R-:W-:Y:S01]  /*9640*/  LEA.HI.X.SX32 R17, R197, R231.reuse, 0x2, P0 ;  /* 0x000000e7c5117211 */ /* 0x080fe200000f16ff */
[C---:B--2---:R-:W-:Y:S01]  /*9650*/  IMAD.IADD R11, R196.reuse, 0x1, R5 ;  /* 0x00000001c40b7824 */ /* 0x044fe200078e0205 */
[CC--:B------:R-:W-:Y:S01]  /*9660*/  LEA R18, P0, R5.reuse, R230.reuse, 0x2 ;  /* 0x000000e605127211 */ /* 0x0c0fe200078010ff */
[----:B------:R-:W-:Y:S03]  /*9670*/  LDSM.16.MT88.4 R12, [R0+0x28000] ;  /* 0x02800000000c783b */ /* 0x000fe60000004200 */
[-C--:B------:R-:W-:Y:S01]  /*9680*/  LEA.HI.X.SX32 R19, R5, R231.reuse, 0x2, P0 ;  /* 0x000000e705137211 */ /* 0x080fe200000f16ff */
[----:B------:R-:W-:Y:S01]  /*9690*/  REDG.E.ADD.F32.FTZ.RN.STRONG.GPU desc[UR6][R230.64+0x380], R128 ;  /* 0x00038080e60079a6 */ /* 0x000fe2000c10f386 */
[CC--:B------:R-:W-:Y:S03]  /*96a0*/  LEA R96, P0, R11.reuse, R230.reuse, 0x2 ;  /* 0x000000e60b607211 */ /* 0x0c0fe600078010ff */
[----:B------:R-:W-:Y:S01]  /*96b0*/  REDG.E.ADD.F32.FTZ.RN.STRONG.GPU desc[UR6][R200.64+0x380], R129 ;  /* 0x00038081c80079a6 */ /* 0x000fe2000c10f386 */
[-C--:B------:R-:W-:Y:S01]  /*96c0*/  LEA.HI.X.SX32 R97, R11, R231.reuse, 0x2, P0 ;  /* 0x000000e70b617211 */ /* 0x080fe200000f16ff */
[C---:B---3--:R-:W-:Y:S02]  /*96d0*/  IMAD.IADD R7, R196.reuse, 0x1, R11 ;  /* 0x00000001c4077824 */ /* 0x048fe400078e020b */
[----:B------:R-:W-:Y:S02]  /*96e0*/  REDG.E.ADD.F32.FTZ.RN.STRONG.GPU desc[UR6][R16.64], R130 ;  /* 0x00000082100079a6 */ /* 0x000fe4000c10f386 */
[C---:B------:R-:W-:Y:S01]  /*96f0*/  IMAD.IADD R5, R196.reuse, 0x1, R7 ;  /* 0x00000001c4057824 */ /* 0x040fe200078e0207 */
[-C--:B------:R-:W-:Y:S01]  /*9700*/  LEA R100, P2, R7, R230.reuse, 0x2 ;  /* 0x000000e607647211 */ /* 0x080fe200078410ff */
[----:B------:R-:W-:Y:S02]  /*9710*/  LDSM.16.MT88.4 R8, [R247] ;  /* 0x00000000f708783b */ /* 0x000fe40000004200 */
        /* <DEDUP_REMOVED lines=103> */
[----:B------:R-:W-:Y:S01]  /*9d90*/  ULDC UR5, c[0x0][0x390] ;  /* 0x0000e40000057ab9 */ /* 0x000fe20000000800 */
[----:B------:R-:W-:Y:S02]  /*9da0*/  ULDC UR8, c[0x0][0x38c] ;  /* 0x0000e30000087ab9 */ /* 0x000fe40000000800 */
        /* <DEDUP_REMOVED lines=196> */
[----:B------:R-:W-:Y:S01]  /*a9f0*/  PLOP3.LUT P0, PT, PT, PT, UP0, 0x80, 0x0 ;  /* 0x000000000000781c */ /* 0x000fe20003f0f008 */
[----:B------:R-:W-:Y:S01]  /*aa00*/  @UP0 UIADD3 UR5, UR23, UR39, URZ ;  /* 0x0000002717050290 */ /* 0x000fe2000fffe03f */
[----:B------:R-:W-:-:S03]  /*aa10*/  @UP0 ULDC.64 UR8, c[0x0][0x450] ;  /* 0x0001140000080ab9 */ /* 0x000fc60000000a00 */
[----:B------:R-:W-:Y:S02]  /*aa20*/  @UP0 UIMAD.WIDE.U32 UR14, UR5, UR8, URZ ;  /* 0x00000008050e02a5 */ /* 0x000fe4000f8e003f */
[----:B------:R-:W-:-:S04]  /*aa30*/  @UP0 UIMAD UR5, UR5, UR9, URZ ;  /* 0x00000009050502a4 */ /* 0x000fc8000f8e023f */
[----:B------:R-:W-:Y:S01]  /*aa40*/  @UP0 UIADD3 UR21, UR15, UR5, URZ ;  /* 0x000000050f150290 */ /* 0x000fe2000fffe03f */
[----:B------:R-:W-:Y:S01]  /*aa50*/  @UP0 UMOV UR20, UR14 ;  /* 0x0000000e00140c82 */ /* 0x000fe20008000000 */
        /* <DEDUP_REMOVED lines=78> */
.L_x_779:
        /* <DEDUP_REMOVED lines=21> */
.L_x_780:
        /* <DEDUP_REMOVED lines=9> */
[----:B------:R-:W-:Y:S01]  /*b120*/  SHF.R.S32.HI R54, RZ, 0x3, R7 ;  /* 0x00000003ff367819 */ /* 0x000fe20000011407 */
[----:B------:R-:W-:Y:S01]  /*b130*/  USHF.R.S32.HI UR22, URZ, 0x1f, UR59 ;  /* 0x0000001f3f167899 */ /* 0x000fe2000801143b */
[----:B------:R-:W-:Y:S01]  /*b140*/  BSSY B0, `(.L_x_781) ;  /* 0x0000032000007945 */ /* 0x000fe20003800000 */
[----:B------:R-:W-:Y:S01]  /*b150*/  ULDC.64 UR18, c[0x0][0x468] ;  /* 0x00011a0000127ab9 */ /* 0x000fe20000000a00 */
[----:B------:R-:W-:Y:S01]  /*b160*/  ISETP.GE.AND P5, PT, R54, UR10, PT ;  /* 0x0000000a36007c0c */ /* 0x000fe2000bfa6270 */
[----:B------:R-:W-:Y:S01]  /*b170*/  IMAD.U32 R4, RZ, RZ, UR13 ;  /* 0x0000000dff047e24 */ /* 0x000fe2000f8e00ff */
[----:B------:R-:W-:Y:S01]  /*b180*/  UIMAD UR13, UR22, UR18, URZ ;  /* 0x00000012160d72a4 */ /* 0x000fe2000f8e023f */
[----:B------:R-:W-:-:S03]  /*b190*/  SHF.R.S32.HI R53, RZ, 0x1f, R54 ;  /* 0x0000001fff357819 */ /* 0x000fc60000011436 */
        /* <DEDUP_REMOVED lines=13> */
[----:B------:R-:W-:-:S04]  /*b270*/  IMAD.WIDE.U32 R8, R5, UR5, R62 ;  /* 0x0000000505087c25 */ /* 0x000fc8000f8e003e */
[----:B------:R-:W-:Y:S01]  /*b280*/  VIADD R5, R54, 0x20 ;  /* 0x0000002036057836 */ /* 0x000fe20000000000 */
[----:B------:R-:W-:Y:S01]  /*b290*/  IADD3 R64, P0, R8, UR20, RZ ;  /* 0x0000001408407c10 */ /* 0x000fe2000ff1e0ff */
[----:B------:R-:W-:-:S03]  /*b2a0*/  VIADD R55, R68, 0xc0 ;  /* 0x000000c044377836 */ /* 0x000fc60000000000 */
[----:B------:R-:W-:Y:S02]  /*b2b0*/  IADD3.X R65, R9, UR21, R4, P0, !PT ;  /* 0x0000001509417c10 */ /* 0x000fe400087fe404 */
[----:B------:R-:W-:Y:S02]  /*b2c0*/  MOV R4, UR18 ;  /* 0x0000001200047c02 */ /* 0x000fe40008000f00 */
[----:B------:R-:W-:-:S03]  /*b2d0*/  ISETP.GE.AND P4, PT, R5, UR10, PT ;  /* 0x0000000a05007c0c */ /* 0x000fc6000bf86270 */
[----:B------:R-:W-:-:S04]  /*b2e0*/  IMAD.WIDE.U32 R64, R4, UR59, R64 ;  /* 0x0000003b04407c25 */ /* 0x000fc8000f8e0040 */
[----:B------:R-:W-:Y:S01]  /*b2f0*/  VIADD R59, R65, UR19 ;  /* 0x00000013413b7c36 */ /* 0x000fe20008000000 */
[----:B-1-34-:R-:W-:Y:S06]  /*b300*/  @P5 BRA `(.L_x_782) ;  /* 0x0000000000545947 */ /* 0x01afec0003800000 */
[----:B------:R-:W-:Y:S01]  /*b310*/  ULDC UR13, c[0x0][0x2d0] ;  /* 0x0000b400000d7ab9 */ /* 0x000fe20000000800 */
[----:B------:R-:W1:Y:S01]  /*b320*/  LDS.128 R16, [R56+0x1a000] ;  /* 0x01a0000038107984 */ /* 0x000e620000000c00 */
[----:B------:R-:W-:Y:S01]  /*b330*/  ISETP.GE.AND P3, PT, R68, UR13, PT ;  /* 0x0000000d44007c0c */ /* 0x000fe2000bf66270 */
[----:B------:R-:W-:Y:S01]  /*b340*/  IMAD.MOV.U32 R58, RZ, RZ, R64 ;  /* 0x000000ffff3a7224 */ /* 0x000fe200078e0040 */
[----:B------:R-:W-:Y:S01]  /*b350*/  ISETP.GE.AND P2, PT, R52, UR13, PT ;  /* 0x0000000d34007c0c */ /* 0x000fe2000bf46270 */
[----:B------:R-:W2:Y:S01]  /*b360*/  LDS.128 R12, [R56+0x1c000] ;  /* 0x01c00000380c7984 */ /* 0x000ea20000000c00 */
[----:B------:R-:W-:Y:S01]  /*b370*/  IMAD R61, R53, UR8, RZ ;  /* 0x00000008353d7c24 */ /* 0x000fe2000f8e02ff */
[----:B------:R-:W-:Y:S01]  /*b380*/  ISETP.GE.AND P1, PT, R57, UR13, PT ;  /* 0x0000000d39007c0c */ /* 0x000fe2000bf26270 */
[C---:B------:R-:W-:Y:S01]  /*b390*/  IMAD.WIDE.U32 R66, R54.reuse, UR8, R58 ;  /* 0x0000000836427c25 */ /* 0x040fe2000f8e003a */
[----:B------:R-:W3:Y:S01]  /*b3a0*/  LDS.128 R8, [R56+0x1e000] ;  /* 0x01e0000038087984 */ /* 0x000ee20000000c00 */
[----:B------:R-:W-:Y:S01]  /*b3b0*/  ISETP.GE.AND P0, PT, R55, UR13, PT ;  /* 0x0000000d37007c0c */ /* 0x000fe2000bf06270 */
[----:B------:R-:W-:Y:S01]  /*b3c0*/  ULDC.64 UR18, c[0x0][0x3f0] ;  /* 0x0000fc0000127ab9 */ /* 0x000fe20000000a00 */
[----:B------:R-:W-:Y:S01]  /*b3d0*/  IMAD R58, R54, UR9, R61 ;  /* 0x00000009363a7c24 */ /* 0x000fe2000f8e023d */
[----:B------:R-:W-:-:S02]  /*b3e0*/  LEA R60, P6, R66, UR18, 0x1 ;  /* 0x00000012423c7c11 */ /* 0x000fc4000f8c08ff */
[----:B------:R-:W4:Y:S01]  /*b3f0*/  @!P3 LDS.128 R4, [R56+0x18000] ;  /* 0x018000003804b984 */ /* 0x000f220000000c00 */
[----:B------:R-:W-:-:S05]  /*b400*/  IMAD.IADD R58, R58, 0x1, R67 ;  /* 0x000000013a3a7824 */ /* 0x000fca00078e0243 */
[----:B------:R-:W-:-:S05]  /*b410*/  LEA.HI.X R61, R66, UR19, R58, 0x1, P6 ;  /* 0x00000013423d7c11 */ /* 0x000fca000b0f0c3a */
[----:B-1----:R1:W-:Y:S04]  /*b420*/  @!P2 STG.E.128 desc[UR6][R60.64+0x80], R16 ;  /* 0x000080103c00a986 */ /* 0x0023e8000c101d06 */
[----:B--2---:R1:W-:Y:S04]  /*b430*/  @!P1 STG.E.128 desc[UR6][R60.64+0x100], R12 ;  /* 0x0001000c3c009986 */ /* 0x0043e8000c101d06 */
[----:B---3--:R1:W-:Y:S04]  /*b440*/  @!P0 STG.E.128 desc[UR6][R60.64+0x180], R8 ;  /* 0x000180083c008986 */ /* 0x0083e8000c101d06 */
[----:B----4-:R1:W-:Y:S02]  /*b450*/  @!P3 STG.E.128 desc[UR6][R60.64], R4 ;  /* 0x000000043c00b986 */ /* 0x0103e4000c101d06 */
.L_x_782:
[----:B------:R-:W-:Y:S05]  /*b460*/  BSYNC B0 ;  /* 0x0000000000007941 */ /* 0x000fea0003800000 */
.L_x_781:
        /* <DEDUP_REMOVED lines=21> */
.L_x_784:
[----:B------:R-:W-:Y:S05]  /*b5c0*/  BSYNC B0 ;  /* 0x0000000000007941 */ /* 0x000fea0003800000 */
.L_x_783:
        /* <DEDUP_REMOVED lines=33> */
[----:B---3--:R3:W-:Y:S04]  /*b7e0*/  @!P3 STG.E.128 desc[UR6][R38.64], R12 ;  /* 0x0000000c2600b986 */ /* 0x0087e8000c101d06 */
[----:B--2---:R3:W-:Y:S04]  /*b7f0*/  @!P2 STG.E.128 desc[UR6][R38.64+0x80], R8 ;  /* 0x000080082600a986 */ /* 0x0047e8000c101d06 */
[----:B----4-:R3:W-:Y:S04]  /*b800*/  @!P1 STG.E.128 desc[UR6][R38.64+0x100], R4 ;  /* 0x0001000426009986 */ /* 0x0107e8000c101d06 */
[----:B-1----:R3:W-:Y:S02]  /*b810*/  @!P0 STG.E.128 desc[UR6][R38.64+0x180], R16 ;  /* 0x0001801026008986 */ /* 0x0027e4000c101d06 */
.L_x_786:
[----:B------:R-:W-:Y:S05]  /*b820*/  BSYNC B0 ;  /* 0x0000000000007941 */ /* 0x000fea0003800000 */
.L_x_785:
        /* <DEDUP_REMOVED lines=20> */
.L_x_757:
[----:B------:R-:W-:Y:S05]  /*b970*/  BSYNC B1 ;  /* 0x0000000000017941 */ /* 0x000fea0003800000 */
.L_x_743:
[----:B---34-:R-:W3:Y:S01]  /*b980*/  LDL.LU R4, [R1+0x8] ;  /* 0x0000080001047983 */ /* 0x018ee20000300800 */
[----:B------:R-:W-:Y:S02]  /*b990*/  ULDC UR8, c[0x0][0x2c8] ;  /* 0x0000b20000087ab9 */ /* 0x000fe40000000800 */
[----:B------:R-:W-:-:S04]  /*b9a0*/  UIADD3 UR8, UR8, 0x3f, URZ ;  /* 0x0000003f08087890 */ /* 0x000fc8000fffe03f */
[----:B------:R-:W-:-:S04]  /*b9b0*/  USHF.R.S32.HI UR5, URZ, 0x1f, UR8 ;  /* 0x0000001f3f057899 */ /* 0x000fc80008011408 */
[----:B------:R-:W-:-:S03]  /*b9c0*/  ULEA.HI UR5, UR5, UR8, URZ, 0x6 ;  /* 0x0000000805057291 */ /* 0x000fc6000f8f303f */
[----:B------:R-:W-:Y:S01]  /*b9d0*/  ULDC UR8, c[0x0][0xc] ;  /* 0x0000030000087ab9 */ /* 0x000fe20000000800 */
[----:B------:R-:W-:Y:S02]  /*b9e0*/  USHF.R.S32.HI UR5, URZ, 0x6, UR5 ;  /* 0x000000063f057899 */ /* 0x000fe40008011405 */
[----:B------:R-:W-:-:S04]  /*b9f0*/  UIADD3 UR12, UR8, UR12, URZ ;  /* 0x0000000c080c7290 */ /* 0x000fc8000fffe03f */
[----:B------:R-:W-:-:S06]  /*ba00*/  UISETP.GE.AND UP0, UPT, UR12, UR5, UPT ;  /* 0x000000050c00728c */ /* 0x000fcc000bf06270 */
[----:B------:R-:W-:Y:S02]  /*ba10*/  PLOP3.LUT P0, PT, PT, PT, UP0, 0x80, 0x0 ;  /* 0x000000000000781c */ /* 0x000fe40003f0f008 */
[----:B---3--:R-:W-:-:S13]  /*ba20*/  R2UR UR9, R4 ;  /* 0x00000000040972ca */ /* 0x008fda00000e0000 */
[----:B------:R-:W-:-:S06]  /*ba30*/  UIADD3 UR9, UR9, 0x1, URZ ;  /* 0x0000000109097890 */ /* 0x000fcc000fffe03f */
[----:B------:R-:W-:-:S05]  /*ba40*/  IMAD.U32 R4, RZ, RZ, UR9 ;  /* 0x00000009ff047e24 */ /* 0x000fca000f8e00ff */
[----:B------:R3:W-:Y:S01]  /*ba50*/  STL [R1+0x8], R4 ;  /* 0x0000080401007387 */ /* 0x0007e20000100800 */
[----:B------:R-:W-:Y:S05]  /*ba60*/  @P0 BRA `(.L_x_787) ;  /* 0x0000000000040947 */ /* 0x000fea0003800000 */
[----:B------:R-:W-:Y:S05]  /*ba70*/  BRA `(.L_x_788) ;  /* 0xffffff4c00d87947 */ /* 0x000fea000383ffff */
.L_x_787:
[----:B------:R-:W-:Y:S05]  /*ba80*/  EXIT ;  /* 0x000000000000794d */ /* 0x000fea0003800000 */
.L_x_789:
        /* <DEDUP_REMOVED lines=15> */
.L_x_1054:


//--------------------- .text._ZN5flash44flash_bwd_dq_dk_dv_loop_seqk_parallel_kernelI23Flash_bwd_kernel_traitsILi256ELi64ELi64ELi8ELi4ELi2ELi2ELb0ELb0EN7cutlass10bfloat16_tE19Flash_kernel_traitsILi256ELi64ELi64ELi8ES3_EELb0ELb1ELb0ELb0ELb0ELb0ELb1EEEvNS_16Flash_bwd_paramsE --------------------------
	.section	.text._ZN5flash44flash_bwd_dq_dk_dv_loop_seqk_parallel_kernelI23Flash_bwd_kernel_traitsILi256ELi64ELi64ELi8ELi4ELi2ELi2ELb0ELb0EN7cutlass10bfloat16_tE19Flash_kernel_traitsILi256ELi64ELi64ELi8ES3_EELb0ELb1ELb0ELb0ELb0ELb0ELb1EEEvNS_16Flash_bwd_paramsE,"ax",@progbits
	.align	128
        .global         _ZN5flash44flash_bwd_dq_dk_dv_loop_seqk_parallel_kernelI23Flash_bwd_kernel_traitsILi256ELi64ELi64ELi8ELi4ELi2ELi2ELb0ELb0EN7cutlass10bfloat16_tE19Flash_kernel_traitsILi256ELi64ELi64ELi8ES3_EELb0ELb1ELb0ELb0ELb0ELb0ELb1EEEvNS_16Flash_bwd_paramsE
        .type           _ZN5flash44flash_bwd_dq_dk_dv_loop_seqk_parallel_kernelI23Flash_bwd_kernel_traitsILi256ELi64ELi64ELi8ELi4ELi2ELi2ELb0ELb0EN7cutlass10bfloat16_tE19Flash_kernel_traitsILi256ELi64ELi64ELi8ES3_EELb0ELb1ELb0ELb0ELb0ELb0ELb1EEEvNS_16Flash_bwd_paramsE,@function
        .size           _ZN5flash44flash_bwd_dq_dk_dv_loop_seqk_parallel_kernelI23Flash_bwd_kernel_traitsILi256ELi64ELi64ELi8ELi4ELi2ELi2ELb0ELb0EN7cutlass10bfloat16_tE19Flash_kernel_traitsILi256ELi64ELi64ELi8ES3_EELb0ELb1ELb0ELb0ELb0ELb0ELb1EEEvNS_16Flash_bwd_paramsE,(.L_x_1055 - _ZN5flash44flash_bwd_dq_dk_dv_loop_seqk_parallel_kernelI23Flash_bwd_kernel_traitsILi256ELi64ELi64ELi8ELi4ELi2ELi2ELb0ELb0EN7cutlass10bfloat16_tE19Flash_kernel_traitsILi256ELi64ELi64ELi8ES3_EELb0ELb1ELb0ELb0ELb0ELb0ELb1EEEvNS_16Flash_bwd_paramsE)
        .other          _ZN5flash44flash_bwd_dq_dk_dv_loop_seqk_parallel_kernelI23Flash_bwd_kernel_traitsILi256ELi64ELi64ELi8ELi4ELi2ELi2ELb0ELb0EN7cutlass10bfloat16_tE19Flash_kernel_traitsILi256ELi64ELi64ELi8ES3_EELb0ELb1ELb0ELb0ELb0ELb0ELb1EEEvNS_16Flash_bwd_paramsE,@"STO_CUDA_ENTRY STV_DEFAULT"
_ZN5flash44flash_bwd_dq_dk_dv_loop_seqk_parallel_kernelI23Flash_bwd_kernel_traitsILi256ELi64ELi64ELi8ELi4ELi2ELi2ELb0ELb0EN7cutlass10bfloat16_tE19Flash_kernel_traitsILi256ELi64ELi64ELi8ES3_EELb0ELb1ELb0ELb0ELb0ELb0ELb1EEEvNS_16Flash_bwd_paramsE:
.text._ZN5flash44flash_bwd_dq_dk_dv_loop_seqk_parallel_kernelI23Flash_bwd_kernel_traitsILi256ELi64ELi64ELi8ELi4ELi2ELi2ELb0ELb0EN7cutlass10bfloat16_tE19Flash_kernel_traitsILi256ELi64ELi64ELi8ES3_EELb0ELb1ELb0ELb0ELb0ELb0ELb1EEEvNS_16Flash_bwd_paramsE:
        /* <DEDUP_REMOVED lines=16> */
[----:B------:R-:W-:Y:S01]  /*0100*/  IMAD.MOV.U32 R247, RZ, RZ, 0x40 ;  /* 0x00000040fff77424 */ /* 0x000fe200078e00ff */
[----:B------:R-:W-:-:S03]  /*0110*/  UMOV UR61, 0xffff8000 ;  /* 0xffff8000003d7882 */ /* 0x000fc60000000000 */
        /* <DEDUP_REMOVED lines=142> */
.L_x_836:
        /* <DEDUP_REMOVED lines=19> */
[----:B-1-3--:R-:W-:Y:S01]  /*0b30*/  IMAD.U32 R14, RZ, RZ, UR8 ;  /* 0x00000008ff0e7e24 */ /* 0x00afe2000f8e00ff */
        /* <DEDUP_REMOVED lines=38> */
[----:B------:R-:W-:-:S04]  /*0da0*/  ISETP.NE.U32.AND P0, PT, RZ, UR12, PT ;  /* 0x0000000cff007c0c */ /* 0x000fc8000bf05070 */
[----:B------:R-:W-:Y:S02]  /*0db0*/  ISETP.NE.AND.EX P0, PT, RZ, UR13, PT, P0 ;  /* 0x0000000dff007c0c */ /* 0x000fe4000bf05300 */
[----:B---3--:R-:W-:Y:S01]  /*0dc0*/  @P1 R2UR UR22, R4 ;  /* 0x00000000041612ca */ /* 0x008fe200000e0000 */
[----:B------:R-:W-:Y:S01]  /*0dd0*/  USHF.L.U32 UR12, UR14, 0x6, URZ ;  /* 0x000000060e0c7899 */ /* 0x000fe2000800063f */
        /* <DEDUP_REMOVED lines=11> */
.L_x_790:
        /* <DEDUP_REMOVED lines=17> */
[----:B------:R-:W-:Y:S02]  /*0fa0*/  UIMAD.WIDE.U32 UR36, UR14, UR10, URZ ;  /* 0x0000000a0e2472a5 */ /* 0x000fe4000f8e003f */
[----:B------:R-:W-:Y:S02]  /*0fb0*/  UIMAD UR12, UR58, UR8, URZ ;  /* 0x000000083a0c72a4 */ /* 0x000fe4000f8e023f */
[----:B------:R-:W-:Y:S02]  /*0fc0*/  UISETP.NE.AND UP0, UPT, UR39, -0x1, UPT ;  /* 0xffffffff2700788c */ /* 0x000fe4000bf05270 */
[----:B------:R-:W-:-:S02]  /*0fd0*/  UIMAD UR53, UR14, UR11, UR37 ;  /* 0x0000000b0e3572a4 */ /* 0x000fc4000f8e0225 */
[----:B------:R-:W-:Y:S02]  /*0fe0*/  UIMAD.WIDE.U32 UR30, UR50, UR8, URZ ;  /* 0x00000008321e72a5 */ /* 0x000fe4000f8e003f */
[----:B------:R-:W-:Y:S01]  /*0ff0*/  UIMAD UR40, UR50, UR9, UR12 ;  /* 0x00000009322872a4 */ /* 0x000fe2000f8e020c */
[----:B------:R-:W-:Y:S02]  /*1000*/  @UP1 ULDC.64 UR10, c[0x0][0x420] ;  /* 0x00010800000a1ab9 */ /* 0x000fe40000000a00 */
[----:B------:R-:W-:Y:S01]  /*1010*/  @!UP1 ULDC.64 UR8, c[0x0][0x418] ;  /* 0x0001060000089ab9 */ /* 0x000fe20000000a00 */
[----:B------:R-:W-:Y:S02]  /*1020*/  @UP1 UIMAD.WIDE.U32 UR46, UR5, UR10, URZ ;  /* 0x0000000a052e12a5 */ /* 0x000fe4000f8e003f */
[----:B------:R-:W-:Y:S02]  /*1030*/  USHF.L.U32 UR13, UR50, 0x7, URZ ;  /* 0x00000007320d7899 */ /* 0x000fe4000800063f */
[----:B------:R-:W-:Y:S01]  /*1040*/  @!UP1 UIMAD UR10, UR58, UR8, URZ ;  /* 0x000000083a0a92a4 */ /* 0x000fe2000f8e023f */
[----:B-1----:R-:W-:Y:S01]  /*1050*/  IABS R5, R2 ;  /* 0x0000000200057213 */ /* 0x002fe20000000000 */
[----:B------:R-:W-:Y:S01]  /*1060*/  UIADD3 UR14, UR38, 0x3f, URZ ;  /* 0x0000003f260e7890 */ /* 0x000fe2000fffe03f */
[----:B------:R-:W-:Y:S01]  /*1070*/  ISETP.NE.AND P3, PT, R2, RZ, PT ;  /* 0x000000ff0200720c */ /* 0x000fe20003f65270 */
[----:B------:R-:W-:Y:S01]  /*1080*/  ULDC UR59, c[0x0][0x2d4] ;  /* 0x0000b500003b7ab9 */ /* 0x000fe20000000800 */
[----:B------:R-:W1:Y:S01]  /*1090*/  I2F.RP R14, R5 ;  /* 0x00000005000e7306 */ /* 0x000e620000209400 */
[----:B------:R-:W-:Y:S01]  /*10a0*/  USHF.L.U64.HI UR17, UR50, 0x7, UR58 ;  /* 0x0000000732117899 */ /* 0x000fe2000801023a */
[----:B------:R-:W-:Y:S01]  /*10b0*/  ULDC.64 UR26, c[0x0][0x240] ;  /* 0x00009000001a7ab9 */ /* 0x000fe20000000a00 */
[----:B------:R-:W-:Y:S01]  /*10c0*/  USHF.R.S32.HI UR48, URZ, 0x1f, UR59 ;  /* 0x0000001f3f307899 */ /* 0x000fe2000801143b */
[----:B------:R-:W-:Y:S01]  /*10d0*/  ULDC UR24, c[0x0][0x2dc] ;  /* 0x0000b70000187ab9 */ /* 0x000fe20000000800 */
[----:B------:R-:W-:Y:S01]  /*10e0*/  ULDC UR51, c[0x0][0x270] ;  /* 0x00009c0000337ab9 */ /* 0x000fe20000000800 */
[----:B------:R-:W-:Y:S01]  /*10f0*/  USEL UR43, UR13, URZ, UP2 ;  /* 0x0000003f0d2b7287 */ /* 0x000fe20009000000 */
[----:B------:R-:W-:Y:S01]  /*1100*/  ULDC.U8 UR21, c[0x0][0x480] ;  /* 0x0001200000157ab9 */ /* 0x000fe20000000000 */
[----:B------:R-:W-:Y:S01]  /*1110*/  ULDC.U8 UR20, c[0x0][0x3d8] ;  /* 0x0000f60000147ab9 */ /* 0x000fe20000000000 */
[----:B------:R-:W-:-:S02]  /*1120*/  @UP1 UIMAD UR41, UR5, UR11, UR47 ;  /* 0x0000000b052912a4 */ /* 0x000fc4000f8e022f */
[----:B------:R-:W-:Y:S01]  /*1130*/  @!UP1 UIMAD.WIDE.U32 UR44, UR50, UR8, URZ ;  /* 0x00000008322c92a5 */ /* 0x000fe2000f8e003f */
[----:B-1----:R-:W1:Y:S01]  /*1140*/  MUFU.RCP R14, R14 ;  /* 0x0000000e000e7308 */ /* 0x002e620000001000 */
[----:B------:R-:W-:Y:S02]  /*1150*/  @!UP1 UIMAD UR35, UR50, UR9, UR10 ;  /* 0x00000009322392a4 */ /* 0x000fe4000f8e020a */
[----:B------:R-:W-:Y:S02]  /*1160*/  USHF.R.S32.HI UR19, URZ, 0x1f, UR14 ;  /* 0x0000001f3f137899 */ /* 0x000fe4000801140e */
[----:B------:R-:W-:Y:S02]  /*1170*/  UIMAD.WIDE.U32 UR12, UR5, UR26, URZ ;  /* 0x0000001a050c72a5 */ /* 0x000fe4000f8e003f */
[----:B------:R-:W-:Y:S02]  /*1180*/  UIMAD UR23, UR5, UR27, URZ ;  /* 0x0000001b051772a4 */ /* 0x000fe4000f8e023f */
[----:B------:R-:W-:-:S02]  /*1190*/  @UP0 UIADD3 UR15, UR22, UR39, URZ ;  /* 0x00000027160f0290 */ /* 0x000fc4000fffe03f */
[----:B------:R-:W-:Y:S02]  /*11a0*/  UIMAD.WIDE UR8, UR24, UR51, URZ ;  /* 0x00000033180872a5 */ /* 0x000fe4000f8e023f */
[----:B------:R-:W-:Y:S02]  /*11b0*/  UIMAD.WIDE.U32 UR10, UR50, UR59, URZ ;  /* 0x0000003b320a72a5 */ /* 0x000fe4000f8e003f */
[----:B------:R-:W-:Y:S01]  /*11c0*/  USEL UR37, UR17, URZ, UP2 ;  /* 0x0000003f11257287 */ /* 0x000fe20009000000 */
[----:B-1----:R-:W-:Y:S01]  /*11d0*/  VIADD R14, R14, 0xffffffe ;  /* 0x0ffffffe0e0e7836 */ /* 0x002fe20000000000 */
[----:B------:R-:W-:Y:S02]  /*11e0*/  UISETP.NE.AND UP4, UPT, UR21, URZ, UPT ;  /* 0x0000003f1500728c */ /* 0x000fe4000bf85270 */
[----:B------:R-:W-:Y:S01]  /*11f0*/  UISETP.NE.AND UP3, UPT, UR20, URZ, UPT ;  /* 0x0000003f1400728c */ /* 0x000fe2000bf65270 */
[----:B------:R-:W1:Y:S01]  /*1200*/  F2I.FTZ.U32.TRUNC.NTZ R15, R14 ;  /* 0x0000000e000f7305 */ /* 0x000e62000021f000 */
[----:B------:R-:W-:Y:S01]  /*1210*/  UIMAD UR17, UR48, UR50, URZ ;  /* 0x00000032301172a4 */ /* 0x000fe2000f8e023f */
[----:B------:R-:W-:Y:S01]  /*1220*/  @UP0 ULDC.64 UR20, c[0x0][0x248] ;  /* 0x0000920000140ab9 */ /* 0x000fe20000000a00 */
[----:B------:R-:W-:-:S02]  /*1230*/  UIADD3 UR40, UR31, UR40, URZ ;  /* 0x000000281f287290 */ /* 0x000fc4000fffe03f */
[----:B------:R-:W-:Y:S02]  /*1240*/  ULEA.HI UR32, UR19, UR14, URZ, 0x6 ;  /* 0x0000000e13207291 */ /* 0x000fe4000f8f303f */
[----:B------:R-:W-:Y:S02]  /*1250*/  @UP0 UIMAD.WIDE.U32 UR28, UR15, UR20, URZ ;  /* 0x000000140f1c02a5 */ /* 0x000fe4000f8e003f */
[----:B------:R-:W-:Y:S02]  /*1260*/  @UP0 UIMAD UR49, UR15, UR21, URZ ;  /* 0x000000150f3102a4 */ /* 0x000fe4000f8e023f */
[----:B------:R-:W-:Y:S02]  /*1270*/  @UP1 UIADD3 UR40, UR13, UR23, URZ ;  /* 0x000000170d281290 */ /* 0x000fe4000fffe03f */
[----:B------:R-:W-:Y:S01]  /*1280*/  UIMAD.WIDE.U32 UR14, UR8, UR10, URZ ;  /* 0x0000000a080e72a5 */ /* 0x000fe2000f8e003f */
[--C-:B-1----:R-:W-:Y:S01]  /*1290*/  IMAD.MOV R3, RZ, RZ, -R15.reuse ;  /* 0x000000ffff037224 */ /* 0x102fe200078e0a0f */
[----:B------:R-:W-:Y:S01]  /*12a0*/  UIMAD UR23, UR9, UR10, URZ ;  /* 0x0000000a091772a4 */ /* 0x000fe2000f8e023f */
[----:B------:R-:W-:Y:S01]  /*12b0*/  IMAD.MOV.U32 R14, RZ, RZ, RZ ;  /* 0x000000ffff0e7224 */ /* 0x000fe200078e00ff */
[----:B------:R-:W-:Y:S01]  /*12c0*/  UIMAD UR10, UR58, UR59, UR17 ;  /* 0x0000003b3a0a72a4 */ /* 0x000fe2000f8e0211 */
[----:B------:R-:W-:Y:S01]  /*12d0*/  IMAD R4, R3, R5, RZ ;  /* 0x0000000503047224 */ /* 0x000fe200078e02ff */
[----:B------:R-:W-:Y:S01]  /*12e0*/  IABS R3, UR57 ;  /* 0x0000003900037c13 */ /* 0x000fe20008000000 */
[----:B------:R-:W-:Y:S01]  /*12f0*/  ULDC UR54, c[0x0][0x2c4] ;  /* 0x0000b10000367ab9 */ /* 0x000fe20000000800 */
[----:B------:R-:W-:Y:S01]  /*1300*/  UIADD3 UR10, UR11, UR10, URZ ;  /* 0x0000000a0b0a7290 */ /* 0x000fe2000fffe03f */
[----:B------:R-:W-:Y:S01]  /*1310*/  IMAD.HI.U32 R4, R15, R4, R14 ;  /* 0x000000040f047227 */ /* 0x000fe200078e000e */
[----:B------:R-:W-:-:S02]  /*1320*/  @UP3 UIMAD UR19, UR50, UR54, URZ ;  /* 0x00000036321332a4 */ /* 0x000fc4000f8e023f */
[----:B------:R-:W-:Y:S02]  /*1330*/  UIMAD UR23, UR8, UR10, UR23 ;  /* 0x0000000a081772a4 */ /* 0x000fe4000f8e0217 */
[----:B------:R-:W-:Y:S01]  /*1340*/  ULOP3.LUT UR10, UR32, 0xffffffc0, URZ, 0xc0, !UPT ;  /* 0xffffffc0200a7892 */ /* 0x000fe2000f8ec03f */
[----:B------:R-:W-:Y:S01]  /*1350*/  IMAD.HI.U32 R10, R4, R3, RZ ;  /* 0x00000003040a7227 */ /* 0x000fe200078e00ff */
[----:B------:R-:W-:Y:S02]  /*1360*/  @UP3 USEL UR19, UR19, UR5, !UP1 ;  /* 0x0000000513133287 */ /* 0x000fe4000c800000 */
[----:B------:R-:W-:Y:S01]  /*1370*/  @!UP3 UIMAD UR17, UR50, UR51, UR57 ;  /* 0x000000333211b2a4 */ /* 0x000fe2000f8e0239 */
[----:B------:R-:W-:Y:S01]  /*1380*/  IMAD.MOV R4, RZ, RZ, -R10 ;  /* 0x000000ffff047224 */ /* 0x000fe200078e0a0a */
[----:B------:R-:W-:Y:S01]  /*1390*/  @UP3 ULDC UR11, c[0x0][0x2e4] ;  /* 0x0000b900000b3ab9 */ /* 0x000fe20000000800 */
[----:B------:R-:W-:Y:S02]  /*13a0*/  UIADD3 UR10, UR10, -0x40, URZ ;  /* 0xffffffc00a0a7890 */ /* 0x000fe4000fffe03f */
[----:B------:R-:W-:Y:S01]  /*13b0*/  IMAD R4, R5, R4, R3 ;  /* 0x0000000405047224 */ /* 0x000fe200078e0203 */
[----:B------:R-:W-:Y:S01]  /*13c0*/  USEL UR42, UR30, UR12, !UP1 ;  /* 0x0000000c1e2a7287 */ /* 0x000fe2000c800000 */
[----:B------:R-:W-:Y:S01]  /*13d0*/  LOP3.LUT R3, R2, UR57, RZ, 0x3c, !PT ;  /* 0x0000003902037c12 */ /* 0x000fe2000f8e3cff */
[----:B------:R-:W-:-:S02]  /*13e0*/  @UP3 UIMAD UR51, UR57, UR11, UR19 ;  /* 0x0000000b393332a4 */ /* 0x000fc4000f8e0213 */
[----:B------:R-:W-:Y:S01]  /*13f0*/  ISETP.GT.U32.AND P1, PT, R5, R4, PT ;  /* 0x000000040500720c */ /* 0x000fe20003f24070 */
[----:B------:R-:W-:Y:S01]  /*1400*/  UIMAD.WIDE.U32 UR12, UR8, UR5, URZ ;  /* 0x00000005080c72a5 */ /* 0x000fe2000f8e003f */
[----:B------:R-:W-:Y:S01]  /*1410*/  ISETP.GE.AND P2, PT, R3, RZ, PT ;  /* 0x000000ff0300720c */ /* 0x000fe20003f46270 */
[----:B------:R-:W-:Y:S02]  /*1420*/  @!UP3 UIMAD UR51, UR17, UR54, URZ ;  /* 0x000000361133b2a4 */ /* 0x000fe4000f8e023f */
[----:B------:R-:W-:Y:S02]  /*1430*/  USHF.R.S32.HI UR17, URZ, 0x1f, UR10 ;  /* 0x0000001f3f117899 */ /* 0x000fe4000801140a */
[----:B------:R-:W-:Y:S02]  /*1440*/  UIADD3 UR11, UP2, UR10, UR43, URZ ;  /* 0x0000002b0a0b7290 */ /* 0x000fe4000ff5e03f */
[----:B------:R-:W-:Y:S02]  /*1450*/  USEL UR56, UR14, UR12, !UP1 ;  /* 0x0000000c0e387287 */ /* 0x000fe4000c800000 */
[----:B------:R-:W-:-:S02]  /*1460*/  UIADD3.X UR14, UR17, UR37, URZ, UP2, !UPT ;  /* 0x00000025110e7290 */ /* 0x000fc400097fe43f */
[-C--:B------:R-:W-:Y:S01]  /*1470*/  @!P1 IADD3 R4, R4, -R5.reuse, RZ ;  /* 0x8000000504049210 */ /* 0x080fe20007ffe0ff */
[----:B------:R-:W-:Y:S01]  /*1480*/  @!P1 VIADD R10, R10, 0x1 ;  /* 0x000000010a0a9836 */ /* 0x000fe20000000000 */
[----:B------:R-:W-:Y:S01]  /*1490*/  UIMAD UR12, UR9, UR11, URZ ;  /* 0x0000000b090c72a4 */ /* 0x000fe2000f8e023f */
[----:B------:R-:W-:Y:S01]  /*14a0*/  PLOP3.LUT P1, PT, PT, PT, UP0, 0x80, 0x0 ;  /* 0x000000000000781c */ /* 0x000fe20003f2f008 */
[----:B------:R-:W-:Y:S01]  /*14b0*/  @UP0 UIADD3 UR34, UR22, UR39, URZ ;  /* 0x0000002716220290 */ /* 0x000fe2000fffe03f */
[----:B------:R-:W-:Y:S01]  /*14c0*/  ISETP.GE.U32.AND P0, PT, R4, R5, PT ;  /* 0x000000050400720c */ /* 0x000fe20003f06070 */
[----:B------:R-:W-:Y:S02]  /*14d0*/  UIMAD UR52, UR57, UR24, URZ ;  /* 0x00000018393472a4 */ /* 0x000fe4000f8e023f */
[----:B------:R-:W-:Y:S01]  /*14e0*/  UIADD3 UR43, UR15, UR23, URZ ;  /* 0x000000170f2b7290 */ /* 0x000fe2000fffe03f */
[----:B------:R-:W-:Y:S01]  /*14f0*/  @UP0 ULDC.64 UR24, c[0x0][0x250] ;  /* 0x0000940000180ab9 */ /* 0x000fe20000000a00 */
[----:B------:R-:W-:-:S02]  /*1500*/  UIMAD.WIDE.U32 UR30, UR8, UR11, URZ ;  /* 0x0000000b081e72a5 */ /* 0x000fc4000f8e003f */
[----:B------:R-:W-:Y:S02]  /*1510*/  UIMAD UR15, UR9, UR5, URZ ;  /* 0x00000005090f72a4 */ /* 0x000fe4000f8e023f */
[----:B------:R-:W-:Y:S02]  /*1520*/  UIMAD UR11, UR8, UR14, UR12 ;  /* 0x0000000e080b72a4 */ /* 0x000fe4000f8e020c */
[----:B------:R-:W-:Y:S02]  /*1530*/  @UP0 UIMAD.WIDE.U32 UR8, UR34, UR24, URZ ;  /* 0x00000018220802a5 */ /* 0x000fe4000f8e003f */
[----:B------:R-:W-:Y:S01]  /*1540*/  @P0 VIADD R10, R10, 0x1 ;  /* 0x000000010a0a0836 */ /* 0x000fe20000000000 */
[----:B------:R-:W-:Y:S01]  /*1550*/  @UP0 UIMAD UR12, UR34, UR25, URZ ;  /* 0x00000019220c02a4 */ /* 0x000fe2000f8e023f */
[----:B------:R-:W-:Y:S01]  /*1560*/  PLOP3.LUT P0, PT, PT, PT, UP3, 0x80, 0x0 ;  /* 0x000000000000781c */ /* 0x000fe20003f0f038 */
[----:B------:R-:W-:Y:S02]  /*1570*/  @!UP1 UIADD3 UR41, UR45, UR35, URZ ;  /* 0x000000232d299290 */ /* 0x000fe4000fffe03f */
[----:B------:R-:W-:Y:S01]  /*1580*/  USEL UR54, UR36, URZ, UP4 ;  /* 0x0000003f24367287 */ /* 0x000fe2000a000000 */
[----:B------:R-:W-:Y:S01]  /*1590*/  @!P2 IADD3 R10, -R10, RZ, RZ ;  /* 0x000000ff0a0aa210 */ /* 0x000fe20007ffe1ff */
[----:B------:R-:W-:Y:S01]  /*15a0*/  USHF.R.S32.HI UR48, URZ, 0x6, UR32 ;  /* 0x000000063f307899 */ /* 0x000fe20008011420 */
[----:B------:R-:W-:Y:S01]  /*15b0*/  @!P3 LOP3.LUT R10, RZ, R2, RZ, 0x33, !PT ;  /* 0x00000002ff0ab212 */ /* 0x000fe200078e33ff */
[----:B------:R-:W-:-:S02]  /*15c0*/  USHF.R.S32.HI UR55, URZ, 0x1f, UR52 ;  /* 0x0000001f3f377899 */ /* 0x000fc40008011434 */
[----:B------:R-:W-:Y:S02]  /*15d0*/  @UP0 UIADD3 UR35, UR9, UR12, URZ ;  /* 0x0000000c09230290 */ /* 0x000fe4000fffe03f */
[----:B------:R-:W-:Y:S02]  /*15e0*/  USEL UR53, UR53, URZ, UP4 ;  /* 0x0000003f35357287 */ /* 0x000fe4000a000000 */
        /* <DEDUP_REMOVED lines=18> */
.L_x_792:
        /* <DEDUP_REMOVED lines=13> */
.L_x_793:
        /* <DEDUP_REMOVED lines=11> */
.L_x_794:
[----:B------:R-:W-:Y:S02]  /*1890*/  ULDC UR5, c[0x0][0x270] ;  /* 0x00009c0000057ab9 */ /* 0x000fe40000000800 */
[----:B------:R-:W-:-:S04]  /*18a0*/  UIMAD UR5, UR50, UR5, UR57 ;  /* 0x00000005320572a4 */ /* 0x000fc8000f8e0239 */
[----:B------:R-:W-:-:S12]  /*18b0*/  UIMAD UR5, UR5, UR59, URZ ;  /* 0x0000003b050572a4 */ /* 0x000fd8000f8e023f */
.L_x_795:
        /* <DEDUP_REMOVED lines=45> */
[----:B------:R3:W-:Y:S01]  /*1b90*/  STL [R1+0x14], R33 ;  /* 0x0000142101007387 */ /* 0x0007e20000100800 */
[----:B------:R-:W-:-:S02]  /*1ba0*/  IMAD.WIDE.U32 R16, R2, UR10, R16 ;  /* 0x0000000a02107c25 */ /* 0x000fc4000f8e0010 */
[----:B------:R-:W-:Y:S01]  /*1bb0*/  IADD3.X R19, R7, UR17, RZ, P0, !PT ;  /* 0x0000001107137c10 */ /* 0x000fe200087fe4ff */
[----:B------:R-:W-:Y:S01]  /*1bc0*/  UIADD3.X UR8, UR53, UR8, UR43, UP2, UP1 ;  /* 0x0000000835087290 */ /* 0x000fe200097e242b */
[----:B------:R-:W-:Y:S01]  /*1bd0*/  IADD3 R14, P0, R5, UR11, RZ ;  /* 0x0000000b050e7c10 */ /* 0x000fe2000ff1e0ff */
[----:B------:R-:W-:Y:S01]  /*1be0*/  IMAD.IADD R25, R17, 0x1, R24 ;  /* 0x0000000111197824 */ /* 0x000fe200078e0218 */
[----:B------:R-:W-:Y:S01]  /*1bf0*/  MOV R24, R16 ;  /* 0x0000001000187202 */ /* 0x000fe20000000f00 */
[----:B------:R-:W-:Y:S01]  /*1c00*/  IMAD R16, R19, UR26, RZ ;  /* 0x0000001a13107c24 */ /* 0x000fe2000f8e02ff */
[----:B------:R-:W-:Y:S01]  /*1c10*/  USHF.R.S32.HI UR17, URZ, 0x1f, UR12 ;  /* 0x0000001f3f117899 */ /* 0x000fe2000801140c */
        /* <DEDUP_REMOVED lines=9> */
[----:B------:R-:W-:-:S02]  /*1cb0*/  ULEA.HI UR17, UR17, UR12, URZ, 0x6 ;  /* 0x0000000c11117291 */ /* 0x000fc4000f8f303f */
[----:B------:R-:W-:Y:S01]  /*1cc0*/  IADD3.X R21, R21, UR40, R16, P2, !PT ;  /* 0x0000002815157c10 */ /* 0x000fe200097fe410 */
[----:B------:R-:W-:Y:S01]  /*1cd0*/  VIADD R25, R25, UR19 ;  /* 0x0000001319197c36 */ /* 0x000fe20008000000 */
[----:B------:R-:W-:Y:S01]  /*1ce0*/  USHF.R.S32.HI UR17, URZ, 0x6, UR17 ;  /* 0x000000063f117899 */ /* 0x000fe20008011411 */
[-C--:B------:R-:W-:Y:S01]  /*1cf0*/  IMAD R5, R7, R2.reuse, RZ ;  /* 0x0000000207057224 */ /* 0x080fe200078e02ff */
[----:B------:R-:W-:Y:S01]  /*1d00*/  ULDC.64 UR30, c[0x0][0x3e0] ;  /* 0x0000f800001e7ab9 */ /* 0x000fe20000000a00 */
[----:B------:R-:W-:Y:S01]  /*1d10*/  IMAD.WIDE.U32 R20, R13, UR57, R20 ;  /* 0x000000390d147c25 */ /* 0x000fe2000f8e0014 */
[----:B------:R-:W-:Y:S01]  /*1d20*/  UISETP.LT.AND UP1, UPT, URZ, UR17, UPT ;  /* 0x000000113f00728c */ /* 0x000fe2000bf21270 */
[----:B------:R3:W-:Y:S01]  /*1d30*/  STL.64 [R1+0x70], R22 ;  /* 0x0000701601007387 */ /* 0x0007e20000100a00 */
[----:B------:R-:W-:Y:S01]  /*1d40*/  UIMAD.WIDE UR36, UR36, 0x4, UR44 ;  /* 0x00000004242478a5 */ /* 0x000fe2000f8e022c */
        /* <DEDUP_REMOVED lines=17> */
[----:B------:R-:W-:Y:S01]  /*1e60*/  UMOV UR12, UR36 ;  /* 0x00000024000c7c82 */ /* 0x000fe20008000000 */
[----:B------:R-:W-:-:S02]  /*1e70*/  UMOV UR11, UR37 ;  /* 0x00000025000b7c82 */ /* 0x000fc40008000000 */
        /* <DEDUP_REMOVED lines=23> */
.L_x_797:
        /* <DEDUP_REMOVED lines=20> */
.L_x_798:
        /* <DEDUP_REMOVED lines=37> */
.L_x_800:
[----:B------:R-:W-:Y:S05]  /*2380*/  BSYNC B0 ;  /* 0x0000000000007941 */ /* 0x000fea0003800000 */
.L_x_799:
        /* <DEDUP_REMOVED lines=21> */
.L_x_802:
[----:B------:R-:W-:Y:S05]  /*24e0*/  BSYNC B0 ;  /* 0x0000000000007941 */ /* 0x000fea0003800000 */
.L_x_801:
        /* <DEDUP_REMOVED lines=33> */
.L_x_804:
[----:B------:R-:W-:Y:S05]  /*2700*/  BSYNC B0 ;  /* 0x0000000000007941 */ /* 0x000fea0003800000 */
.L_x_803:
        /* <DEDUP_REMOVED lines=22> */
.L_x_796:
        /* <DEDUP_REMOVED lines=59> */
.L_x_807:
[----:B------:R-:W-:Y:S05]  /*2c20*/  BSYNC B0 ;  /* 0x0000000000007941 */ /* 0x000fea0003800000 */
.L_x_806:
        /* <DEDUP_REMOVED lines=28> */
[----:B--2---:R-:W-:-:S03]  /*2df0*/  @!P3 LEA R26, P2, R24, UR30, 0x1 ;  /* 0x0000001e181abc11 */ /* 0x004fc6000f8408ff */
        /* <DEDUP_REMOVED lines=12> */
[----:B---3--:R-:W-:-:S04]  /*2ec0*/  LEA R2, P1, R24, UR30, 0x1 ;  /* 0x0000001e18027c11 */ /* 0x008fc8000f8208ff */
[----:B------:R-:W-:-:S05]  /*2ed0*/  LEA.HI.X R3, R24, UR31, R17, 0x1, P1 ;  /* 0x0000001f18037c11 */ /* 0x000fca00088f0c11 */
[----:B------:R-:W-:Y:S01]  /*2ee0*/  @!PT LDS RZ, [RZ] ;  /* 0x00000000fffff984 */ /* 0x000fe20000000800 */
[----:B------:R-:W-:Y:S01]  /*2ef0*/  @!PT LDS RZ, [RZ] ;  /* 0x00000000fffff984 */ /* 0x000fe20000000800 */
[----:B------:R-:W-:Y:S01]  /*2f00*/  @!PT LDS RZ, [RZ] ;  /* 0x00000000fffff984 */ /* 0x000fe20000000800 */
[----:B------:R2:W-:Y:S04]  /*2f10*/  LDGSTS.E.BYPASS.LTC128B.128 [R29+0x17000], desc[UR6][R2.64+0x180] ;  /* 0x17000180021d7fae */ /* 0x0005e8000b901d46 */
.L_x_809:
[----:B------:R-:W-:Y:S05]  /*2f20*/  BSYNC B0 ;  /* 0x0000000000007941 */ /* 0x000fea0003800000 */
.L_x_808:
        /* <DEDUP_REMOVED lines=21> */
.L_x_811:
        /* <DEDUP_REMOVED lines=50> */
.L_x_812:
[----:B------:R-:W-:Y:S05]  /*33a0*/  BSYNC B0 ;  /* 0x0000000000007941 */ /* 0x000fea0003800000 */
.L_x_810:
        /* <DEDUP_REMOVED lines=21> */
.L_x_814:
        /* <DEDUP_REMOVED lines=51> */
.L_x_815:
[----:B------:R-:W-:Y:S05]  /*3830*/  BSYNC B0 ;  /* 0x0000000000007941 */ /* 0x000fea0003800000 */
.L_x_813:
        /* <DEDUP_REMOVED lines=72> */
.L_x_817:
[----:B------:R-:W-:Y:S05]  /*3cc0*/  BSYNC B0 ;  /* 0x0000000000007941 */ /* 0x000fea0003800000 */
.L_x_816:
        /* <DEDUP_REMOVED lines=58> */
.L_x_819:
[----:B------:R-:W-:Y:S05]  /*4070*/  BSYNC B0 ;  /* 0x0000000000007941 */ /* 0x000fea0003800000 */
.L_x_818:
        /* <DEDUP_REMOVED lines=73> */
.L_x_821:
[----:B------:R-:W-:Y:S05]  /*4510*/  BSYNC B0 ;  /* 0x0000000000007941 */ /* 0x000fea0003800000 */
.L_x_820:
        /* <DEDUP_REMOVED lines=56> */
.L_x_823:
[----:B------:R-:W-:Y:S05]  /*48a0*/  BSYNC B0 ;  /* 0x0000000000007941 */ /* 0x000fea0003800000 */
.L_x_822:
        /* <DEDUP_REMOVED lines=77> */
[----:B------:R-:W-:Y:S01]  /*4d80*/  ULDC UR21, c[0x0][0x2dc] ;  /* 0x0000b70000157ab9 */ /* 0x000fe20000000800 */
        /* <DEDUP_REMOVED lines=30> */
.L_x_826:
[----:B------:R-:W0:Y:S01]  /*4f70*/  LDGDEPBAR ;  /* 0x00000000000079af */ /* 0x000e220000000000 */
[C---:B------:R-:W-:Y:S01]  /*4f80*/  IADD3 R118, R244.reuse, R242, RZ ;  /* 0x000000f2f4767210 */ /* 0x040fe20007ffe0ff */
[----:B------:R-:W-:Y:S01]  /*4f90*/  USHF.L.U32 UR9, UR5, 0x6, URZ ;  /* 0x0000000605097899 */ /* 0x000fe2000800063f */
[-C--:B------:R-:W-:Y:S01]  /*4fa0*/  IADD3 R117, R244, R241.reuse, RZ ;  /* 0x000000f1f4757210 */ /* 0x080fe20007ffe0ff */
[----:B------:R-:W2:Y:S01]  /*4fb0*/  LDL R199, [R1+0x44] ;  /* 0x0000440001c77983 */ /* 0x000ea20000100800 */
[----:B------:R-:W-:Y:S01]  /*4fc0*/  IADD3 R116, R118, R241, RZ ;  /* 0x000000f176747210 */ /* 0x000fe20007ffe0ff */
[----:B------:R-:W-:Y:S01]  /*4fd0*/  UISETP.GE.AND UP0, UPT, UR9, UR20, UPT ;  /* 0x000000140900728c */ /* 0x000fe2000bf06270 */
[----:B------:R-:W-:Y:S01]  /*4fe0*/  MOV R216, UR18 ;  /* 0x0000001200d87c02 */ /* 0x000fe20008000f00 */
[----:B------:R-:W3:Y:S01]  /*4ff0*/  LDL R197, [R1] ;  /* 0x0000000001c57983 */ /* 0x000ee20000100800 */
[----:B------:R-:W-:Y:S01]  /*5000*/  MOV R204, 0x8 ;  /* 0x0000000800cc7802 */ /* 0x000fe20000000f00 */
[----:B------:R-:W-:Y:S02]  /*5010*/  USHF.L.U32 UR10, UR18, 0x6, URZ ;  /* 0x00000006120a7899 */ /* 0x000fe4000800063f */
[----:B------:R-:W4:Y:S01]  /*5020*/  LDL R198, [R1+0x60] ;  /* 0x0000600001c67983 */ /* 0x000f220000100800 */
[----:B------:R-:W-:Y:S02]  /*5030*/  UISETP.GT.AND UP3, UPT, UR5, UR17, UPT ;  /* 0x000000110500728c */ /* 0x000fe4000bf64270 */
[----:B------:R-:W-:Y:S01]  /*5040*/  UIADD3 UR10, UR10, 0x40, URZ ;  /* 0x000000400a0a7890 */ /* 0x000fe2000fffe03f */
[----:B------:R-:W3:Y:S03]  /*5050*/  LDL R203, [R1+0x64] ;  /* 0x0000640001cb7983 */ /* 0x000ee60000100800 */
[----:B------:R-:W-:Y:S01]  /*5060*/  UISETP.LT.AND UP0, UPT, UR10, UR16, UP0 ;  /* 0x000000100a00728c */ /* 0x000fe20008701270 */
[----:B------:R-:W5:Y:S05]  /*5070*/  LDL.64 R224, [R1+0x10] ;  /* 0x0000100001e07983 */ /* 0x000f6a0000100a00 */
        /* <DEDUP_REMOVED lines=65> */
[----:B------:R-:W3:Y:S04]  /*5490*/  LDSM.16.M88.4 R88, [R249+0x4800] ;  /* 0x00480000f958783b */ /* 0x000ee80000000200 */
[----:B------:R-:W3:Y:S01]  /*54a0*/  LDSM.16.M88.4 R100, [R117+0x4000] ;  /* 0x004000007564783b */ /* 0x000ee20000000200 */
[C---:B------:R-:W-:Y:S06]  /*54b0*/  HMMA.16816.F32.BF16 R4, R108.reuse, R112, R4 ;  /* 0x000000706c04723c */ /* 0x040fec0000041804 */
[C---:B------:R-:W-:Y:S01]  /*54c0*/  HMMA.16816.F32.BF16 R8, R108.reuse, R114, R8 ;  /* 0x000000726c08723c */ /* 0x040fe20000041808 */
[----:B------:R-:W-:Y:S05]  /*54d0*/  LDSM.16.M88.4 R112, [R247+0x4000] ;  /* 0x00400000f770783b */ /* 0x000fea0000000200 */
[C---:B-1----:R-:W-:Y:S05]  /*54e0*/  HMMA.16816.F32.BF16 R12, R108.reuse, R84, R12 ;  /* 0x000000546c0c723c */ /* 0x042fea000004180c */
[----:B--2---:R-:W-:Y:S01]  /*54f0*/  @!P0 IADD3 R207, R199, UR9, RZ ;  /* 0x00000009c7cf8c10 */ /* 0x004fe2000fffe0ff */
[----:B------:R-:W-:Y:S01]  /*5500*/  HMMA.16816.F32.BF16 R16, R108, R86, R16 ;  /* 0x000000566c10723c */ /* 0x000fe20000041810 */
[----:B------:R-:W1:Y:S02]  /*5510*/  LDSM.16.M88.4 R84, [R248+0x4800] ;  /* 0x00480000f854783b */ /* 0x000e640000000200 */
[----:B----4-:R-:W-:Y:S02]  /*5520*/  FSETP.NEU.FTZ.AND P1, PT, R198, -INF , PT ;  /* 0xff800000c600780b */ /* 0x010fe40003f3d000 */
[----:B------:R-:W2:Y:S01]  /*5530*/  LDSM.16.M88.4 R108, [R116+0x4000] ;  /* 0x00400000746c783b */ /* 0x000ea20000000200 */
[C---:B------:R-:W-:Y:S05]  /*5540*/  HMMA.16816.F32.BF16 R4, R92.reuse, R96, R4 ;  /* 0x000000605c04723c */ /* 0x040fea0000041804 */
[----:B---3--:R-:W-:Y:S01]  /*5550*/  @!P0 LEA R216, R216, R197, 0x6 ;  /* 0x000000c5d8d88211 */ /* 0x008fe200078e30ff */
[C---:B------:R-:W-:Y:S01]  /*5560*/  HMMA.16816.F32.BF16 R8, R92.reuse, R98, R8 ;  /* 0x000000625c08723c */ /* 0x040fe20000041808 */
[----:B------:R-:W-:Y:S04]  /*5570*/  LDSM.16.M88.4 R96, [R250+UR4+0x1e000] ;  /* 0x01e00004fa60783b */ /* 0x000fe80008000200 */
[C---:B------:R-:W-:Y:S01]  /*5580*/  @!P0 VIMNMX R215, R207.reuse, UR16, PT ;  /* 0x00000010cfd78c48 */ /* 0x040fe2000bfe0100 */
[C---:B------:R-:W-:Y:S03]  /*5590*/  HMMA.16816.F32.BF16 R12, R92.reuse, R88, R12 ;  /* 0x000000585c0c723c */ /* 0x040fe6000004180c */
[C---:B------:R-:W-:Y:S02]  /*55a0*/  @!P0 ISETP.GE.AND P2, PT, R216.reuse, R215, PT ;  /* 0x000000d7d800820c */ /* 0x040fe40003f46270 */
[----:B------:R-:W-:Y:S01]  /*55b0*/  @!P0 IADD3 R202, R216, 0x1, RZ ;  /* 0x00000001d8ca8810 */ /* 0x000fe20007ffe0ff */
[----:B------:R-:W-:Y:S01]  /*55c0*/  HMMA.16816.F32.BF16 R16, R92, R90, R16 ;  /* 0x0000005a5c10723c */ /* 0x000fe20000041810 */
[----:B------:R-:W3:Y:S04]  /*55d0*/  LDSM.16.M88.4 R88, [R247+0x4800] ;  /* 0x00480000f758783b */ /* 0x000ee80000000200 */
[----:B------:R-:W4:Y:S01]  /*55e0*/  LDSM.16.M88.4 R92, [R244+0x6000] ;  /* 0x00600000f45c783b */ /* 0x000f220000000200 */
[C---:B------:R-:W-:Y:S05]  /*55f0*/  HMMA.16816.F32.BF16 R4, R100.reuse, R104, R4 ;  /* 0x000000686404723c */ /* 0x040fea0000041804 */
[----:B------:R-:W-:Y:S01]  /*5600*/  @!P0 VIADDMNMX R207, R207, R204, UR16, PT ;  /* 0x00000010cfcf8e46 */ /* 0x000fe2000b8001cc */
[C---:B------:R-:W-:Y:S01]  /*5610*/  HMMA.16816.F32.BF16 R8, R100.reuse, R106, R8 ;  /* 0x0000006a6408723c */ /* 0x040fe20000041808 */
[----:B------:R-:W-:Y:S04]  /*5620*/  LDSM.16.M88.4 R104, [R249+0x6000] ;  /* 0x00600000f968783b */ /* 0x000fe80000000200 */
[----:B------:R-:W-:Y:S01]  /*5630*/  FMUL.FTZ R200, R198, 1.4426950216293334961 ;  /* 0x3fb8aa3bc6c87820 */ /* 0x000fe20000410000 */
[C---:B-1----:R-:W-:Y:S05]  /*5640*/  HMMA.16816.F32.BF16 R12, R100.reuse, R84, R12 ;  /* 0x00000054640c723c */ /* 0x042fea000004180c */
[----:B------:R-:W-:Y:S01]  /*5650*/  FSEL R200, R200, RZ, P1 ;  /* 0x000000ffc8c87208 */ /* 0x000fe20000800000 */
[----:B------:R-:W-:Y:S01]  /*5660*/  HMMA.16816.F32.BF16 R16, R100, R86, R16 ;  /* 0x000000566410723c */ /* 0x000fe20000041810 */
[----:B------:R-:W1:Y:S02]  /*5670*/  LDSM.16.M88.4 R84, [R250+UR4+0x1e800] ;  /* 0x01e80004fa54783b */ /* 0x000e640008000200 */
[----:B------:R-:W-:Y:S02]  /*5680*/  FSETP.NEU.FTZ.AND P1, PT, R203, -INF , PT ;  /* 0xff800000cb00780b */ /* 0x000fe40003f3d000 */
[----:B------:R-:W1:Y:S01]  /*5690*/  LDSM.16.M88.4 R100, [R118+0x6000] ;  /* 0x006000007664783b */ /* 0x000e620000000200 */
[C---:B--2---:R-:W-:Y:S06]  /*56a0*/  HMMA.16816.F32.BF16 R4, R108.reuse, R112, R4 ;  /* 0x000000706c04723c */ /* 0x044fec0000041804 */
[C---:B------:R-:W-:Y:S01]  /*56b0*/  HMMA.16816.F32.BF16 R8, R108.reuse, R114, R8 ;  /* 0x000000726c08723c */ /* 0x040fe20000041808 */
[----:B------:R-:W-:Y:S05]  /*56c0*/  LDSM.16.M88.4 R112, [R248+0x6000] ;  /* 0x00600000f870783b */ /* 0x000fea0000000200 */
[C---:B---3--:R-:W-:Y:S06]  /*56d0*/  HMMA.16816.F32.BF16 R12, R108.reuse, R88, R12 ;  /* 0x000000586c0c723c */ /* 0x048fec000004180c */
[----:B------:R-:W-:Y:S01]  /*56e0*/  HMMA.16816.F32.BF16 R16, R108, R90, R16 ;  /* 0x0000005a6c10723c */ /* 0x000fe20000041810 */
[----:B------:R-:W2:Y:S04]  /*56f0*/  LDSM.16.M88.4 R88, [R249+0x6800] ;  /* 0x00680000f958783b */ /* 0x000ea80000000200 */
[----:B------:R3:W2:Y:S01]  /*5700*/  LDSM.16.M88.4 R108, [R117+0x6000] ;  /* 0x00600000756c783b */ /* 0x0006a20000000200 */
[C---:B----4-:R-:W-:Y:S06]  /*5710*/  HMMA.16816.F32.BF16 R4, R92.reuse, R96, R4 ;  /* 0x000000605c04723c */ /* 0x050fec0000041804 */
[C---:B------:R-:W-:Y:S01]  /*5720*/  HMMA.16816.F32.BF16 R8, R92.reuse, R98, R8 ;  /* 0x000000625c08723c */ /* 0x040fe20000041808 */
[----:B------:R-:W-:Y:S05]  /*5730*/  LDSM.16.M88.4 R96, [R247+0x6000] ;  /* 0x00600000f760783b */ /* 0x000fea0000000200 */
[C---:B-1----:R-:W-:Y:S06]  /*5740*/  HMMA.16816.F32.BF16 R12, R92.reuse, R84, R12 ;  /* 0x000000545c0c723c */ /* 0x042fec000004180c */
[----:B------:R-:W-:Y:S01]  /*5750*/  HMMA.16816.F32.BF16 R16, R92, R86, R16 ;  /* 0x000000565c10723c */ /* 0x000fe20000041810 */
[----:B------:R1:W-:Y:S04]  /*5760*/  LDSM.16.M88.4 R92, [R116+0x6000] ;  /* 0x00600000745c783b */ /* 0x0003e80000000200 */
[----:B---3--:R-:W3:Y:S01]  /*5770*/  LDL R117, [R1+0x1c] ;  /* 0x00001c0001757983 */ /* 0x008ee20000100800 */
[C---:B------:R-:W-:Y:S03]  /*5780*/  HMMA.16816.F32.BF16 R4, R100.reuse, R104, R4 ;  /* 0x000000686404723c */ /* 0x040fe60000041804 */
[----:B------:R-:W4:Y:S03]  /*5790*/  LDSM.16.M88.4 R84, [R248+0x6800] ;  /* 0x00680000f854783b */ /* 0x000f260000000200 */
[C---:B------:R-:W-:Y:S06]  /*57a0*/  HMMA.16816.F32.BF16 R8, R100.reuse, R106, R8 ;  /* 0x0000006a6408723c */ /* 0x040fec0000041808 */
[C---:B--2---:R-:W-:Y:S06]  /*57b0*/  HMMA.16816.F32.BF16 R12, R100.reuse, R88, R12 ;  /* 0x00000058640c723c */ /* 0x044fec000004180c */
[----:B------:R-:W-:Y:S01]  /*57c0*/  HMMA.16816.F32.BF16 R16, R100, R90, R16 ;  /* 0x0000005a6410723c */ /* 0x000fe20000041810 */
[----:B-1----:R-:W2:Y:S05]  /*57d0*/  LDL R116, [R1+0x28] ;  /* 0x0000280001747983 */ /* 0x002eaa0000100800 */
[C---:B------:R-:W-:Y:S06]  /*57e0*/  HMMA.16816.F32.BF16 R4, R108.reuse, R112, R4 ;  /* 0x000000706c04723c */ /* 0x040fec0000041804 */
[C---:B------:R-:W-:Y:S01]  /*57f0*/  HMMA.16816.F32.BF16 R8, R108.reuse, R114, R8 ;  /* 0x000000726c08723c */ /* 0x040fe20000041808 */
[----:B------:R-:W2:Y:S04]  /*5800*/  LDL R115, [R1+0x20] ;  /* 0x0000200001737983 */ /* 0x000ea80000100800 */
[----:B------:R-:W2:Y:S01]  /*5810*/  LDL R114, [R1+0x48] ;  /* 0x0000480001727983 */ /* 0x000ea20000100800 */
[C---:B----4-:R-:W-:Y:S06]  /*5820*/  HMMA.16816.F32.BF16 R12, R108.reuse, R84, R12 ;  /* 0x000000546c0c723c */ /* 0x050fec000004180c */
[----:B------:R-:W-:Y:S01]  /*5830*/  HMMA.16816.F32.BF16 R16, R108, R86, R16 ;  /* 0x000000566c10723c */ /* 0x000fe20000041810 */
[----:B------:R-:W1:Y:S04]  /*5840*/  LDSM.16.M88.4 R84, [R247+0x6800] ;  /* 0x00680000f754783b */ /* 0x000e680000000200 */
[----:B------:R-:W4:Y:S01]  /*5850*/  LDL R111, [R1+0x30] ;  /* 0x00003000016f7983 */ /* 0x000f220000100800 */
[C---:B------:R-:W-:Y:S03]  /*5860*/  HMMA.16816.F32.BF16 R4, R92.reuse, R96, R4 ;  /* 0x000000605c04723c */ /* 0x040fe60000041804 */
[----:B------:R-:W4:Y:S02]  /*5870*/  LDL R110, [R1+0x2c] ;  /* 0x00002c00016e7983 */ /* 0x000f240000100800 */
[----:B------:R-:W-:Y:S01]  /*5880*/  LEA R109, R252, UR4, 0x1 ;  /* 0x00000004fc6d7c11 */ /* 0x000fe2000f8e08ff */
[C---:B------:R-:W-:Y:S05]  /*5890*/  HMMA.16816.F32.BF16 R8, R92.reuse, R98, R8 ;  /* 0x000000625c08723c */ /* 0x040fea0000041808 */
[-C--:B------:R-:W-:Y:S02]  /*58a0*/  IADD3 R108, R242, R109.reuse, RZ ;  /* 0x0000006df26c7210 */ /* 0x080fe40007ffe0ff */
[C---:B------:R-:W-:Y:S04]  /*58b0*/  IADD3 R113, R241.reuse, R109, RZ ;  /* 0x0000006df1717210 */ /* 0x040fe80007ffe0ff */
[----:B------:R-:W-:Y:S07]  /*58c0*/  IADD3 R112, R241, R108, RZ ;  /* 0x0000006cf1707210 */ /* 0x000fee0007ffe0ff */
[----:B------:R-:W-:Y:S01]  /*58d0*/  FMUL.FTZ R119, R4, UR8 ;  /* 0x0000000804777c20 */ /* 0x000fe20008410000 */
[----:B------:R-:W-:Y:S01]  /*58e0*/  FMUL.FTZ R120, R5, UR8 ;  /* 0x0000000805787c20 */ /* 0x000fe20008410000 */
[----:B------:R-:W-:Y:S01]  /*58f0*/  FMUL.FTZ R121, R6, UR8 ;  /* 0x0000000806797c20 */ /* 0x000fe20008410000 */
[----:B------:R-:W-:Y:S03]  /*5900*/  FMUL.FTZ R122, R7, UR8 ;  /* 0x00000008077a7c20 */ /* 0x000fe60008410000 */
[----:B------:R-:W1:Y:S01]  /*5910*/  MUFU.TANH R119, R119 ;  /* 0x0000007700777308 */ /* 0x000e620000002400 */
[----:B------:R-:W-:Y:S01]  /*5920*/  FMUL.FTZ R123, R8, UR8 ;  /* 0x00000008087b7c20 */ /* 0x000fe20008410000 */
[----:B------:R-:W-:Y:S01]  /*5930*/  FMUL.FTZ R124, R9, UR8 ;  /* 0x00000008097c7c20 */ /* 0x000fe20008410000 */
[----:B------:R-:W-:Y:S01]  /*5940*/  FMUL.FTZ R125, R10, UR8 ;  /* 0x000000080a7d7c20 */ /* 0x000fe20008410000 */
[----:B------:R-:W-:Y:S01]  /*5950*/  FMUL.FTZ R126, R11, UR8 ;  /* 0x000000080b7e7c20 */ /* 0x000fe20008410000 */
[C---:B-1----:R-:W-:Y:S05]  /*5960*/  HMMA.16816.F32.BF16 R12, R92.reuse, R84, R12 ;  /* 0x000000545c0c723c */ /* 0x042fea000004180c */
[----:B------:R-:W1:Y:S01]  /*5970*/  MUFU.TANH R120, R120 ;  /* 0x0000007800787308 */ /* 0x000e620000002400 */
[----:B------:R-:W-:Y:S09]  /*5980*/  HMMA.16816.F32.BF16 R16, R92, R86, R16 ;  /* 0x000000565c10723c */ /* 0x000ff20000041810 */
[----:B------:R-:W1:Y:S02]  /*5990*/  MUFU.TANH R121, R121 ;  /* 0x0000007900797308 */ /* 0x000e640000002400 */
[----:B------:R-:W-:Y:S02]  /*59a0*/  MOV R199, R119 ;  /* 0x0000007700c77202 */ /* 0x000fe40000000f00 */
[C---:B------:R-:W-:Y:S02]  /*59b0*/  @!P0 FSEL R199, R119.reuse, -INF , !P2 ;  /* 0xff80000077c78808 */ /* 0x040fe40005000000 */
[----:B------:R-:W-:Y:S01]  /*59c0*/  @!P0 ISETP.GE.AND P2, PT, R202, R215, PT ;  /* 0x000000d7ca00820c */ /* 0x000fe20003f46270 */
[----:B------:R-:W-:Y:S03]  /*59d0*/  FFMA.FTZ R119, -R119, R119, 1 ;  /* 0x3f80000077777423 */ /* 0x000fe60000010177 */
[----:B------:R-:W1:Y:S02]  /*59e0*/  MUFU.TANH R122, R122 ;  /* 0x0000007a007a7308 */ /* 0x000e640000002400 */
[----:B-1----:R-:W-:Y:S01]  /*59f0*/  MOV R201, R120 ;  /* 0x0000007800c97202 */ /* 0x002fe20000000f00 */
[--C-:B------:R-:W-:Y:S01]  /*5a00*/  FFMA.FTZ R214, R199, UR15, -R200.reuse ;  /* 0x0000000fc7d67c23 */ /* 0x100fe200080108c8 */
[----:B------:R-:W-:Y:S01]  /*5a10*/  @!P0 FSEL R201, R120, -INF , !P2 ;  /* 0xff80000078c98808 */ /* 0x000fe20005000000 */
[----:B------:R-:W-:Y:S01]  /*5a20*/  FMUL.FTZ R199, R203, 1.4426950216293334961 ;  /* 0x3fb8aa3bcbc77820 */ /* 0x000fe20000410000 */
[----:B------:R-:W-:Y:S01]  /*5a30*/  @!P0 ISETP.GE.AND P2, PT, R216, R207, PT ;  /* 0x000000cfd800820c */ /* 0x000fe20003f46270 */
[----:B------:R-:W-:Y:S01]  /*5a40*/  FMUL.FTZ R127, R12, UR8 ;  /* 0x000000080c7f7c20 */ /* 0x000fe20008410000 */
[----:B------:R-:W-:Y:S02]  /*5a50*/  FMUL.FTZ R128, R13, UR8 ;  /* 0x000000080d807c20 */ /* 0x000fe40008410000 */
[----:B------:R-:W1:Y:S01]  /*5a60*/  MUFU.TANH R123, R123 ;  /* 0x0000007b007b7308 */ /* 0x000e620000002400 */
[----:B------:R-:W-:Y:S01]  /*5a70*/  MOV R204, R121 ;  /* 0x0000007900cc7202 */ /* 0x000fe20000000f00 */
[--C-:B------:R-:W-:Y:S01]  /*5a80*/  FFMA.FTZ R213, R201, UR15, -R200.reuse ;  /* 0x0000000fc9d57c23 */ /* 0x100fe200080108c8 */
[----:B------:R-:W-:Y:S01]  /*5a90*/  @!P0 FSEL R204, R121, -INF , !P2 ;  /* 0xff80000079cc8808 */ /* 0x000fe20005000000 */
[----:B------:R-:W-:Y:S01]  /*5aa0*/  FMUL.FTZ R129, R14, UR8 ;  /* 0x000000080e817c20 */ /* 0x000fe20008410000 */
[----:B------:R-:W-:Y:S01]  /*5ab0*/  FSEL R199, R199, RZ, P1 ;  /* 0x000000ffc7c77208 */ /* 0x000fe20000800000 */
[----:B------:R-:W-:Y:S01]  /*5ac0*/  FMUL.FTZ R130, R15, UR8 ;  /* 0x000000080f827c20 */ /* 0x000fe20008410000 */
[----:B------:R-:W-:Y:S03]  /*5ad0*/  @!P0 ISETP.GE.AND P1, PT, R202, R207, PT ;  /* 0x000000cfca00820c */ /* 0x000fe60003f26270 */
[----:B------:R-:W1:Y:S01]  /*5ae0*/  MUFU.TANH R124, R124 ;  /* 0x0000007c007c7308 */ /* 0x000e620000002400 */
[----:B------:R-:W-:Y:S01]  /*5af0*/  MOV R202, R122 ;  /* 0x0000007a00ca7202 */ /* 0x000fe20000000f00 */
[--C-:B------:R-:W-:Y:S01]  /*5b00*/  FFMA.FTZ R206, R204, UR15, -R199.reuse ;  /* 0x0000000fccce7c23 */ /* 0x100fe200080108c7 */
[----:B------:R-:W-:Y:S01]  /*5b10*/  @!P0 FSEL R202, R122, -INF , !P1 ;  /* 0xff8000007aca8808 */ /* 0x000fe20004800000 */
[----:B------:R-:W-:Y:S01]  /*5b20*/  FMUL.FTZ R131, R16, UR8 ;  /* 0x0000000810837c20 */ /* 0x000fe20008410000 */
[----:B------:R-:W-:Y:S01]  /*5b30*/  @!P0 IADD3 R204, R216, 0x8, RZ ;  /* 0x00000008d8cc8810 */ /* 0x000fe20007ffe0ff */
[----:B------:R-:W-:Y:S01]  /*5b40*/  FMUL.FTZ R196, R17, UR8 ;  /* 0x0000000811c47c20 */ /* 0x000fe20008410000 */
[----:B------:R-:W-:Y:S03]  /*5b50*/  FMUL.FTZ R197, R18, UR8 ;  /* 0x0000000812c57c20 */ /* 0x000fe60008410000 */
[----:B------:R-:W1:Y:S01]  /*5b60*/  MUFU.TANH R125, R125 ;  /* 0x0000007d007d7308 */ /* 0x000e620000002400 */
[----:B------:R-:W-:Y:S01]  /*5b70*/  @!P0 ISETP.GE.AND P1, PT, R204, R215, PT ;  /* 0x000000d7cc00820c */ /* 0x000fe20003f26270 */
[--C-:B------:R-:W-:Y:S01]  /*5b80*/  FFMA.FTZ R205, R202, UR15, -R199.reuse ;  /* 0x0000000fcacd7c23 */ /* 0x100fe200080108c7 */
[----:B------:R-:W-:Y:S01]  /*5b90*/  @!P0 IADD3 R202, R216, 0x9, RZ ;  /* 0x00000009d8ca8810 */ /* 0x000fe20007ffe0ff */
[----:B------:R-:W-:Y:S01]  /*5ba0*/  FMUL.FTZ R198, R19, UR8 ;  /* 0x0000000813c67c20 */ /* 0x000fe20008410000 */
[----:B-1----:R-:W-:Y:S01]  /*5bb0*/  MOV R203, R123 ;  /* 0x0000007b00cb7202 */ /* 0x002fe20000000f00 */
[----:B------:R-:W-:Y:S01]  /*5bc0*/  FFMA.FTZ R120, -R120, R120, 1 ;  /* 0x3f80000078787423 */ /* 0x000fe20000010178 */
[C---:B------:R-:W-:Y:S03]  /*5bd0*/  @!P0 FSEL R203, R123.reuse, -INF , !P1 ;  /* 0xff8000007bcb8808 */ /* 0x040fe60004800000 */
[----:B------:R-:W1:Y:S01]  /*5be0*/  MUFU.TANH R126, R126 ;  /* 0x0000007e007e7308 */ /* 0x000e620000002400 */
[----:B------:R-:W-:Y:S01]  /*5bf0*/  @!P0 ISETP.GE.AND P1, PT, R202, R215, PT ;  /* 0x000000d7ca00820c */ /* 0x000fe20003f26270 */
[----:B------:R-:W-:Y:S01]  /*5c00*/  FFMA.FTZ R123, -R123, R123, 1 ;  /* 0x3f8000007b7b7423 */ /* 0x000fe2000001017b */
[-C--:B------:R-:W-:Y:S01]  /*5c10*/  MOV R201, R124.reuse ;  /* 0x0000007c00c97202 */ /* 0x080fe20000000f00 */
[--C-:B------:R-:W-:Y:S01]  /*5c20*/  FFMA.FTZ R212, R203, UR15, -R200.reuse ;  /* 0x0000000fcbd47c23 */ /* 0x100fe200080108c8 */
[C---:B------:R-:W-:Y:S01]  /*5c30*/  @!P0 FSEL R201, R124.reuse, -INF , !P1 ;  /* 0xff8000007cc98808 */ /* 0x040fe20004800000 */
[----:B------:R-:W-:Y:S01]  /*5c40*/  FFMA.FTZ R124, -R124, R124, 1 ;  /* 0x3f8000007c7c7423 */ /* 0x000fe2000001017c */
[----:B------:R-:W-:Y:S03]  /*5c50*/  @!P0 ISETP.GE.AND P1, PT, R204, R207, PT ;  /* 0x000000cfcc00820c */ /* 0x000fe60003f26270 */
[----:B------:R-:W1:Y:S01]  /*5c60*/  MUFU.TANH R127, R127 ;  /* 0x0000007f007f7308 */ /* 0x000e620000002400 */
[----:B------:R-:W-:Y:S01]  /*5c70*/  MOV R208, R125 ;  /* 0x0000007d00d07202 */ /* 0x000fe20000000f00 */
[--C-:B------:R-:W-:Y:S01]  /*5c80*/  FFMA.FTZ R211, R201, UR15, -R200.reuse ;  /* 0x0000000fc9d37c23 */ /* 0x100fe200080108c8 */
[----:B------:R-:W-:Y:S01]  /*5c90*/  @!P0 FSEL R208, R125, -INF , !P1 ;  /* 0xff8000007dd08808 */ /* 0x000fe20004800000 */
[----:B------:R-:W-:Y:S01]  /*5ca0*/  FFMA.FTZ R121, -R121, R121, 1 ;  /* 0x3f80000079797423 */ /* 0x000fe20000010179 */
[----:B------:R-:W-:Y:S01]  /*5cb0*/  @!P0 ISETP.GE.AND P1, PT, R202, R207, PT ;  /* 0x000000cfca00820c */ /* 0x000fe20003f26270 */
[----:B------:R-:W-:Y:S01]  /*5cc0*/  FFMA.FTZ R122, -R122, R122, 1 ;  /* 0x3f8000007a7a7423 */ /* 0x000fe2000001017a */
[----:B------:R-:W-:Y:S03]  /*5cd0*/  FFMA.FTZ R125, -R125, R125, 1 ;  /* 0x3f8000007d7d7423 */ /* 0x000fe6000001017d */
[----:B------:R-:W1:Y:S02]  /*5ce0*/  MUFU.TANH R128, R128 ;  /* 0x0000008000807308 */ /* 0x000e640000002400 */
[-C--:B-1----:R-:W-:Y:S01]  /*5cf0*/  MOV R202, R126.reuse ;  /* 0x0000007e00ca7202 */ /* 0x082fe20000000f00 */
[--C-:B------:R-:W-:Y:S01]  /*5d00*/  FFMA.FTZ R204, R208, UR15, -R199.reuse ;  /* 0x0000000fd0cc7c23 */ /* 0x100fe200080108c7 */
[C---:B------:R-:W-:Y:S01]  /*5d10*/  @!P0 FSEL R202, R126.reuse, -INF , !P1 ;  /* 0xff8000007eca8808 */ /* 0x040fe20004800000 */
[----:B------:R-:W-:Y:S01]  /*5d20*/  FFMA.FTZ R126, -R126, R126, 1 ;  /* 0x3f8000007e7e7423 */ /* 0x000fe2000001017e */
[----:B------:R-:W-:Y:S04]  /*5d30*/  @!P0 IADD3 R208, R216, 0x10, RZ ;  /* 0x00000010d8d08810 */ /* 0x000fe80007ffe0ff */
[----:B------:R-:W1:Y:S01]  /*5d40*/  MUFU.TANH R129, R129 ;  /* 0x0000008100817308 */ /* 0x000e620000002400 */
[----:B------:R-:W-:Y:S01]  /*5d50*/  @!P0 ISETP.GE.AND P1, PT, R208, R215, PT ;  /* 0x000000d7d000820c */ /* 0x000fe20003f26270 */
[--C-:B------:R-:W-:Y:S01]  /*5d60*/  FFMA.FTZ R203, R202, UR15, -R199.reuse ;  /* 0x0000000fcacb7c23 */ /* 0x100fe200080108c7 */
[----:B------:R-:W-:Y:S02]  /*5d70*/  @!P0 IADD3 R202, R216, 0x11, RZ ;  /* 0x00000011d8ca8810 */ /* 0x000fe40007ffe0ff */
[----:B------:R-:W-:Y:S02]  /*5d80*/  MOV R209, R127 ;  /* 0x0000007f00d17202 */ /* 0x000fe40000000f00 */
        /* <DEDUP_REMOVED lines=9> */
[----:B------:R-:W1:Y:S02]  /*5e20*/  MUFU.TANH R131, R131 ;  /* 0x0000008300837308 */ /* 0x000e640000002400 */
[-C--:B-1----:R-:W-:Y:S01]  /*5e30*/  MOV R208, R129.reuse ;  /* 0x0000008100d07202 */ /* 0x082fe20000000f00 */
[--C-:B------:R-:W-:Y:S01]  /*5e40*/  FFMA.FTZ R209, R201, UR15, -R200.reuse ;  /* 0x0000000fc9d17c23 */ /* 0x100fe200080108c8 */
[C---:B------:R-:W-:Y:S01]  /*5e50*/  @!P0 FSEL R208, R129.reuse, -INF , !P1 ;  /* 0xff80000081d08808 */ /* 0x040fe20004800000 */
[----:B------:R-:W-:Y:S01]  /*5e60*/  FFMA.FTZ R129, -R129, R129, 1 ;  /* 0x3f80000081817423 */ /* 0x000fe20000010181 */
[----:B------:R-:W-:Y:S04]  /*5e70*/  @!P0 ISETP.GE.AND P1, PT, R202, R207, PT ;  /* 0x000000cfca00820c */ /* 0x000fe80003f26270 */
[----:B------:R-:W1:Y:S01]  /*5e80*/  MUFU.TANH R196, R196 ;  /* 0x000000c400c47308 */ /* 0x000e620000002400 */
[--C-:B------:R-:W-:Y:S01]  /*5e90*/  FFMA.FTZ R202, R208, UR15, -R199.reuse ;  /* 0x0000000fd0ca7c23 */ /* 0x100fe200080108c7 */
[----:B------:R-:W-:Y:S02]  /*5ea0*/  @!P0 IADD3 R208, R216, 0x18, RZ ;  /* 0x00000018d8d08810 */ /* 0x000fe40007ffe0ff */
[-C--:B------:R-:W-:Y:S02]  /*5eb0*/  MOV R218, R130.reuse ;  /* 0x0000008200da7202 */ /* 0x080fe40000000f00 */
[C---:B------:R-:W-:Y:S01]  /*5ec0*/  @!P0 FSEL R218, R130.reuse, -INF , !P1 ;  /* 0xff80000082da8808 */ /* 0x040fe20004800000 */
[----:B------:R-:W-:Y:S03]  /*5ed0*/  FFMA.FTZ R130, -R130, R130, 1 ;  /* 0x3f80000082827423 */ /* 0x000fe60000010182 */
[----:B------:R-:W1:Y:S01]  /*5ee0*/  MUFU.TANH R197, R197 ;  /* 0x000000c500c57308 */ /* 0x000e620000002400 */
[----:B------:R-:W-:Y:S02]  /*5ef0*/  @!P0 ISETP.GE.AND P1, PT, R208, R215, PT ;  /* 0x000000d7d000820c */ /* 0x000fe40003f26270 */
[-C--:B------:R-:W-:Y:S01]  /*5f00*/  MOV R217, R131.reuse ;  /* 0x0000008300d97202 */ /* 0x080fe20000000f00 */
[--C-:B------:R-:W-:Y:S01]  /*5f10*/  FFMA.FTZ R201, R218, UR15, -R199.reuse ;  /* 0x0000000fdac97c23 */ /* 0x100fe200080108c7 */
[C---:B------:R-:W-:Y:S01]  /*5f20*/  @!P0 FSEL R217, R131.reuse, -INF , !P1 ;  /* 0xff80000083d98808 */ /* 0x040fe20004800000 */
[----:B------:R-:W-:Y:S01]  /*5f30*/  FFMA.FTZ R131, -R131, R131, 1 ;  /* 0x3f80000083837423 */ /* 0x000fe20000010183 */
[----:B------:R-:W-:Y:S03]  /*5f40*/  @!P0 IADD3 R216, R216, 0x19, RZ ;  /* 0x00000019d8d88810 */ /* 0x000fe60007ffe0ff */
[----:B------:R-:W1:Y:S01]  /*5f50*/  MUFU.TANH R198, R198 ;  /* 0x000000c600c67308 */ /* 0x000e620000002400 */
[----:B------:R-:W-:Y:S01]  /*5f60*/  @!P0 ISETP.GE.AND P2, PT, R208, R207, PT ;  /* 0x000000cfd000820c */ /* 0x000fe20003f46270 */
[--C-:B------:R-:W-:Y:S01]  /*5f70*/  FFMA.FTZ R219, R217, UR15, -R200.reuse ;  /* 0x0000000fd9db7c23 */ /* 0x100fe200080108c8 */
[----:B------:R-:W-:Y:S02]  /*5f80*/  @!P0 ISETP.GE.AND P1, PT, R216, R215, PT ;  /* 0x000000d7d800820c */ /* 0x000fe40003f26270 */
[-C--:B-1----:R-:W-:Y:S02]  /*5f90*/  MOV R215, R196.reuse ;  /* 0x000000c400d77202 */ /* 0x082fe40000000f00 */
[----:B------:R-:W-:Y:S03]  /*5fa0*/  @!P0 FSEL R215, R196, -INF , !P1 ;  /* 0xff800000c4d78808 */ /* 0x000fe60004800000 */
[----:B------:R-:W-:Y:S01]  /*5fb0*/  MUFU.EX2 R214, R214 ;  /* 0x000000d600d67308 */ /* 0x000fe20000000800 */
[----:B------:R-:W-:Y:S01]  /*5fc0*/  @!P0 ISETP.GE.AND P1, PT, R216, R207, PT ;  /* 0x000000cfd800820c */ /* 0x000fe20003f26270 */
[----:B------:R-:W-:Y:S01]  /*5fd0*/  FFMA.FTZ R196, -R196, R196, 1 ;  /* 0x3f800000c4c47423 */ /* 0x000fe200000101c4 */
[-C--:B------:R-:W-:Y:S01]  /*5fe0*/  MOV R218, R197.reuse ;  /* 0x000000c500da7202 */ /* 0x080fe20000000f00 */
[----:B------:R-:W-:Y:S01]  /*5ff0*/  FFMA.FTZ R200, R215, UR15, -R200 ;  /* 0x0000000fd7c87c23 */ /* 0x000fe200080108c8 */
[C---:B------:R-:W-:Y:S01]  /*6000*/  @!P0 FSEL R218, R197.reuse, -INF , !P2 ;  /* 0xff800000c5da8808 */ /* 0x040fe20005000000 */
[----:B------:R-:W-:Y:S04]  /*6010*/  FFMA.FTZ R197, -R197, R197, 1 ;  /* 0x3f800000c5c57423 */ /* 0x000fe800000101c5 */
[----:B------:R-:W1:Y:S01]  /*6020*/  MUFU.EX2 R213, R213 ;  /* 0x000000d500d57308 */ /* 0x000e620000000800 */
[-C--:B------:R-:W-:Y:S01]  /*6030*/  MOV R216, R198.reuse ;  /* 0x000000c600d87202 */ /* 0x080fe20000000f00 */
[--C-:B------:R-:W-:Y:S01]  /*6040*/  FFMA.FTZ R215, R218, UR15, -R199.reuse ;  /* 0x0000000fdad77c23 */ /* 0x100fe200080108c7 */
[C---:B------:R-:W-:Y:S01]  /*6050*/  @!P0 FSEL R216, R198.reuse, -INF , !P1 ;  /* 0xff800000c6d88808 */ /* 0x040fe20004800000 */
[----:B------:R-:W-:Y:S06]  /*6060*/  FFMA.FTZ R198, -R198, R198, 1 ;  /* 0x3f800000c6c67423 */ /* 0x000fec00000101c6 */
[----:B------:R-:W-:Y:S01]  /*6070*/  MUFU.EX2 R206, R206 ;  /* 0x000000ce00ce7308 */ /* 0x000fe20000000800 */
[----:B------:R-:W-:Y:S09]  /*6080*/  FFMA.FTZ R199, R216, UR15, -R199 ;  /* 0x0000000fd8c77c23 */ /* 0x000ff200080108c7 */
[----:B------:R-:W3:Y:S01]  /*6090*/  MUFU.EX2 R205, R205 ;  /* 0x000000cd00cd7308 */ /* 0x000ee20000000800 */
[----:B-1----:R-:W-:Y:S09]  /*60a0*/  F2FP.BF16.F32.PACK_AB R222, R213, R214 ;  /* 0x000000d6d5de723e */ /* 0x002ff200000010ff */
[----:B------:R-:W-:Y:S10]  /*60b0*/  MUFU.EX2 R212, R212 ;  /* 0x000000d400d47308 */ /* 0x000ff40000000800 */
[----:B------:R-:W1:Y:S01]  /*60c0*/  MUFU.EX2 R211, R211 ;  /* 0x000000d300d37308 */ /* 0x000e620000000800 */
[----:B---3--:R-:W-:Y:S09]  /*60d0*/  F2FP.BF16.F32.PACK_AB R221, R205, R206 ;  /* 0x000000cecddd723e */ /* 0x008ff200000010ff */
[----:B------:R-:W-:Y:S10]  /*60e0*/  MUFU.EX2 R208, R219 ;  /* 0x000000db00d07308 */ /* 0x000ff40000000800 */
[----:B------:R-:W-:Y:S01]  /*60f0*/  MUFU.EX2 R204, R204 ;  /* 0x000000cc00cc7308 */ /* 0x000fe20000000800 */
[----:B-1----:R-:W-:Y:S09]  /*6100*/  F2FP.BF16.F32.PACK_AB R220, R211, R212 ;  /* 0x000000d4d3dc723e */ /* 0x002ff200000010ff */
[----:B------:R-:W1:Y:S10]  /*6110*/  MUFU.EX2 R203, R203 ;  /* 0x000000cb00cb7308 */ /* 0x000e740000000800 */
[----:B------:R-:W-:Y:S10]  /*6120*/  MUFU.EX2 R210, R210 ;  /* 0x000000d200d27308 */ /* 0x000ff40000000800 */
[----:B------:R-:W3:Y:S01]  /*6130*/  MUFU.EX2 R209, R209 ;  /* 0x000000d100d17308 */ /* 0x000ee20000000800 */
[----:B-1----:R-:W-:Y:S01]  /*6140*/  F2FP.BF16.F32.PACK_AB R219, R203, R204 ;  /* 0x000000cccbdb723e */ /* 0x002fe200000010ff */
[----:B------:R1:W-:Y:S08]  /*6150*/  STS [R117+0x2a000], R222 ;  /* 0x02a000de75007388 */ /* 0x0003f00000000800 */
[----:B------:R-:W-:Y:S01]  /*6160*/  MUFU.EX2 R202, R202 ;  /* 0x000000ca00ca7308 */ /* 0x000fe20000000800 */
[----:B------:R4:W-:Y:S09]  /*6170*/  STS [R117+0x2a400], R221 ;  /* 0x02a400dd75007388 */ /* 0x0009f20000000800 */
[----:B------:R-:W1:Y:S01]  /*6180*/  MUFU.EX2 R201, R201 ;  /* 0x000000c900c97308 */ /* 0x000e620000000800 */
[----:B---3--:R-:W-:Y:S09]  /*6190*/  F2FP.BF16.F32.PACK_AB R218, R209, R210 ;  /* 0x000000d2d1da723e */ /* 0x008ff200000010ff */
[----:B------:R-:W3:Y:S01]  /*61a0*/  MUFU.EX2 R207, R200 ;  /* 0x000000c800cf7308 */ /* 0x000ee20000000800 */
[----:B--2---:R2:W-:Y:S04]  /*61b0*/  STS [R116+0x2a000], R220 ;  /* 0x02a000dc74007388 */ /* 0x0045e80000000800 */
[----:B------:R2:W-:Y:S05]  /*61c0*/  STS [R116+0x2a400], R219 ;  /* 0x02a400db74007388 */ /* 0x0005ea0000000800 */
[----:B------:R-:W-:Y:S01]  /*61d0*/  MUFU.EX2 R200, R215 ;  /* 0x000000d700c87308 */ /* 0x000fe20000000800 */
[----:B-1----:R-:W-:Y:S01]  /*61e0*/  F2FP.BF16.F32.PACK_AB R217, R201, R202 ;  /* 0x000000cac9d9723e */ /* 0x002fe200000010ff */
[----:B------:R-:W5:Y:S04]  /*61f0*/  LDL R222, [R1+0x40] ;  /* 0x0000400001de7983 */ /* 0x000f680000100800 */
[----:B------:R-:W-:Y:S04]  /*6200*/  STS [R115+0x2a000], R218 ;  /* 0x02a000da73007388 */ /* 0x000fe80000000800 */
[----:B------:R-:W1:Y:S01]  /*6210*/  MUFU.EX2 R199, R199 ;  /* 0x000000c700c77308 */ /* 0x000e620000000800 */
[----:B---3--:R-:W-:Y:S01]  /*6220*/  F2FP.BF16.F32.PACK_AB R216, R207, R208 ;  /* 0x000000d0cfd8723e */ /* 0x008fe200000010ff */
[----:B------:R-:W-:Y:S04]  /*6230*/  STS [R115+0x2a400], R217 ;  /* 0x02a400d973007388 */ /* 0x000fe80000000800 */
[----:B------:R3:W-:Y:S04]  /*6240*/  STS [R114+0x2a000], R216 ;  /* 0x02a000d872007388 */ /* 0x0007e80000000800 */
[----:B----4-:R-:W5:Y:S01]  /*6250*/  LDL R221, [R1+0x3c] ;  /* 0x00003c0001dd7983 */ /* 0x010f620000100800 */
[----:B--2---:R-:W-:Y:S01]  /*6260*/  FMUL.FTZ R220, R119, UR8 ;  /* 0x0000000877dc7c20 */ /* 0x004fe20008410000 */
[----:B------:R-:W-:Y:S02]  /*6270*/  FMUL.FTZ R119, R120, UR8 ;  /* 0x0000000878777c20 */ /* 0x000fe40008410000 */
[----:B------:R-:W5:Y:S01]  /*6280*/  LDL R219, [R1+0x38] ;  /* 0x0000380001db7983 */ /* 0x000f620000100800 */
[----:B-1----:R-:W-:Y:S05]  /*6290*/  F2FP.BF16.F32.PACK_AB R215, R199, R200 ;  /* 0x000000c8c7d7723e */ /* 0x002fea00000010ff */
[----:B------:R1:W-:Y:S04]  /*62a0*/  STS [R114+0x2a400], R215 ;  /* 0x02a400d772007388 */ /* 0x0003e80000000800 */
[----:B------:R-:W-:Y:S04]  /*62b0*/  LDSM.16.M88.4 R84, [R109+0x10000] ;  /* 0x010000006d54783b */ /* 0x000fe80000000200 */
[----:B------:R-:W2:Y:S01]  /*62c0*/  LDSM.16.M88.4 R88, [R250+UR4+0x20000] ;  /* 0x02000004fa58783b */ /* 0x000ea20008000200 */
[----:B---3--:R-:W-:Y:S03]  /*62d0*/  IADD3 R216, P0, R111, UR14, RZ ;  /* 0x0000000e6fd87c10 */ /* 0x008fe6000ff1e0ff */
[----:B------:R-:W3:Y:S01]  /*62e0*/  LDSM.16.M88.4 R92, [R250+UR4+0x20800] ;  /* 0x02080004fa5c783b */ /* 0x000ee20008000200 */
[----:B------:R-:W-:Y:S02]  /*62f0*/  IADD3.X R217, R110, UR13, RZ, P0, !PT ;  /* 0x0000000d6ed97c10 */ /* 0x000fe400087fe4ff */
[----:B------:R-:W-:Y:S01]  /*6300*/  PLOP3.LUT P0, PT, PT, PT, UP3, 0x80, 0x0 ;  /* 0x000000000000781c */ /* 0x000fe20003f0f038 */
[----:B------:R-:W-:Y:S04]  /*6310*/  LDSM.16.M88.4 R96, [R108+0x10000] ;  /* 0x010000006c60783b */ /* 0x000fe80000000200 */
[----:B------:R-:W4:Y:S04]  /*6320*/  LDSM.16.M88.4 R100, [R249+0x8000] ;  /* 0x00800000f964783b */ /* 0x000f280000000200 */
[----:B------:R-:W4:Y:S04]  /*6330*/  LDSM.16.M88.4 R104, [R249+0x8800] ;  /* 0x00880000f968783b */ /* 0x000f280000000200 */
[----:B-1----:R-:W4:Y:S01]  /*6340*/  LDG.E R215, desc[UR6][R216.64] ;  /* 0x00000006d8d77981 */ /* 0x002f22000c1e1900 */
[C---:B--2---:R-:W-:Y:S03]  /*6350*/  HMMA.16816.F32.BF16 R4, R84.reuse, R88, RZ ;  /* 0x000000585404723c */ /* 0x044fe600000418ff */
[----:B------:R1:W2:Y:S03]  /*6360*/  LDG.E R216, desc[UR6][R216.64+0x20] ;  /* 0x00002006d8d87981 */ /* 0x0002a6000c1e1900 */
[C---:B------:R-:W-:Y:S01]  /*6370*/  HMMA.16816.F32.BF16 R8, R84.reuse, R90, RZ ;  /* 0x0000005a5408723c */ /* 0x040fe200000418ff */
[----:B------:R-:W-:Y:S05]  /*6380*/  LDSM.16.M88.4 R88, [R248+0x8000] ;  /* 0x00800000f858783b */ /* 0x000fea0000000200 */
[C---:B---3--:R-:W-:Y:S06]  /*6390*/  HMMA.16816.F32.BF16 R12, R84.reuse, R92, RZ ;  /* 0x0000005c540c723c */ /* 0x048fec00000418ff */
[----:B------:R-:W-:Y:S01]  /*63a0*/  HMMA.16816.F32.BF16 R16, R84, R94, RZ ;  /* 0x0000005e5410723c */ /* 0x000fe200000418ff */
[----:B------:R-:W3:Y:S04]  /*63b0*/  LDSM.16.M88.4 R84, [R113+0x10000] ;  /* 0x010000007154783b */ /* 0x000ee80000000200 */
[----:B------:R-:W1:Y:S01]  /*63c0*/  LDSM.16.M88.4 R92, [R248+0x8800] ;  /* 0x00880000f85c783b */ /* 0x000e620000000200 */
[C---:B----4-:R-:W-:Y:S06]  /*63d0*/  HMMA.16816.F32.BF16 R4, R96.reuse, R100, R4 ;  /* 0x000000646004723c */ /* 0x050fec0000041804 */
[C---:B------:R-:W-:Y:S01]  /*63e0*/  HMMA.16816.F32.BF16 R8, R96.reuse, R102, R8 ;  /* 0x000000666008723c */ /* 0x040fe20000041808 */
[----:B------:R-:W-:Y:S05]  /*63f0*/  LDSM.16.M88.4 R100, [R247+0x8000] ;  /* 0x00800000f764783b */ /* 0x000fea0000000200 */
[C---:B------:R-:W-:Y:S06]  /*6400*/  HMMA.16816.F32.BF16 R12, R96.reuse, R104, R12 ;  /* 0x00000068600c723c */ /* 0x040fec000004180c */
[----:B------:R-:W-:Y:S01]  /*6410*/  HMMA.16816.F32.BF16 R16, R96, R106, R16 ;  /* 0x0000006a6010723c */ /* 0x000fe20000041810 */
[----:B------:R-:W4:Y:S04]  /*6420*/  LDSM.16.M88.4 R96, [R112+0x10000] ;  /* 0x010000007060783b */ /* 0x000f280000000200 */
[----:B------:R-:W4:Y:S01]  /*6430*/  LDSM.16.M88.4 R104, [R247+0x8800] ;  /* 0x00880000f768783b */ /* 0x000f220000000200 */
[C---:B---3--:R-:W-:Y:S06]  /*6440*/  HMMA.16816.F32.BF16 R4, R84.reuse, R88, R4 ;  /* 0x000000585404723c */ /* 0x048fec0000041804 */
[C---:B------:R-:W-:Y:S01]  /*6450*/  HMMA.16816.F32.BF16 R8, R84.reuse, R90, R8 ;  /* 0x0000005a5408723c */ /* 0x040fe20000041808 */
[----:B------:R-:W-:Y:S05]  /*6460*/  LDSM.16.M88.4 R88, [R250+UR4+0x22000] ;  /* 0x02200004fa58783b */ /* 0x000fea0008000200 */
[C---:B-1----:R-:W-:Y:S06]  /*6470*/  HMMA.16816.F32.BF16 R12, R84.reuse, R92, R12 ;  /* 0x0000005c540c723c */ /* 0x042fec000004180c */
[----:B------:R-:W-:Y:S01]  /*6480*/  HMMA.16816.F32.BF16 R16, R84, R94, R16 ;  /* 0x0000005e5410723c */ /* 0x000fe20000041810 */
[----:B------:R-:W1:Y:S04]  /*6490*/  LDSM.16.M88.4 R84, [R109+0x12000] ;  /* 0x012000006d54783b */ /* 0x000e680000000200 */
[----:B------:R-:W3:Y:S01]  /*64a0*/  LDSM.16.M88.4 R92, [R250+UR4+0x22800] ;  /* 0x02280004fa5c783b */ /* 0x000ee20008000200 */
[C---:B----4-:R-:W-:Y:S06]  /*64b0*/  HMMA.16816.F32.BF16 R4, R96.reuse, R100, R4 ;  /* 0x000000646004723c */ /* 0x050fec0000041804 */
[C---:B------:R-:W-:Y:S01]  /*64c0*/  HMMA.16816.F32.BF16 R8, R96.reuse, R102, R8 ;  /* 0x000000666008723c */ /* 0x040fe20000041808 */
[----:B------:R-:W-:Y:S05]  /*64d0*/  LDSM.16.M88.4 R100, [R249+0xa000] ;  /* 0x00a00000f964783b */ /* 0x000fea0000000200 */
[C---:B------:R-:W-:Y:S06]  /*64e0*/  HMMA.16816.F32.BF16 R12, R96.reuse, R104, R12 ;  /* 0x00000068600c723c */ /* 0x040fec000004180c */
[----:B------:R-:W-:Y:S01]  /*64f0*/  HMMA.16816.F32.BF16 R16, R96, R106, R16 ;  /* 0x0000006a6010723c */ /* 0x000fe20000041810 */
[----:B------:R-:W4:Y:S04]  /*6500*/  LDSM.16.M88.4 R96, [R108+0x12000] ;  /* 0x012000006c60783b */ /* 0x000f280000000200 */
[----:B------:R-:W-:Y:S01]  /*6510*/  LDSM.16.M88.4 R104, [R250+UR4+0x26800] ;  /* 0x02680004fa68783b */ /* 0x000fe20008000200 */
[C---:B-1----:R-:W-:Y:S06]  /*6520*/  HMMA.16816.F32.BF16 R4, R84.reuse, R88, R4 ;  /* 0x000000585404723c */ /* 0x042fec0000041804 */
[C---:B------:R-:W-:Y:S01]  /*6530*/  HMMA.16816.F32.BF16 R8, R84.reuse, R90, R8 ;  /* 0x0000005a5408723c */ /* 0x040fe20000041808 */
[----:B------:R-:W1:Y:S05]  /*6540*/  LDSM.16.M88.4 R88, [R249+0xa800] ;  /* 0x00a80000f958783b */ /* 0x000e6a0000000200 */
[C---:B---3--:R-:W-:Y:S06]  /*6550*/  HMMA.16816.F32.BF16 R12, R84.reuse, R92, R12 ;  /* 0x0000005c540c723c */ /* 0x048fec000004180c */
[----:B------:R-:W-:Y:S01]  /*6560*/  HMMA.16816.F32.BF16 R16, R84, R94, R16 ;  /* 0x0000005e5410723c */ /* 0x000fe20000041810 */
[----:B------:R-:W-:Y:S04]  /*6570*/  LDSM.16.M88.4 R84, [R113+0x12000] ;  /* 0x012000007154783b */ /* 0x000fe80000000200 */
[----:B------:R-:W3:Y:S01]  /*6580*/  LDSM.16.M88.4 R92, [R248+0xa000] ;  /* 0x00a00000f85c783b */ /* 0x000ee20000000200 */
[C---:B----4-:R-:W-:Y:S06]  /*6590*/  HMMA.16816.F32.BF16 R4, R96.reuse, R100, R4 ;  /* 0x000000646004723c */ /* 0x050fec0000041804 */
[C---:B------:R-:W-:Y:S01]  /*65a0*/  HMMA.16816.F32.BF16 R8, R96.reuse, R102, R8 ;  /* 0x000000666008723c */ /* 0x040fe20000041808 */
[----:B------:R-:W4:Y:S05]  /*65b0*/  LDSM.16.M88.4 R100, [R248+0xa800] ;  /* 0x00a80000f864783b */ /* 0x000f2a0000000200 */
[C---:B-1----:R-:W-:Y:S06]  /*65c0*/  HMMA.16816.F32.BF16 R12, R96.reuse, R88, R12 ;  /* 0x00000058600c723c */ /* 0x042fec000004180c */
[----:B------:R-:W-:Y:S01]  /*65d0*/  HMMA.16816.F32.BF16 R16, R96, R90, R16 ;  /* 0x0000005a6010723c */ /* 0x000fe20000041810 */
[----:B------:R-:W-:Y:S04]  /*65e0*/  LDSM.16.M88.4 R88, [R112+0x12000] ;  /* 0x012000007058783b */ /* 0x000fe80000000200 */
[----:B------:R-:W1:Y:S01]  /*65f0*/  LDSM.16.M88.4 R96, [R247+0xa000] ;  /* 0x00a00000f760783b */ /* 0x000e620000000200 */
[C---:B---3--:R-:W-:Y:S06]  /*6600*/  HMMA.16816.F32.BF16 R4, R84.reuse, R92, R4 ;  /* 0x0000005c5404723c */ /* 0x048fec0000041804 */
[C---:B------:R-:W-:Y:S01]  /*6610*/  HMMA.16816.F32.BF16 R8, R84.reuse, R94, R8 ;  /* 0x0000005e5408723c */ /* 0x040fe20000041808 */
[----:B------:R-:W3:Y:S05]  /*6620*/  LDSM.16.M88.4 R92, [R247+0xa800] ;  /* 0x00a80000f75c783b */ /* 0x000eea0000000200 */
[C---:B----4-:R-:W-:Y:S06]  /*6630*/  HMMA.16816.F32.BF16 R12, R84.reuse, R100, R12 ;  /* 0x00000064540c723c */ /* 0x050fec000004180c */
[----:B------:R-:W-:Y:S01]  /*6640*/  HMMA.16816.F32.BF16 R16, R84, R102, R16 ;  /* 0x000000665410723c */ /* 0x000fe20000041810 */
[----:B------:R-:W-:Y:S04]  /*6650*/  LDSM.16.M88.4 R84, [R109+0x14000] ;  /* 0x014000006d54783b */ /* 0x000fe80000000200 */
[----:B------:R-:W4:Y:S01]  /*6660*/  LDSM.16.M88.4 R100, [R250+UR4+0x24000] ;  /* 0x02400004fa64783b */ /* 0x000f220008000200 */
[C---:B-1----:R-:W-:Y:S06]  /*6670*/  HMMA.16816.F32.BF16 R4, R88.reuse, R96, R4 ;  /* 0x000000605804723c */ /* 0x042fec0000041804 */
[C---:B------:R-:W-:Y:S01]  /*6680*/  HMMA.16816.F32.BF16 R8, R88.reuse, R98, R8 ;  /* 0x000000625808723c */ /* 0x040fe20000041808 */
[----:B------:R-:W1:Y:S05]  /*6690*/  LDSM.16.M88.4 R96, [R250+UR4+0x24800] ;  /* 0x02480004fa60783b */ /* 0x000e6a0008000200 */
        /* <DEDUP_REMOVED lines=17> */
[----:B------:R-:W4:Y:S01]  /*67b0*/  LDSM.16.M88.4 R100, [R247+0xc000] ;  /* 0x00c00000f764783b */ /* 0x000f220000000200 */
[C---:B-1----:R-:W-:Y:S06]  /*67c0*/  HMMA.16816.F32.BF16 R4, R84.reuse, R96, R4 ;  /* 0x000000605404723c */ /* 0x042fec0000041804 */
[C---:B------:R-:W-:Y:S01]  /*67d0*/  HMMA.16816.F32.BF16 R8, R84.reuse, R98, R8 ;  /* 0x000000625408723c */ /* 0x040fe20000041808 */
[----:B------:R-:W1:Y:S05]  /*67e0*/  LDSM.16.M88.4 R96, [R247+0xc800] ;  /* 0x00c80000f760783b */ /* 0x000e6a0000000200 */
[C---:B---3--:R-:W-:Y:S06]  /*67f0*/  HMMA.16816.F32.BF16 R12, R84.reuse, R92, R12 ;  /* 0x0000005c540c723c */ /* 0x048fec000004180c */
[----:B------:R-:W-:Y:S01]  /*6800*/  HMMA.16816.F32.BF16 R16, R84, R94, R16 ;  /* 0x0000005e5410723c */ /* 0x000fe20000041810 */
[----:B------:R-:W-:Y:S04]  /*6810*/  LDSM.16.M88.4 R84, [R109+0x16000] ;  /* 0x016000006d54783b */ /* 0x000fe80000000200 */
[----:B------:R-:W3:Y:S01]  /*6820*/  LDSM.16.M88.4 R92, [R250+UR4+0x26000] ;  /* 0x02600004fa5c783b */ /* 0x000ee20008000200 */
[C---:B----4-:R-:W-:Y:S06]  /*6830*/  HMMA.16816.F32.BF16 R4, R88.reuse, R100, R4 ;  /* 0x000000645804723c */ /* 0x050fec0000041804 */
[C---:B------:R-:W-:Y:S01]  /*6840*/  HMMA.16816.F32.BF16 R8, R88.reuse, R102, R8 ;  /* 0x000000665808723c */ /* 0x040fe20000041808 */
[----:B------:R-:W-:Y:S05]  /*6850*/  LDSM.16.M88.4 R100, [R249+0xe800] ;  /* 0x00e80000f964783b */ /* 0x000fea0000000200 */
[C---:B-1----:R-:W-:Y:S06]  /*6860*/  HMMA.16816.F32.BF16 R12, R88.reuse, R96, R12 ;  /* 0x00000060580c723c */ /* 0x042fec000004180c */
[----:B------:R-:W-:Y:S01]  /*6870*/  HMMA.16816.F32.BF16 R16, R88, R98, R16 ;  /* 0x000000625810723c */ /* 0x000fe20000041810 */
[----:B------:R-:W-:Y:S04]  /*6880*/  LDSM.16.M88.4 R88, [R108+0x16000] ;  /* 0x016000006c58783b */ /* 0x000fe80000000200 */
[----:B------:R-:W1:Y:S04]  /*6890*/  LDSM.16.M88.4 R96, [R249+0xe000] ;  /* 0x00e00000f960783b */ /* 0x000e680000000200 */
[----:B------:R-:W-:Y:S01]  /*68a0*/  LDSM.16.M88.4 R108, [R247+0xe000] ;  /* 0x00e00000f76c783b */ /* 0x000fe20000000200 */
[C---:B---3--:R-:W-:Y:S06]  /*68b0*/  HMMA.16816.F32.BF16 R4, R84.reuse, R92, R4 ;  /* 0x0000005c5404723c */ /* 0x048fec0000041804 */
[C---:B------:R-:W-:Y:S01]  /*68c0*/  HMMA.16816.F32.BF16 R8, R84.reuse, R94, R8 ;  /* 0x0000005e5408723c */ /* 0x040fe20000041808 */
[----:B------:R-:W-:Y:S05]  /*68d0*/  LDSM.16.M88.4 R92, [R248+0xe000] ;  /* 0x00e00000f85c783b */ /* 0x000fea0000000200 */
[C---:B------:R-:W-:Y:S06]  /*68e0*/  HMMA.16816.F32.BF16 R12, R84.reuse, R104, R12 ;  /* 0x00000068540c723c */ /* 0x040fec000004180c */
        /* <DEDUP_REMOVED lines=8> */
[----:B------:R-:W4:Y:S05]  /*6970*/  LDSM.16.M88.4 R88, [R247+0xe800] ;  /* 0x00e80000f758783b */ /* 0x000f2a0000000200 */
[C---:B---3--:R-:W-:Y:S06]  /*6980*/  HMMA.16816.F32.BF16 R4, R84.reuse, R92, R4 ;  /* 0x0000005c5404723c */ /* 0x048fec0000041804 */
[C---:B------:R-:W-:Y:S06]  /*6990*/  HMMA.16816.F32.BF16 R8, R84.reuse, R94, R8 ;  /* 0x0000005e5408723c */ /* 0x040fec0000041808 */
[C---:B-1----:R-:W-:Y:S06]  /*69a0*/  HMMA.16816.F32.BF16 R12, R84.reuse, R96, R12 ;  /* 0x00000060540c723c */ /* 0x042fec000004180c */
[----:B------:R-:W-:Y:S06]  /*69b0*/  HMMA.16816.F32.BF16 R16, R84, R98, R16 ;  /* 0x000000625410723c */ /* 0x000fec0000041810 */
[C---:B------:R-:W-:Y:S06]  /*69c0*/  HMMA.16816.F32.BF16 R4, R104.reuse, R108, R4 ;  /* 0x0000006c6804723c */ /* 0x040fec0000041804 */
[C---:B------:R-:W-:Y:S06]  /*69d0*/  HMMA.16816.F32.BF16 R8, R104.reuse, R110, R8 ;  /* 0x0000006e6808723c */ /* 0x040fec0000041808 */
[C---:B----4-:R-:W-:Y:S06]  /*69e0*/  HMMA.16816.F32.BF16 R12, R104.reuse, R88, R12 ;  /* 0x00000058680c723c */ /* 0x050fec000004180c */
[----:B------:R-:W-:Y:S06]  /*69f0*/  HMMA.16816.F32.BF16 R16, R104, R90, R16 ;  /* 0x0000005a6810723c */ /* 0x000fec0000041810 */
[C---:B------:R-:W-:Y:S01]  /*6a00*/  FADD.FTZ R217, -R215.reuse, R4 ;  /* 0x00000004d7d97221 */ /* 0x040fe20000010100 */
[----:B------:R-:W-:Y:S04]  /*6a10*/  FADD.FTZ R218, -R215, R5 ;  /* 0x00000005d7da7221 */ /* 0x000fe80000010100 */
[----:B------:R-:W-:Y:S01]  /*6a20*/  FMUL.FTZ R217, R214, R217 ;  /* 0x000000d9d6d97220 */ /* 0x000fe20000410000 */
[----:B------:R-:W-:Y:S01]  /*6a30*/  FMUL.FTZ R218, R213, R218 ;  /* 0x000000dad5da7220 */ /* 0x000fe20000410000 */
[C---:B------:R-:W-:Y:S01]  /*6a40*/  FADD.FTZ R214, -R215.reuse, R9 ;  /* 0x00000009d7d67221 */ /* 0x040fe20000010100 */
[----:B------:R-:W-:Y:S01]  /*6a50*/  FADD.FTZ R213, -R215, R8 ;  /* 0x00000008d7d57221 */ /* 0x000fe20000010100 */
[----:B------:R-:W-:Y:S01]  /*6a60*/  FMUL.FTZ R217, R217, R220 ;  /* 0x000000dcd9d97220 */ /* 0x000fe20000410000 */
[----:B------:R-:W-:Y:S01]  /*6a70*/  FMUL.FTZ R220, R123, UR8 ;  /* 0x000000087bdc7c20 */ /* 0x000fe20008410000 */
[----:B------:R-:W-:Y:S01]  /*6a80*/  FMUL.FTZ R214, R211, R214 ;  /* 0x000000d6d3d67220 */ /* 0x000fe20000410000 */
[----:B------:R-:W-:Y:S01]  /*6a90*/  FMUL.FTZ R123, R124, UR8 ;  /* 0x000000087c7b7c20 */ /* 0x000fe20008410000 */
[----:B------:R-:W-:Y:S01]  /*6aa0*/  FMUL.FTZ R213, R212, R213 ;  /* 0x000000d5d4d57220 */ /* 0x000fe20000410000 */
[----:B------:R-:W-:Y:S01]  /*6ab0*/  FMUL.FTZ R218, R218, R119 ;  /* 0x00000077dada7220 */ /* 0x000fe20000410000 */
[C---:B------:R-:W-:Y:S01]  /*6ac0*/  FADD.FTZ R120, -R215.reuse, R13 ;  /* 0x0000000dd7787221 */ /* 0x040fe20000010100 */
[C---:B------:R-:W-:Y:S01]  /*6ad0*/  FADD.FTZ R119, -R215.reuse, R12 ;  /* 0x0000000cd7777221 */ /* 0x040fe20000010100 */
[----:B------:R-:W-:Y:S01]  /*6ae0*/  FMUL.FTZ R214, R214, R123 ;  /* 0x0000007bd6d67220 */ /* 0x000fe20000410000 */
[C---:B------:R-:W-:Y:S01]  /*6af0*/  FADD.FTZ R211, -R215.reuse, R16 ;  /* 0x00000010d7d37221 */ /* 0x040fe20000010100 */
[----:B------:R-:W-:Y:S01]  /*6b00*/  FADD.FTZ R212, -R215, R17 ;  /* 0x00000011d7d47221 */ /* 0x000fe20000010100 */
[----:B------:R-:W-:Y:S01]  /*6b10*/  FMUL.FTZ R124, R127, UR8 ;  /* 0x000000087f7c7c20 */ /* 0x000fe20008410000 */
[----:B------:R-:W-:Y:S01]  /*6b20*/  FMUL.FTZ R123, R128, UR8 ;  /* 0x00000008807b7c20 */ /* 0x000fe20008410000 */
[----:B------:R-:W-:Y:S01]  /*6b30*/  FMUL.FTZ R211, R208, R211 ;  /* 0x000000d3d0d37220 */ /* 0x000fe20000410000 */
[----:B------:R-:W-:Y:S01]  /*6b40*/  FMUL.FTZ R212, R207, R212 ;  /* 0x000000d4cfd47220 */ /* 0x000fe20000410000 */
[----:B------:R-:W-:Y:S01]  /*6b50*/  FMUL.FTZ R128, R131, UR8 ;  /* 0x0000000883807c20 */ /* 0x000fe20008410000 */
[----:B------:R-:W-:Y:S01]  /*6b60*/  FMUL.FTZ R127, R196, UR8 ;  /* 0x00000008c47f7c20 */ /* 0x000fe20008410000 */
[----:B------:R-:W-:Y:S01]  /*6b70*/  FMUL.FTZ R120, R209, R120 ;  /* 0x00000078d1787220 */ /* 0x000fe20000410000 */
[----:B------:R-:W-:Y:S01]  /*6b80*/  FMUL.FTZ R119, R210, R119 ;  /* 0x00000077d2777220 */ /* 0x000fe20000410000 */
[----:B------:R-:W-:Y:S01]  /*6b90*/  FMUL.FTZ R128, R211, R128 ;  /* 0x00000080d3807220 */ /* 0x000fe20000410000 */
[----:B------:R-:W-:Y:S01]  /*6ba0*/  FMUL.FTZ R127, R212, R127 ;  /* 0x0000007fd47f7220 */ /* 0x000fe20000410000 */
[----:B------:R-:W-:Y:S01]  /*6bb0*/  FMUL.FTZ R120, R120, R123 ;  /* 0x0000007b78787220 */ /* 0x000fe20000410000 */
[----:B------:R-:W-:Y:S01]  /*6bc0*/  FMUL.FTZ R119, R119, R124 ;  /* 0x0000007c77777220 */ /* 0x000fe20000410000 */
[C---:B--2---:R-:W-:Y:S01]  /*6bd0*/  FADD.FTZ R123, -R216.reuse, R6 ;  /* 0x00000006d87b7221 */ /* 0x044fe20000010100 */
[----:B------:R-:W-:Y:S01]  /*6be0*/  FADD.FTZ R124, -R216, R7 ;  /* 0x00000007d87c7221 */ /* 0x000fe20000010100 */
[----:B------:R-:W-:Y:S01]  /*6bf0*/  F2FP.BF16.F32.PACK_AB R127, R127, R128 ;  /* 0x000000807f7f723e */ /* 0x000fe200000010ff */
[----:B------:R-:W-:Y:S01]  /*6c00*/  FMUL.FTZ R128, R121, UR8 ;  /* 0x0000000879807c20 */ /* 0x000fe20008410000 */
[----:B------:R-:W-:Y:S01]  /*6c10*/  FMUL.FTZ R123, R206, R123 ;  /* 0x0000007bce7b7220 */ /* 0x000fe20000410000 */
[----:B------:R-:W-:Y:S01]  /*6c20*/  F2FP.BF16.F32.PACK_AB R119, R120, R119 ;  /* 0x000000777877723e */ /* 0x000fe200000010ff */
[----:B------:R-:W-:Y:S01]  /*6c30*/  FMUL.FTZ R124, R205, R124 ;  /* 0x0000007ccd7c7220 */ /* 0x000fe20000410000 */
[----:B------:R-:W-:Y:S01]  /*6c40*/  FADD.FTZ R120, -R216, R11 ;  /* 0x0000000bd8787221 */ /* 0x000fe20000010100 */
[----:B------:R-:W-:Y:S01]  /*6c50*/  FMUL.FTZ R121, R122, UR8 ;  /* 0x000000087a797c20 */ /* 0x000fe20008410000 */
[----:B------:R-:W-:Y:S01]  /*6c60*/  FADD.FTZ R131, -R216, R10 ;  /* 0x0000000ad8837221 */ /* 0x000fe20000010100 */
[----:B------:R-:W-:Y:S01]  /*6c70*/  FMUL.FTZ R123, R123, R128 ;  /* 0x000000807b7b7220 */ /* 0x000fe20000410000 */
[----:B------:R-:W-:Y:S01]  /*6c80*/  FMUL.FTZ R128, R125, UR8 ;  /* 0x000000087d807c20 */ /* 0x000fe20008410000 */
[----:B------:R-:W-:Y:S01]  /*6c90*/  FMUL.FTZ R120, R203, R120 ;  /* 0x00000078cb787220 */ /* 0x000fe20000410000 */
[----:B------:R-:W-:Y:S01]  /*6ca0*/  FMUL.FTZ R124, R124, R121 ;  /* 0x000000797c7c7220 */ /* 0x000fe20000410000 */
[----:B------:R-:W-:Y:S01]  /*6cb0*/  FMUL.FTZ R125, R126, UR8 ;  /* 0x000000087e7d7c20 */ /* 0x000fe20008410000 */
[----:B------:R-:W-:Y:S01]  /*6cc0*/  FMUL.FTZ R131, R204, R131 ;  /* 0x00000083cc837220 */ /* 0x000fe20000410000 */
[C---:B------:R-:W-:Y:S01]  /*6cd0*/  FADD.FTZ R121, -R216.reuse, R14 ;  /* 0x0000000ed8797221 */ /* 0x040fe20000010100 */
[C---:B------:R-:W-:Y:S01]  /*6ce0*/  FADD.FTZ R122, -R216.reuse, R15 ;  /* 0x0000000fd87a7221 */ /* 0x040fe20000010100 */
[C---:B------:R-:W-:Y:S01]  /*6cf0*/  FADD.FTZ R203, -R216.reuse, R18 ;  /* 0x00000012d8cb7221 */ /* 0x040fe20000010100 */
[----:B------:R-:W-:Y:S01]  /*6d00*/  FADD.FTZ R216, -R216, R19 ;  /* 0x00000013d8d87221 */ /* 0x000fe20000010100 */
[----:B------:R-:W-:Y:S01]  /*6d10*/  FMUL.FTZ R125, R120, R125 ;  /* 0x0000007d787d7220 */ /* 0x000fe20000410000 */
[----:B------:R-:W-:Y:S01]  /*6d20*/  FMUL.FTZ R213, R213, R220 ;  /* 0x000000dcd5d57220 */ /* 0x000fe20000410000 */
[----:B------:R-:W-:Y:S01]  /*6d30*/  FMUL.FTZ R128, R131, R128 ;  /* 0x0000008083807220 */ /* 0x000fe20000410000 */
[----:B------:R-:W-:Y:S01]  /*6d40*/  F2FP.BF16.F32.PACK_AB R123, R124, R123 ;  /* 0x0000007b7c7b723e */ /* 0x000fe200000010ff */
[----:B------:R-:W-:Y:S01]  /*6d50*/  FMUL.FTZ R120, R129, UR8 ;  /* 0x0000000881787c20 */ /* 0x000fe20008410000 */
[----:B------:R-:W-:Y:S01]  /*6d60*/  FMUL.FTZ R121, R202, R121 ;  /* 0x00000079ca797220 */ /* 0x000fe20000410000 */
[----:B------:R-:W-:Y:S01]  /*6d70*/  FMUL.FTZ R122, R201, R122 ;  /* 0x0000007ac97a7220 */ /* 0x000fe20000410000 */
[----:B------:R-:W-:Y:S01]  /*6d80*/  FMUL.FTZ R203, R200, R203 ;  /* 0x000000cbc8cb7220 */ /* 0x000fe20000410000 */
[----:B------:R-:W-:Y:S01]  /*6d90*/  FMUL.FTZ R216, R199, R216 ;  /* 0x000000d8c7d87220 */ /* 0x000fe20000410000 */
[----:B------:R-:W-:Y:S01]  /*6da0*/  FMUL.FTZ R129, R130, UR8 ;  /* 0x0000000882817c20 */ /* 0x000fe20008410000 */
[----:B------:R-:W-:Y:S01]  /*6db0*/  FMUL.FTZ R124, R197, UR8 ;  /* 0x00000008c57c7c20 */ /* 0x000fe20008410000 */
[----:B------:R-:W-:Y:S01]  /*6dc0*/  FMUL.FTZ R131, R198, UR8 ;  /* 0x00000008c6837c20 */ /* 0x000fe20008410000 */
[----:B------:R-:W-:Y:S01]  /*6dd0*/  F2FP.BF16.F32.PACK_AB R217, R218, R217 ;  /* 0x000000d9dad9723e */ /* 0x000fe200000010ff */
[----:B------:R-:W-:Y:S01]  /*6de0*/  FMUL.FTZ R120, R121, R120 ;  /* 0x0000007879787220 */ /* 0x000fe20000410000 */
[----:B------:R-:W-:Y:S01]  /*6df0*/  F2FP.BF16.F32.PACK_AB R213, R214, R213 ;  /* 0x000000d5d6d5723e */ /* 0x000fe200000010ff */
        /* <DEDUP_REMOVED lines=9> */
[----:B------:R-:W-:Y:S02]  /*6e90*/  ISETP.GE.AND P5, PT, R222, UR19, PT ;  /* 0x00000013de007c0c */ /* 0x000fe4000bfa6270 */
        /* <DEDUP_REMOVED lines=95> */
.L_x_824:
[----:B------:R-:W-:Y:S01]  /*7490*/  STS [R117+0x28000], R217 ;  /* 0x028000d975007388 */ /* 0x000fe20000000800 */
[----:B------:R-:W-:Y:S02]  /*74a0*/  F2FP.BF16.F32.PACK_AB R125, R125, R128 ;  /* 0x000000807d7d723e */ /* 0x000fe400000010ff */
[----:B------:R-:W-:Y:S01]  /*74b0*/  F2FP.BF16.F32.PACK_AB R120, R129, R120 ;  /* 0x000000788178723e */ /* 0x000fe200000010ff */
[----:B------:R2:W-:Y:S01]  /*74c0*/  STS [R117+0x28400], R123 ;  /* 0x0284007b75007388 */ /* 0x0005e20000000800 */
[----:B------:R-:W-:Y:S03]  /*74d0*/  F2FP.BF16.F32.PACK_AB R124, R131, R124 ;  /* 0x0000007c837c723e */ /* 0x000fe600000010ff */
[----:B------:R-:W-:Y:S04]  /*74e0*/  STS [R116+0x28000], R213 ;  /* 0x028000d574007388 */ /* 0x000fe80000000800 */
[----:B------:R3:W-:Y:S04]  /*74f0*/  STS [R116+0x28400], R125 ;  /* 0x0284007d74007388 */ /* 0x0007e80000000800 */
[----:B------:R4:W-:Y:S04]  /*7500*/  STS [R115+0x28000], R119 ;  /* 0x0280007773007388 */ /* 0x0009e80000000800 */
[----:B------:R-:W-:Y:S04]  /*7510*/  STS [R115+0x28400], R120 ;  /* 0x0284007873007388 */ /* 0x000fe80000000800 */
[----:B------:R-:W-:Y:S04]  /*7520*/  STS [R114+0x28000], R127 ;  /* 0x0280007f72007388 */ /* 0x000fe80000000800 */
[----:B------:R-:W-:Y:S01]  /*7530*/  STS [R114+0x28400], R124 ;  /* 0x0284007c72007388 */ /* 0x000fe20000000800 */
[----:B--2---:R-:W2:Y:S08]  /*7540*/  LDC R117, c[0x0][0x270] ;  /* 0x00009c00ff757b82 */ /* 0x004eb00000000800 */
[----:B------:R-:W-:Y:S01]  /*7550*/  BAR.SYNC.DEFER_BLOCKING 0x0 ;  /* 0x0000000000007b1d */ /* 0x000fe20000010000 */
[----:B---3--:R-:W-:Y:S01]  /*7560*/  LEA R116, R251, UR4, 0x1 ;  /* 0x00000004fb747c11 */ /* 0x008fe2000f8e08ff */
[----:B--2---:R-:W-:Y:S04]  /*7570*/  IMAD R117, R117, UR21, RZ ;  /* 0x0000001575757c24 */ /* 0x004fe8000f8e02ff */
[----:B-1----:R-:W-:Y:S04]  /*7580*/  LDSM.16.MT88.4 R4, [R246+0x2a000] ;  /* 0x02a00000f604783b */ /* 0x002fe80000004200 */
[----:B------:R-:W1:Y:S04]  /*7590*/  LDSM.16.MT88.4 R8, [R116+0x10000] ;  /* 0x010000007408783b */ /* 0x000e680000004200 */
[----:B------:R-:W2:Y:S04]  /*75a0*/  LDSM.16.MT88.4 R12, [R0+0x2a000] ;  /* 0x02a00000000c783b */ /* 0x000ea80000004200 */
[----:B------:R-:W3:Y:S04]  /*75b0*/  LDSM.16.MT88.4 R16, [R116+0x12000] ;  /* 0x012000007410783b */ /* 0x000ee80000004200 */
[----:B----4-:R-:W4:Y:S04]  /*75c0*/  LDL.LU.64 R118, [R1+0x70] ;  /* 0x0000700001767983 */ /* 0x010f280000300a00 */
[----:B------:R-:W3:Y:S04]  /*75d0*/  LDSM.16.MT88.4 R84, [R116+0x14000] ;  /* 0x014000007454783b */ /* 0x000ee80000004200 */
[----:B------:R-:W3:Y:S04]  /*75e0*/  LDSM.16.MT88.4 R88, [R116+0x16000] ;  /* 0x016000007458783b */ /* 0x000ee80000004200 */
[----:B------:R-:W-:Y:S04]  /*75f0*/  LDSM.16.MT88.4 R92, [R246+0x2a800] ;  /* 0x02a80000f65c783b */ /* 0x000fe80000004200 */
[----:B------:R-:W3:Y:S04]  /*7600*/  LDSM.16.MT88.4 R96, [R116+0x10800] ;  /* 0x010800007460783b */ /* 0x000ee80000004200 */
[----:B------:R-:W3:Y:S04]  /*7610*/  LDSM.16.MT88.4 R100, [R0+0x2a800] ;  /* 0x02a800000064783b */ /* 0x000ee80000004200 */
[----:B------:R-:W-:Y:S01]  /*7620*/  LDSM.16.MT88.4 R104, [R116+0x17000] ;  /* 0x017000007468783b */ /* 0x000fe20000004200 */
[-C--:B-1----:R-:W-:Y:S03]  /*7630*/  HMMA.16816.F32.BF16 R20, R4, R8.reuse, R20 ;  /* 0x000000080414723c */ /* 0x082fe60000041814 */
[----:B------:R-:W-:Y:S04]  /*7640*/  LDSM.16.MT88.4 R108, [R116+0x15800] ;  /* 0x01580000746c783b */ /* 0x000fe80000004200 */
[----:B------:R-:W-:Y:S01]  /*7650*/  LDSM.16.MT88.4 R112, [R116+0x17800] ;  /* 0x017800007470783b */ /* 0x000fe20000004200 */
        /* <DEDUP_REMOVED lines=19> */
[----:B------:R-:W3:Y:S04]  /*7790*/  LDSM.16.MT88.4 R4, [R246+0x2b000] ;  /* 0x02b00000f604783b */ /* 0x000ee80000004200 */
[----:B------:R-:W3:Y:S01]  /*77a0*/  LDSM.16.MT88.4 R88, [R0+0x2b000] ;  /* 0x02b000000058783b */ /* 0x000ee20000004200 */
        /* <DEDUP_REMOVED lines=42> */
[C---:B----4-:R-:W-:Y:S01]  /*7a50*/  LEA R4, P1, R5.reuse, R118, 0x2 ;  /* 0x0000007605047211 */ /* 0x050fe200078210ff */
        /* <DEDUP_REMOVED lines=87> */
.L_x_825:
        /* <DEDUP_REMOVED lines=14> */
[----:B------:R-:W3:Y:S04]  /*80b0*/  LDSM.16.MT88.4 R204, [R236+0x18800] ;  /* 0x01880000eccc783b */ /* 0x000ee80000004200 */
[----:B------:R-:W3:Y:S04]  /*80c0*/  LDSM.16.M88.4 R208, [R240+0x1000] ;  /* 0x00100000f0d0783b */ /* 0x000ee80000000200 */
[----:B------:R-:W3:Y:S04]  /*80d0*/  LDSM.16.MT88.4 R212, [R236+0x1a800] ;  /* 0x01a80000ecd4783b */ /* 0x000ee80000004200 */
[----:B-----5:R-:W3:Y:S01]  /*80e0*/  LDSM.16.MT88.4 R216, [R236+0x1c800] ;  /* 0x01c80000ecd8783b */ /* 0x020ee20000004200 */
        /* <DEDUP_REMOVED lines=620> */
.L_x_827:
[----:B------:R-:W3:Y:S01]  /*a7b0*/  LDL R2, [R1+0x8] ;  /* 0x0000080001027983 */ /* 0x000ee20000100800 */
[----:B------:R-:W-:Y:S01]  /*a7c0*/  @UP0 UIADD3 UR14, UR22, UR39, URZ ;  /* 0x00000027160e0290 */ /* 0x000fe2000fffe03f */
[----:B------:R-:W-:Y:S01]  /*a7d0*/  @UP0 ULDC.64 UR10, c[0x0][0x458] ;  /* 0x00011600000a0ab9 */ /* 0x000fe20000000a00 */
[----:B------:R-:W-:Y:S02]  /*a7e0*/  USHF.L.U32 UR5, UR18, 0x6, URZ ;  /* 0x0000000612057899 */ /* 0x000fe4000800063f */
[----:B------:R-:W-:Y:S02]  /*a7f0*/  @UP0 UIMAD.WIDE.U32 UR12, UR14, UR10, URZ ;  /* 0x0000000a0e0c02a5 */ /* 0x000fe4000f8e003f */
[----:B------:R-:W-:-:S04]  /*a800*/  @UP0 UIMAD UR14, UR14, UR11, URZ ;  /* 0x0000000b0e0e02a4 */ /* 0x000fc8000f8e023f */
[----:B------:R-:W-:-:S03]  /*a810*/  @UP0 UIADD3 UR19, UR13, UR14, URZ ;  /* 0x0000000e0d130290 */ /* 0x000fc6000fffe03f */
[----:B------:R-:W-:Y:S01]  /*a820*/  @UP0 UMOV UR13, UR12 ;  /* 0x0000000c000d0c82 */ /* 0x000fe20008000000 */
[----:B---3--:R-:W-:Y:S01]  /*a830*/  LEA R2, R2, UR4, 0x1 ;  /* 0x0000000402027c11 */ /* 0x008fe2000f8e08ff */
        /* <DEDUP_REMOVED lines=14> */
.L_x_828:
[----:B--2---:R-:W2:Y:S01]  /*a920*/  LDL.64 R66, [R1+0x10] ;  /* 0x0000100001427983 */ /* 0x004ea20000100a00 */
        /* <DEDUP_REMOVED lines=10> */
[----:B------:R-:W-:Y:S02]  /*a9d0*/  BSSY B0, `(.L_x_829) ;  /* 0x0000032000007945 */ /* 0x000fe40003800000 */
[C---:B------:R-:W-:Y:S01]  /*a9e0*/  ISETP.GE.AND P5, PT, R54.reuse, UR16, PT ;  /* 0x0000001036007c0c */ /* 0x040fe2000bfa6270 */
[----:B------:R-:W-:Y:S01]  /*a9f0*/  IMAD.U32 R3, RZ, RZ, UR14 ;  /* 0x0000000eff037e24 */ /* 0x000fe2000f8e00ff */
[----:B------:R-:W-:Y:S01]  /*aa00*/  ULDC.64 UR14, c[0x0][0x468] ;  /* 0x00011a00000e7ab9 */ /* 0x000fe20000000a00 */
[----:B------:R-:W-:Y:S01]  /*aa10*/  VIADD R4, R54, 0x20 ;  /* 0x0000002036047836 */ /* 0x000fe20000000000 */
[----:B------:R-:W-:Y:S01]  /*aa20*/  UIMAD UR17, UR17, UR14, URZ ;  /* 0x0000000e111172a4 */ /* 0x000fe2000f8e023f */
[----:B------:R-:W-:-:S03]  /*aa30*/  SHF.R.S32.HI R53, RZ, 0x1f, R54 ;  /* 0x0000001fff357819 */ /* 0x000fc60000011436 */
[----:B------:R-:W-:Y:S01]  /*aa40*/  UIMAD UR15, UR57, UR15, UR17 ;  /* 0x0000000f390f72a4 */ /* 0x000fe2000f8e0211 */
[----:B------:R-:W-:Y:S01]  /*aa50*/  ISETP.GE.AND P4, PT, R4, UR16, PT ;  /* 0x0000001004007c0c */ /* 0x000fe2000bf86270 */
        /* <DEDUP_REMOVED lines=9> */
[----:B------:R-:W-:-:S02]  /*aaf0*/  IMAD.MOV.U32 R60, RZ, RZ, R66 ;  /* 0x000000ffff3c7224 */ /* 0x000fc400078e0042 */
[----:B------:R-:W-:Y:S02]  /*ab00*/  VIADD R55, R66, 0x80 ;  /* 0x0000008042377836 */ /* 0x000fe40000000000 */
[----:B------:R-:W-:-:S04]  /*ab10*/  IMAD.WIDE.U32 R6, R5, UR5, R60 ;  /* 0x0000000505067c25 */ /* 0x000fc8000f8e003c */
[----:B------:R-:W-:Y:S01]  /*ab20*/  VIADD R52, R66, 0x40 ;  /* 0x0000004042347836 */ /* 0x000fe20000000000 */
[----:B------:R-:W-:-:S04]  /*ab30*/  IADD3 R62, P0, R6, UR20, RZ ;  /* 0x00000014063e7c10 */ /* 0x000fc8000ff1e0ff */
[----:B------:R-:W-:Y:S02]  /*ab40*/  IADD3.X R63, R7, UR21, R3, P0, !PT ;  /* 0x00000015073f7c10 */ /* 0x000fe400087fe403 */
[----:B------:R-:W-:-:S05]  /*ab50*/  MOV R3, UR14 ;  /* 0x0000000e00037c02 */ /* 0x000fca0008000f00 */
[----:B------:R-:W-:Y:S01]  /*ab60*/  IMAD.WIDE.U32 R62, R3, UR57, R62 ;  /* 0x00000039033e7c25 */ /* 0x000fe2000f8e003e */
[----:B------:R-:W-:-:S03]  /*ab70*/  IADD3 R3, R66, 0xc0, RZ ;  /* 0x000000c042037810 */ /* 0x000fc60007ffe0ff */
        /* <DEDUP_REMOVED lines=23> */
.L_x_830:
[----:B------:R-:W-:Y:S05]  /*acf0*/  BSYNC B0 ;  /* 0x0000000000007941 */ /* 0x000fea0003800000 */
.L_x_829:
        /* <DEDUP_REMOVED lines=21> */
.L_x_832:
[----:B------:R-:W-:Y:S05]  /*ae50*/  BSYNC B0 ;  /* 0x0000000000007941 */ /* 0x000fea0003800000 */
.L_x_831:
        /* <DEDUP_REMOVED lines=24> */
[----:B-1----:R-:W-:Y:S01]  /*afe0*/  IMAD R2, R54, UR11, R39 ;  /* 0x0000000b36027c24 */ /* 0x002fe2000f8e0227 */
        /* <DEDUP_REMOVED lines=8> */
[----:B---3--:R1:W-:Y:S04]  /*b070*/  @!P3 STG.E.128 desc[UR6][R38.64], R12 ;  /* 0x0000000c2600b986 */ /* 0x0083e8000c101d06 */
[----:B--2---:R1:W-:Y:S04]  /*b080*/  @!P2 STG.E.128 desc[UR6][R38.64+0x80], R8 ;  /* 0x000080082600a986 */ /* 0x0043e8000c101d06 */
[----:B----4-:R1:W-:Y:S04]  /*b090*/  @!P1 STG.E.128 desc[UR6][R38.64+0x100], R4 ;  /* 0x0001000426009986 */ /* 0x0103e8000c101d06 */
[----:B------:R1:W-:Y:S02]  /*b0a0*/  @!P0 STG.E.128 desc[UR6][R38.64+0x180], R16 ;  /* 0x0001801026008986 */ /* 0x0003e4000c101d06 */
.L_x_834:
[----:B------:R-:W-:Y:S05]  /*b0b0*/  BSYNC B0 ;  /* 0x0000000000007941 */ /* 0x000fea0003800000 */
.L_x_833:
        /* <DEDUP_REMOVED lines=12> */
[----:B-1----:R-:W-:-:S03]  /*b180*/  LEA R2, P4, R36, UR8, 0x1 ;  /* 0x0000000824027c11 */ /* 0x002fc6000f8808ff */
[----:B------:R-:W-:-:S04]  /*b190*/  IMAD R53, R54, UR11, R53 ;  /* 0x0000000b36357c24 */ /* 0x000fc8000f8e0235 */
[----:B------:R-:W-:-:S05]  /*b1a0*/  IMAD.IADD R53, R53, 0x1, R37 ;  /* 0x0000000135357824 */ /* 0x000fca00078e0225 */
[----:B------:R-:W-:-:S05]  /*b1b0*/  LEA.HI.X R3, R36, UR9, R53, 0x1, P4 ;  /* 0x0000000924037c11 */ /* 0x000fca000a0f0c35 */
[----:B------:R1:W-:Y:S04]  /*b1c0*/  @!P3 STG.E.128 desc[UR6][R2.64], R32 ;  /* 0x000000200200b986 */ /* 0x0003e8000c101d06 */
[----:B------:R1:W-:Y:S04]  /*b1d0*/  @!P2 STG.E.128 desc[UR6][R2.64+0x80], R28 ;  /* 0x0000801c0200a986 */ /* 0x0003e8000c101d06 */
[----:B------:R1:W-:Y:S04]  /*b1e0*/  @!P1 STG.E.128 desc[UR6][R2.64+0x100], R24 ;  /* 0x0001001802009986 */ /* 0x0003e8000c101d06 */
[----:B------:R1:W-:Y:S02]  /*b1f0*/  @!P0 STG.E.128 desc[UR6][R2.64+0x180], R20 ;  /* 0x0001801402008986 */ /* 0x0003e4000c101d06 */
.L_x_805:
[----:B------:R-:W-:Y:S05]  /*b200*/  BSYNC B1 ;  /* 0x0000000000017941 */ /* 0x000fea0003800000 */
.L_x_791:
        /* <DEDUP_REMOVED lines=12> */
.L_x_835:
[----:B------:R-:W-:Y:S05]  /*b2d0*/  EXIT ;  /* 0x000000000000794d */ /* 0x000fea0003800000 */
.L_x_837:
        /* <DEDUP_REMOVED lines=10> */
.L_x_1055:


//--------------------- .text._ZN5flash44flash_bwd_dq_dk_dv_loop_seqk_parallel_kernelI23Flash_bwd_kernel_traitsILi256ELi64ELi64ELi8ELi4ELi2ELi2ELb0ELb0EN7cutlass10bfloat16_tE19Flash_kernel_traitsILi256ELi64ELi64ELi8ES3_EELb1ELb1ELb0ELb0ELb0ELb1ELb0EEEvNS_16Flash_bwd_paramsE --------------------------
	.section	.text._ZN5flash44flash_bwd_dq_dk_dv_loop_seqk_parallel_kernelI23Flash_bwd_kernel_traitsILi256ELi64ELi64ELi8ELi4ELi2ELi2ELb0ELb0EN7cutlass10bfloat16_tE19Flash_kernel_traitsILi256ELi64ELi64ELi8ES3_EELb1ELb1ELb0ELb0ELb0ELb1ELb0EEEvNS_16Flash_bwd_paramsE,"ax",@progbits
	.align	128
        .global         _ZN5flash44flash_bwd_dq_dk_dv_loop_seqk_parallel_kernelI23Flash_bwd_kernel_traitsILi256ELi64ELi64ELi8ELi4ELi2ELi2ELb0ELb0EN7cutlass10bfloat16_tE19Flash_kernel_traitsILi256ELi64ELi64ELi8ES3_EELb1ELb1ELb0ELb0ELb0ELb1ELb0EEEvNS_16Flash_bwd_paramsE
        .type           _ZN5flash44flash_bwd_dq_dk_dv_loop_seqk_parallel_kernelI23Flash_bwd_kernel_traitsILi256ELi64ELi64ELi8ELi4ELi2ELi2ELb0ELb0EN7cutlass10bfloat16_tE19Flash_kernel_traitsILi256ELi64ELi64ELi8ES3_EELb1ELb1ELb0ELb0ELb0ELb1ELb0EEEvNS_16Flash_bwd_paramsE,@function
        .size           _ZN5flash44flash_bwd_dq_dk_dv_loop_seqk_parallel_kernelI23Flash_bwd_kernel_traitsILi256ELi64ELi64ELi8ELi4ELi2ELi2ELb0ELb0EN7cutlass10bfloat16_tE19Flash_kernel_traitsILi256ELi64ELi64ELi8ES3_EELb1ELb1ELb0ELb0ELb0ELb1ELb0EEEvNS_16Flash_bwd_paramsE,(.L_x_1056 - _ZN5flash44flash_bwd_dq_dk_dv_loop_seqk_parallel_kernelI23Flash_bwd_kernel_traitsILi256ELi64ELi64ELi8ELi4ELi2ELi2ELb0ELb0EN7cutlass10bfloat16_tE19Flash_kernel_traitsILi256ELi64ELi64ELi8ES3_EELb1ELb1ELb0ELb0ELb0ELb1ELb0EEEvNS_16Flash_bwd_paramsE)
        .other          _ZN5flash44flash_bwd_dq_dk_dv_loop_seqk_parallel_kernelI23Flash_bwd_kernel_traitsILi256ELi64ELi64ELi8ELi4ELi2ELi2ELb0ELb0EN7cutlass10bfloat16_tE19Flash_kernel_traitsILi256ELi64ELi64ELi8ES3_EELb1ELb1ELb0ELb0ELb0ELb1ELb0EEEvNS_16Flash_bwd_paramsE,@"STO_CUDA_ENTRY STV_DEFAULT"
_ZN5flash44flash_bwd_dq_dk_dv_loop_seqk_parallel_kernelI23Flash_bwd_kernel_traitsILi256ELi64ELi64ELi8ELi4ELi2ELi2ELb0ELb0EN7cutlass10bfloat16_tE19Flash_kernel_traitsILi256ELi64ELi64ELi8ES3_EELb1ELb1ELb0ELb0ELb0ELb1ELb0EEEvNS_16Flash_bwd_paramsE:
.text._ZN5flash44flash_bwd_dq_dk_dv_loop_seqk_parallel_kernelI23Flash_bwd_kernel_traitsILi256ELi64ELi64ELi8ELi4ELi2ELi2ELb0ELb0EN7cutlass10bfloat16_tE19Flash_kernel_traitsILi256ELi64ELi64ELi8ES3_EELb1ELb1ELb0ELb0ELb0ELb1ELb0EEEvNS_16Flash_bwd_paramsE:
        /* <DEDUP_REMOVED lines=12> */
[----:B------:R-:W2:Y:S01]  /*00c0*/  S2UR UR56, SR_CTAID.Z ;  /* 0x00000000003879c3 */ /* 0x000ea20000002700 */
[----:B------:R-:W-:Y:S01]  /*00d0*/  UMOV UR5, 0x400 ;  /* 0x0000040000057882 */ /* 0x000fe20000000000 */
[----:B------:R-:W-:Y:S01]  /*00e0*/  IMAD.MOV.U32 R210, RZ, RZ, 0x20 ;  /* 0x00000020ffd27424 */ /* 0x000fe200078e00ff */
[----:B------:R-:W-:Y:S01]  /*00f0*/  UMOV UR59, 0xffff8000 ;  /* 0xffff8000003b7882 */ /* 0x000fe20000000000 */
[----:B------:R-:W-:Y:S02]  /*0100*/  IMAD.MOV.U32 R215, RZ, RZ, 0x40 ;  /* 0x00000040ffd77424 */ /* 0x000fe400078e00ff */
[----:B------:R-:W-:Y:S02]  /*0110*/  IMAD.MOV.U32 R236, RZ, RZ, -0x10 ;  /* 0xfffffff0ffec7424 */ /* 0x000fe400078e00ff */
[----:B------:R-:W3:Y:S08]  /*0120*/  S2UR UR4, SR_CgaCtaId ;  /* 0x00000000000479c3 */ /* 0x000ef00000008800 */
[----:B------:R-:W4:Y:S01]  /*0130*/  S2UR UR46, SR_CTAID.Y ;  /* 0x00000000002e79c3 */ /* 0x000f220000002600 */
[----:B--2---:R-:W-:Y:S01]  /*0140*/  USHF.R.S32.HI UR6, URZ, 0x1f, UR56 ;  /* 0x0000001f3f067899 */ /* 0x004fe20008011438 */
[----:B-1----:R-:W-:Y:S01]  /*0150*/  SHF.R.S32.HI R2, RZ, 0x1f, R8 ;  /* 0x0000001fff027819 */ /* 0x002fe20000011408 */
[----:B---3--:R-:W-:-:S03]  /*0160*/  ULEA UR4, UR4, UR5, 0x18 ;  /* 0x0000000504047291 */ /* 0x008fc6000f8ec03f */
        /* <DEDUP_REMOVED lines=48> */
[C---:B------:R-:W-:Y:S01]  /*0470*/  LOP3.LUT R3, R0.reuse, 0x10, R2, 0xf8, !PT ;  /* 0x0000001000037812 */ /* 0x040fe200078ef802 */
[----:B------:R-:W-:Y:S01]  /*0480*/  IMAD R2, R245, 0x800, R214 ;  /* 0x00000800f5027824 */ /* 0x000fe200078e02d6 */
[--C-:B------:R-:W-:Y:S02]  /*0490*/  LOP3.LUT R209, R0, 0x8, R13.reuse, 0xf8, !PT ;  /* 0x0000000800d17812 */ /* 0x100fe400078ef80d */
[----:B------:R-:W-:Y:S02]  /*04a0*/  SHF.R.U32.HI R0, RZ, 0x3, R0 ;  /* 0x00000003ff007819 */ /* 0x000fe40000011600 */
[----:B------:R-:W-:Y:S02]  /*04b0*/  LOP3.LUT R3, R3, 0x8, R13, 0xf8, !PT ;  /* 0x0000000803037812 */ /* 0x000fe400078ef80d */
[----:B------:R-:W-:Y:S02]  /*04c0*/  LOP3.LUT R4, R6, 0x1, RZ, 0xc0, !PT ;  /* 0x0000000106047812 */ /* 0x000fe400078ec0ff */
[----:B------:R-:W-:-:S02]  /*04d0*/  LOP3.LUT R209, R209, R0, RZ, 0x3c, !PT ;  /* 0x00000000d1d17212 */ /* 0x000fc400078e3cff */
[----:B------:R-:W-:Y:S01]  /*04e0*/  LOP3.LUT R214, R214, R3, R0, 0xf6, !PT ;  /* 0x00000003d6d67212 */ /* 0x000fe200078ef600 */
[----:B------:R-:W-:Y:S01]  /*04f0*/  IMAD.SHL.U32 R3, R6, 0x40, RZ ;  /* 0x0000004006037824 */ /* 0x000fe200078e00ff */
[C---:B------:R-:W-:Y:S01]  /*0500*/  LOP3.LUT P4, RZ, R5.reuse, 0x2, RZ, 0xc0, !PT ;  /* 0x0000000205ff7812 */ /* 0x040fe2000788c0ff */
[----:B------:R-:W-:Y:S01]  /*0510*/  IMAD.IADD R209, R2, 0x1, R209 ;  /* 0x0000000102d17824 */ /* 0x000fe200078e02d1 */
[----:B------:R-:W-:Y:S02]  /*0520*/  LOP3.LUT P3, RZ, R5, 0x4, RZ, 0xc0, !PT ;  /* 0x0000000405ff7812 */ /* 0x000fe4000786c0ff */
[----:B------:R-:W-:Y:S01]  /*0530*/  ISETP.NE.U32.AND P0, PT, R4, 0x1, PT ;  /* 0x000000010400780c */ /* 0x000fe20003f05070 */
[----:B------:R-:W-:Y:S01]  /*0540*/  IMAD.SHL.U32 R4, R15, 0x2, RZ ;  /* 0x000000020f047824 */ /* 0x000fe200078e00ff */
[----:B------:R-:W-:Y:S02]  /*0550*/  SHF.R.S32.HI R0, RZ, 0x6, R16 ;  /* 0x00000006ff007819 */ /* 0x000fe40000011410 */
[----:B------:R-:W-:Y:S01]  /*0560*/  LOP3.LUT R5, R11, 0xfffffff8, RZ, 0xc0, !PT ;  /* 0xfffffff80b057812 */ /* 0x000fe200078ec0ff */
[----:B------:R-:W-:Y:S01]  /*0570*/  IMAD R9, R247, 0x400, R4 ;  /* 0x00000400f7097824 */ /* 0x000fe200078e0204 */
[----:B------:R-:W-:Y:S01]  /*0580*/  R2P PR, R6, 0x6 ;  /* 0x0000000606007804 */ /* 0x000fe20000000000 */
[----:B------:R-:W-:Y:S01]  /*0590*/  IMAD R248, R0, 0x200, R8 ;  /* 0x0000020000f87824 */ /* 0x000fe200078e0208 */
[----:B------:R-:W-:Y:S01]  /*05a0*/  SEL R210, R210, 0xffffffe0, !P4 ;  /* 0xffffffe0d2d27807 */ /* 0x000fe20006000000 */
[----:B------:R-:W-:Y:S01]  /*05b0*/  IMAD.SHL.U32 R2, R0, 0x8, RZ ;  /* 0x0000000800027824 */ /* 0x000fe200078e00ff */
[----:B------:R-:W-:Y:S01]  /*05c0*/  LOP3.LUT R0, R3, 0x1c0, RZ, 0xc0, !PT ;  /* 0x000001c003007812 */ /* 0x000fe200078ec0ff */
[----:B------:R-:W-:Y:S01]  /*05d0*/  IMAD.SHL.U32 R6, R245, 0x20, RZ ;  /* 0x00000020f5067824 */ /* 0x000fe200078e00ff */
[----:B------:R-:W-:Y:S01]  /*05e0*/  LEA R209, R209, UR4, 0x1 ;  /* 0x00000004d1d17c11 */ /* 0x000fe2000f8e08ff */
[----:B------:R-:W-:Y:S01]  /*05f0*/  IMAD.IADD R7, R12, 0x1, -R5 ;  /* 0x000000010c077824 */ /* 0x000fe200078e0a05 */
[----:B------:R-:W-:Y:S01]  /*0600*/  LOP3.LUT R2, R2, 0x18, RZ, 0xc0, !PT ;  /* 0x0000001802027812 */ /* 0x000fe200078ec0ff */
[----:B------:R-:W-:Y:S01]  /*0610*/  IMAD.SHL.U32 R5, R14, 0x20, RZ ;  /* 0x000000200e057824 */ /* 0x000fe200078e00ff */
[----:B------:R-:W-:Y:S01]  /*0620*/  LOP3.LUT R6, R0, 0x20, R6, 0xf8, !PT ;  /* 0x0000002000067812 */ /* 0x000fe200078ef806 */
[----:B------:R-:W-:Y:S01]  /*0630*/  IMAD.SHL.U32 R7, R7, 0x40, RZ ;  /* 0x0000004007077824 */ /* 0x000fe200078e00ff */
[----:B------:R-:W-:Y:S01]  /*0640*/  SHF.R.U32.HI R3, RZ, 0x3, R0 ;  /* 0x00000003ff037819 */ /* 0x000fe20000011600 */
[----:B------:R-:W-:Y:S01]  /*0650*/  IMAD R4, R218, 0x400, R4 ;  /* 0x00000400da047824 */ /* 0x000fe200078e0204 */
[----:B------:R-:W-:Y:S01]  /*0660*/  LOP3.LUT R10, R2, 0x20, R5, 0xf8, !PT ;  /* 0x00000020020a7812 */ /* 0x000fe200078ef805 */
[----:B------:R-:W-:Y:S01]  /*0670*/  IMAD.SHL.U32 R5, R14, 0x8, RZ ;  /* 0x000000080e057824 */ /* 0x000fe200078e00ff */
[----:B------:R-:W-:Y:S01]  /*0680*/  LOP3.LUT R6, R6, R3, RZ, 0x3c, !PT ;  /* 0x0000000306067212 */ /* 0x000fe200078e3cff */
[----:B------:R-:W-:Y:S01]  /*0690*/  IMAD.IADD R210, R210, 0x1, R209 ;  /* 0x00000001d2d27824 */ /* 0x000fe200078e02d1 */
[----:B------:R-:W-:Y:S01]  /*06a0*/  LOP3.LUT R8, R3, R0, R2, 0x1e, !PT ;  /* 0x0000000003087212 */ /* 0x000fe200078e1e02 */
[----:B------:R-:W-:Y:S01]  /*06b0*/  IMAD.SHL.U32 R0, R11, 0x40, RZ ;  /* 0x000000400b007824 */ /* 0x000fe200078e00ff */
[----:B------:R-:W-:Y:S01]  /*06c0*/  LOP3.LUT R3, R7, 0x1c0, RZ, 0xc0, !PT ;  /* 0x000001c007037812 */ /* 0x000fe200078ec0ff */
[----:B------:R-:W-:Y:S01]  /*06d0*/  IMAD.IADD R6, R9, 0x1, R6 ;  /* 0x0000000109067824 */ /* 0x000fe200078e0206 */
[----:B------:R-:W-:Y:S01]  /*06e0*/  SEL R215, R215, 0xffffffc0, !P3 ;  /* 0xffffffc0d7d77807 */ /* 0x000fe20005800000 */
[----:B------:R-:W-:Y:S01]  /*06f0*/  IMAD.IADD R8, R4, 0x1, R8 ;  /* 0x0000000104087824 */ /* 0x000fe200078e0208 */
[----:B------:R-:W-:-:S02]  /*0700*/  SHF.R.U32.HI R2, RZ, 0x3, R3 ;  /* 0x00000003ff027819 */ /* 0x000fc40000011603 */
[----:B------:R-:W-:Y:S01]  /*0710*/  LOP3.LUT R5, R3, 0x8, R5, 0xf8, !PT ;  /* 0x0000000803057812 */ /* 0x000fe200078ef805 */
[C---:B------:R-:W-:Y:S01]  /*0720*/  IMAD.IADD R212, R215.reuse, 0x1, R209 ;  /* 0x00000001d7d47824 */ /* 0x040fe200078e02d1 */
[----:B------:R-:W-:Y:S01]  /*0730*/  LOP3.LUT R0, R0, 0xfffffe00, RZ, 0xc0, !PT ;  /* 0xfffffe0000007812 */ /* 0x000fe200078ec0ff */
[----:B------:R-:W-:Y:S01]  /*0740*/  IMAD.IADD R211, R215, 0x1, R210 ;  /* 0x00000001d7d37824 */ /* 0x000fe200078e02d2 */
[----:B------:R-:W-:Y:S02]  /*0750*/  LOP3.LUT R3, R2, R10, R3, 0x1e, !PT ;  /* 0x0000000a02037212 */ /* 0x000fe400078e1e03 */
[----:B------:R-:W-:Y:S01]  /*0760*/  LOP3.LUT R2, R5, R2, RZ, 0x3c, !PT ;  /* 0x0000000205027212 */ /* 0x000fe200078e3cff */
[--C-:B------:R-:W-:Y:S01]  /*0770*/  IMAD R4, R247, 0x400, R0.reuse ;  /* 0x00000400f7047824 */ /* 0x100fe200078e0200 */
[----:B------:R-:W-:Y:S01]  /*0780*/  LOP3.LUT R223, R3, R0, RZ, 0xfc, !PT ;  /* 0x0000000003df7212 */ /* 0x000fe200078efcff */
[----:B------:R-:W-:Y:S01]  /*0790*/  IMAD R218, R218, 0x400, R0 ;  /* 0x00000400dada7824 */ /* 0x000fe200078e0200 */
[----:B------:R-:W-:Y:S01]  /*07a0*/  LEA R234, R6, UR4, 0x1 ;  /* 0x0000000406ea7c11 */ /* 0x000fe2000f8e08ff */
[----:B------:R-:W-:Y:S01]  /*07b0*/  IMAD.IADD R222, R4, 0x1, R2 ;  /* 0x0000000104de7824 */ /* 0x000fe200078e0202 */
[----:B------:R-:W-:Y:S01]  /*07c0*/  SEL R236, R236, 0x10, !P0 ;  /* 0x00000010ecec7807 */ /* 0x000fe20004000000 */
[----:B------:R-:W-:Y:S01]  /*07d0*/  IMAD.IADD R218, R2, 0x1, R218 ;  /* 0x0000000102da7824 */ /* 0x000fe200078e02da */
[----:B------:R-:W-:Y:S01]  /*07e0*/  SHF.R.S32.HI R229, RZ, 0x2, R229 ;  /* 0x00000002ffe57819 */ /* 0x000fe200000114e5 */
[----:B------:R-:W-:Y:S01]  /*07f0*/  IMAD.U32 R2, RZ, RZ, UR6 ;  /* 0x00000006ff027e24 */ /* 0x000fe2000f8e00ff */
[----:B------:R-:W-:Y:S01]  /*0800*/  USHF.R.S32.HI UR6, URZ, 0x1f, UR46 ;  /* 0x0000001f3f067899 */ /* 0x000fe2000801142e */
[----:B------:R-:W-:Y:S01]  /*0810*/  IMAD.U32 R0, RZ, RZ, UR5 ;  /* 0x00000005ff007e24 */ /* 0x000fe2000f8e00ff */
[----:B------:R-:W-:Y:S01]  /*0820*/  USHF.R.S32.HI UR5, URZ, 0x1f, UR56 ;  /* 0x0000001f3f057899 */ /* 0x000fe20008011438 */
[----:B------:R-:W-:Y:S01]  /*0830*/  LEA R214, R214, UR4, 0x1 ;  /* 0x00000004d6d67c11 */ /* 0x000fe2000f8e08ff */
[----:B------:R-:W-:-:S02]  /*0840*/  VIADD R235, R234, 0x20 ;  /* 0x00000020eaeb7836 */ /* 0x000fc40000000000 */
[----:B------:R-:W-:Y:S01]  /*0850*/  IMAD.U32 R0, RZ, RZ, UR6 ;  /* 0x00000006ff007e24 */ /* 0x000fe2000f8e00ff */
[----:B------:R-:W-:Y:S01]  /*0860*/  UIADD3 UR6, UR4, 0x18000, URZ ;  /* 0x0001800004067890 */ /* 0x000fe2000fffe03f */
[----:B------:R-:W-:Y:S01]  /*0870*/  IMAD.U32 R0, RZ, RZ, UR5 ;  /* 0x00000005ff007e24 */ /* 0x000fe2000f8e00ff */
[----:B------:R-:W-:Y:S01]  /*0880*/  UIADD3 UR5, UR4, 0x28000, URZ ;  /* 0x0002800004057890 */ /* 0x000fe2000fffe03f */
[C---:B------:R-:W-:Y:S02]  /*0890*/  @P1 VIADD R235, R234.reuse, 0xffffffe0 ;  /* 0xffffffe0eaeb1836 */ /* 0x040fe40000000000 */
[----:B------:R-:W-:Y:S01]  /*08a0*/  IMAD.IADD R237, R234, 0x1, R236 ;  /* 0x00000001eaed7824 */ /* 0x000fe200078e02ec */
[----:B------:R-:W-:Y:S01]  /*08b0*/  LEA R242, R8, UR6, 0x1 ;  /* 0x0000000608f27c11 */ /* 0x000fe2000f8e08ff */
[----:B------:R-:W-:Y:S01]  /*08c0*/  IMAD R229, R247, 0x10, R229 ;  /* 0x00000010f7e57824 */ /* 0x000fe200078e02e5 */
[----:B------:R-:W-:Y:S01]  /*08d0*/  LEA R218, R218, UR5, 0x1 ;  /* 0x00000005dada7c11 */ /* 0x000fe2000f8e08ff */
[----:B------:R-:W-:Y:S01]  /*08e0*/  IMAD.IADD R215, R215, 0x1, R214 ;  /* 0x00000001d7d77824 */ /* 0x000fe200078e02d6 */
[----:B------:R-:W-:Y:S01]  /*08f0*/  ULDC.64 UR6, c[0x0][0x208] ;  /* 0x0000820000067ab9 */ /* 0x000fe20000000a00 */
[----:B------:R-:W-:-:S02]  /*0900*/  VIADD R243, R242, 0x40 ;  /* 0x00000040f2f37836 */ /* 0x000fc40000000000 */
[----:B------:R-:W-:Y:S02]  /*0910*/  @P2 VIADD R243, R242, 0xffffffc0 ;  /* 0xffffffc0f2f32836 */ /* 0x000fe40000000000 */
[----:B------:R-:W-:-:S07]  /*0920*/  IMAD.IADD R236, R236, 0x1, R235 ;  /* 0x00000001ecec7824 */ /* 0x000fce00078e02eb */
.L_x_872:
        /* <DEDUP_REMOVED lines=67> */
.L_x_838:
        /* <DEDUP_REMOVED lines=13> */
[----:B------:R-:W-:Y:S01]  /*0e30*/  UIMAD UR8, UR57, UR8, URZ ;  /* 0x00000008390872a4 */ /* 0x000fe2000f8e023f */
[----:B------:R-:W-:Y:S01]  /*0e40*/  ULDC UR58, c[0x0][0x2d4] ;  /* 0x0000b500003a7ab9 */ /* 0x000fe20000000800 */
[----:B------:R-:W-:Y:S02]  /*0e50*/  UIADD3 UR16, UR19, 0x3f, URZ ;  /* 0x0000003f13107890 */ /* 0x000fe4000fffe03f */
[----:B------:R-:W-:Y:S02]  /*0e60*/  UIMAD UR34, UR46, UR9, UR8 ;  /* 0x000000092e2272a4 */ /* 0x000fe4000f8e0208 */
[----:B------:R-:W-:Y:S01]  /*0e70*/  USHF.R.S32.HI UR18, URZ, 0x1f, UR58 ;  /* 0x0000001f3f127899 */ /* 0x000fe2000801143a */
[----:B------:R-:W-:Y:S01]  /*0e80*/  @!UP1 ULDC.64 UR8, c[0x0][0x418] ;  /* 0x0001060000089ab9 */ /* 0x000fe20000000a00 */
[----:B------:R-:W-:Y:S02]  /*0e90*/  ULDC.64 UR32, c[0x0][0x240] ;  /* 0x0000900000207ab9 */ /* 0x000fe40000000a00 */
[----:B------:R-:W-:Y:S01]  /*0ea0*/  UIMAD UR18, UR18, UR46, URZ ;  /* 0x0000002e121272a4 */ /* 0x000fe2000f8e023f */
[----:B------:R-:W-:Y:S01]  /*0eb0*/  ULDC UR61, c[0x0][0x2dc] ;  /* 0x0000b700003d7ab9 */ /* 0x000fe20000000800 */
[----:B------:R-:W-:Y:S01]  /*0ec0*/  ULDC UR60, c[0x0][0x270] ;  /* 0x00009c00003c7ab9 */ /* 0x000fe20000000800 */
[----:B-1----:R-:W-:Y:S01]  /*0ed0*/  IABS R5, R6 ;  /* 0x0000000600057213 */ /* 0x002fe20000000000 */
[----:B------:R-:W-:Y:S01]  /*0ee0*/  USHF.R.S32.HI UR17, URZ, 0x1f, UR16 ;  /* 0x0000001f3f117899 */ /* 0x000fe20008011410 */
[----:B------:R-:W-:Y:S01]  /*0ef0*/  ISETP.NE.AND P3, PT, R6, RZ, PT ;  /* 0x000000ff0600720c */ /* 0x000fe20003f65270 */
[----:B------:R-:W-:Y:S01]  /*0f00*/  @!UP1 UIMAD.WIDE.U32 UR40, UR46, UR8, URZ ;  /* 0x000000082e2892a5 */ /* 0x000fe2000f8e003f */
[----:B------:R-:W1:Y:S01]  /*0f10*/  I2F.RP R2, R5 ;  /* 0x0000000500027306 */ /* 0x000e620000209400 */
[----:B------:R-:W-:Y:S01]  /*0f20*/  ULDC.U8 UR29, c[0x0][0x480] ;  /* 0x00012000001d7ab9 */ /* 0x000fe20000000000 */
[----:B------:R-:W-:-:S02]  /*0f30*/  UIMAD.WIDE.U32 UR20, UR5, UR32, URZ ;  /* 0x00000020051472a5 */ /* 0x000fc4000f8e003f */
[----:B--2---:R-:W-:Y:S02]  /*0f40*/  UIMAD.WIDE.U32 UR30, UR14, UR12, URZ ;  /* 0x0000000c0e1e72a5 */ /* 0x004fe4000f8e003f */
[----:B------:R-:W-:Y:S02]  /*0f50*/  UIMAD UR26, UR5, UR33, URZ ;  /* 0x00000021051a72a4 */ /* 0x000fe4000f8e023f */
[----:B------:R-:W-:Y:S02]  /*0f60*/  UIMAD UR50, UR14, UR13, UR31 ;  /* 0x0000000d0e3272a4 */ /* 0x000fe4000f8e021f */
[----:B------:R-:W-:Y:S01]  /*0f70*/  USHF.L.U32 UR14, UR46, 0x7, URZ ;  /* 0x000000072e0e7899 */ /* 0x000fe2000800063f */
[----:B------:R-:W-:Y:S01]  /*0f80*/  @UP1 ULDC.64 UR12, c[0x0][0x420] ;  /* 0x00010800000c1ab9 */ /* 0x000fe20000000a00 */
[----:B------:R-:W-:Y:S01]  /*0f90*/  UIMAD UR18, UR57, UR58, UR18 ;  /* 0x0000003a391272a4 */ /* 0x000fe2000f8e0212 */
[----:B-1----:R-:W1:Y:S01]  /*0fa0*/  MUFU.RCP R2, R2 ;  /* 0x0000000200027308 */ /* 0x002e620000001000 */
[----:B------:R-:W-:-:S02]  /*0fb0*/  @UP1 UIMAD.WIDE.U32 UR42, UR5, UR12, URZ ;  /* 0x0000000c052a12a5 */ /* 0x000fc4000f8e003f */
[----:B------:R-:W-:Y:S02]  /*0fc0*/  @!UP1 UIMAD UR12, UR57, UR8, URZ ;  /* 0x00000008390c92a4 */ /* 0x000fe4000f8e023f */
[----:B------:R-:W-:Y:S02]  /*0fd0*/  USEL UR36, UR14, URZ, UP2 ;  /* 0x0000003f0e247287 */ /* 0x000fe40009000000 */
[----:B------:R-:W-:Y:S02]  /*0fe0*/  @!UP1 UIMAD UR39, UR46, UR9, UR12 ;  /* 0x000000092e2792a4 */ /* 0x000fe4000f8e020c */
[----:B------:R-:W-:Y:S02]  /*0ff0*/  UIMAD.WIDE UR8, UR61, UR60, URZ ;  /* 0x0000003c3d0872a5 */ /* 0x000fe4000f8e023f */
[----:B------:R-:W-:Y:S02]  /*1000*/  UIMAD.WIDE.U32 UR14, UR46, UR58, URZ ;  /* 0x0000003a2e0e72a5 */ /* 0x000fe4000f8e003f */
[----:B------:R-:W-:-:S02]  /*1010*/  UISETP.NE.AND UP4, UPT, UR29, URZ, UPT ;  /* 0x0000003f1d00728c */ /* 0x000fc4000bf85270 */
[----:B------:R-:W-:Y:S01]  /*1020*/  ULEA.HI UR29, UR17, UR16, URZ, 0x6 ;  /* 0x00000010111d7291 */ /* 0x000fe2000f8f303f */
[----:B-1----:R-:W-:Y:S01]  /*1030*/  VIADD R2, R2, 0xffffffe ;  /* 0x0ffffffe02027836 */ /* 0x002fe20000000000 */
[----:B------:R-:W-:Y:S02]  /*1040*/  UIADD3 UR45, UR25, UR34, URZ ;  /* 0x00000022192d7290 */ /* 0x000fe4000fffe03f */
[----:B------:R-:W-:Y:S01]  /*1050*/  USEL UR54, UR24, UR20, !UP1 ;  /* 0x0000001418367287 */ /* 0x000fe2000c800000 */
[----:B------:R-:W1:Y:S01]  /*1060*/  F2I.FTZ.U32.TRUNC.NTZ R3, R2 ;  /* 0x0000000200037305 */ /* 0x000e62000021f000 */
[----:B------:R-:W-:Y:S02]  /*1070*/  @UP1 UIADD3 UR45, UR21, UR26, URZ ;  /* 0x0000001a152d1290 */ /* 0x000fe4000fffe03f */
[----:B------:R-:W-:Y:S02]  /*1080*/  UIMAD.WIDE.U32 UR24, UR8, UR14, URZ ;  /* 0x0000000e081872a5 */ /* 0x000fe4000f8e003f */
[----:B------:R-:W-:-:S02]  /*1090*/  UIMAD UR21, UR9, UR14, URZ ;  /* 0x0000000e091572a4 */ /* 0x000fc4000f8e023f */
[----:B------:R-:W-:Y:S02]  /*10a0*/  UIADD3 UR18, UR15, UR18, URZ ;  /* 0x000000120f127290 */ /* 0x000fe4000fffe03f */
[----:B------:R-:W-:Y:S02]  /*10b0*/  UIMAD.WIDE.U32 UR14, UR8, UR5, URZ ;  /* 0x00000005080e72a5 */ /* 0x000fe4000f8e003f */
[----:B------:R-:W-:Y:S02]  /*10c0*/  UISETP.NE.AND UP0, UPT, UR37, -0x1, UPT ;  /* 0xffffffff2500788c */ /* 0x000fe4000bf05270 */
[----:B------:R-:W-:Y:S01]  /*10d0*/  ULOP3.LUT UR20, UR29, 0xffffffc0, URZ, 0xc0, !UPT ;  /* 0xffffffc01d147892 */ /* 0x000fe2000f8ec03f */
[----:B-1----:R-:W-:Y:S01]  /*10e0*/  IMAD.MOV R0, RZ, RZ, -R3 ;  /* 0x000000ffff007224 */ /* 0x002fe200078e0a03 */
[----:B------:R-:W-:Y:S01]  /*10f0*/  @UP1 UIMAD UR48, UR5, UR13, UR43 ;  /* 0x0000000d053012a4 */ /* 0x000fe2000f8e022b */
[----:B------:R-:W-:Y:S01]  /*1100*/  IMAD.MOV.U32 R2, RZ, RZ, RZ ;  /* 0x000000ffff027224 */ /* 0x000fe200078e00ff */
[----:B------:R-:W-:Y:S01]  /*1110*/  USHF.L.U64.HI UR12, UR46, 0x7, UR57 ;  /* 0x000000072e0c7899 */ /* 0x000fe20008010239 */
[----:B------:R-:W-:Y:S01]  /*1120*/  IMAD R0, R0, R5, RZ ;  /* 0x0000000500007224 */ /* 0x000fe200078e02ff */
[----:B------:R-:W-:-:S02]  /*1130*/  UIMAD UR18, UR8, UR18, UR21 ;  /* 0x00000012081272a4 */ /* 0x000fc4000f8e0215 */
[----:B------:R-:W-:Y:S01]  /*1140*/  USEL UR55, UR24, UR14, !UP1 ;  /* 0x0000000e18377287 */ /* 0x000fe2000c800000 */
[----:B------:R-:W-:Y:S01]  /*1150*/  IMAD.HI.U32 R0, R3, R0, R2 ;  /* 0x0000000003007227 */ /* 0x000fe200078e0002 */
[----:B------:R-:W-:Y:S01]  /*1160*/  MOV R2, R4 ;  /* 0x0000000400027202 */ /* 0x000fe20000000f00 */
[----:B------:R-:W-:Y:S01]  /*1170*/  ULDC.U8 UR13, c[0x0][0x3d8] ;  /* 0x0000f600000d7ab9 */ /* 0x000fe20000000000 */
[----:B------:R-:W-:Y:S02]  /*1180*/  UIADD3 UR14, UR20, -0x40, URZ ;  /* 0xffffffc0140e7890 */ /* 0x000fe4000fffe03f */
[----:B------:R-:W-:Y:S01]  /*1190*/  UISETP.NE.AND UP3, UPT, UR13, URZ, UPT ;  /* 0x0000003f0d00728c */ /* 0x000fe2000bf65270 */
[----:B------:R-:W-:Y:S01]  /*11a0*/  IMAD.HI.U32 R0, R0, R2, RZ ;  /* 0x0000000200007227 */ /* 0x000fe200078e00ff */
[----:B------:R-:W-:Y:S02]  /*11b0*/  USEL UR38, UR12, URZ, UP2 ;  /* 0x0000003f0c267287 */ /* 0x000fe40009000000 */
[----:B------:R-:W-:Y:S01]  /*11c0*/  UIMAD UR21, UR9, UR5, URZ ;  /* 0x00000005091572a4 */ /* 0x000fe2000f8e023f */
[----:B------:R-:W-:Y:S01]  /*11d0*/  IMAD.MOV R3, RZ, RZ, -R0 ;  /* 0x000000ffff037224 */ /* 0x000fe200078e0a00 */
[----:B------:R-:W-:-:S02]  /*11e0*/  UIADD3 UR47, UR25, UR18, URZ ;  /* 0x00000012192f7290 */ /* 0x000fc4000fffe03f */
[----:B------:R-:W-:Y:S01]  /*11f0*/  USHF.R.S32.HI UR31, URZ, 0x1f, UR14 ;  /* 0x0000001f3f1f7899 */ /* 0x000fe2000801140e */
[C---:B------:R-:W-:Y:S01]  /*1200*/  IMAD R2, R5.reuse, R3, R2 ;  /* 0x0000000305027224 */ /* 0x040fe200078e0202 */
[----:B------:R-:W-:Y:S02]  /*1210*/  UIADD3 UR18, UP2, UR14, UR36, URZ ;  /* 0x000000240e127290 */ /* 0x000fe4000ff5e03f */
[----:B------:R-:W-:Y:S02]  /*1220*/  @UP0 UIADD3 UR23, UR22, UR37, URZ ;  /* 0x0000002516170290 */ /* 0x000fe4000fffe03f */
[----:B------:R-:W-:Y:S01]  /*1230*/  ISETP.GT.U32.AND P1, PT, R5, R2, PT ;  /* 0x000000020500720c */ /* 0x000fe20003f24070 */
[----:B------:R-:W-:Y:S02]  /*1240*/  @UP1 UIADD3 UR47, UR15, UR21, URZ ;  /* 0x000000150f2f1290 */ /* 0x000fe4000fffe03f */
[----:B------:R-:W-:Y:S02]  /*1250*/  UIADD3.X UR15, UR31, UR38, URZ, UP2, !UPT ;  /* 0x000000261f0f7290 */ /* 0x000fe400097fe43f */
[----:B------:R-:W-:Y:S01]  /*1260*/  UIMAD UR9, UR9, UR18, URZ ;  /* 0x00000012090972a4 */ /* 0x000fe2000f8e023f */
[----:B------:R-:W-:Y:S01]  /*1270*/  @UP0 ULDC.64 UR12, c[0x0][0x248] ;  /* 0x00009200000c0ab9 */ /* 0x000fe20000000a00 */
[----:B------:R-:W-:-:S02]  /*1280*/  @!UP1 UIADD3 UR48, UR41, UR39, URZ ;  /* 0x0000002729309290 */ /* 0x000fc4000fffe03f */
[----:B------:R-:W-:Y:S02]  /*1290*/  @UP0 UIMAD.WIDE.U32 UR24, UR23, UR12, URZ ;  /* 0x0000000c171802a5 */ /* 0x000fe4000f8e003f */
[----:B------:R-:W-:Y:S02]  /*12a0*/  @UP0 UIMAD UR26, UR23, UR13, URZ ;  /* 0x0000000d171a02a4 */ /* 0x000fe4000f8e023f */
[----:B------:R-:W-:Y:S01]  /*12b0*/  @!P1 IMAD.IADD R2, R2, 0x1, -R5 ;  /* 0x0000000102029824 */ /* 0x000fe200078e0a05 */
[----:B------:R-:W-:Y:S01]  /*12c0*/  ULDC UR34, c[0x0][0x2c4] ;  /* 0x0000b10000227ab9 */ /* 0x000fe20000000800 */
[----:B------:R-:W-:Y:S01]  /*12d0*/  UIMAD UR23, UR8, UR15, UR9 ;  /* 0x0000000f081772a4 */ /* 0x000fe2000f8e0209 */
[----:B------:R-:W-:Y:S01]  /*12e0*/  @!P1 IADD3 R0, R0, 0x1, RZ ;  /* 0x0000000100009810 */ /* 0x000fe20007ffe0ff */
[----:B------:R-:W-:Y:S01]  /*12f0*/  UIMAD.WIDE.U32 UR38, UR8, UR18, URZ ;  /* 0x00000012082672a5 */ /* 0x000fe2000f8e003f */
[----:B------:R-:W-:Y:S01]  /*1300*/  ISETP.GE.U32.AND P0, PT, R2, R5, PT ;  /* 0x000000050200720c */ /* 0x000fe20003f06070 */
[----:B------:R-:W-:Y:S01]  /*1310*/  @UP3 UIMAD UR8, UR46, UR34, URZ ;  /* 0x000000222e0832a4 */ /* 0x000fe2000f8e023f */
[----:B------:R-:W-:Y:S01]  /*1320*/  LOP3.LUT R2, R6, UR56, RZ, 0x3c, !PT ;  /* 0x0000003806027c12 */ /* 0x000fe2000f8e3cff */
[----:B------:R-:W-:Y:S01]  /*1330*/  @UP0 UIADD3 UR27, UR22, UR37, URZ ;  /* 0x00000025161b0290 */ /* 0x000fe2000fffe03f */
[----:B------:R-:W-:Y:S01]  /*1340*/  PLOP3.LUT P1, PT, PT, PT, UP0, 0x80, 0x0 ;  /* 0x000000000000781c */ /* 0x000fe20003f2f008 */
[----:B------:R-:W-:Y:S01]  /*1350*/  @UP0 ULDC.64 UR16, c[0x0][0x250] ;  /* 0x0000940000100ab9 */ /* 0x000fe20000000a00 */
[----:B------:R-:W-:Y:S01]  /*1360*/  ISETP.GE.AND P2, PT, R2, RZ, PT ;  /* 0x000000ff0200720c */ /* 0x000fe20003f46270 */
[----:B------:R-:W-:-:S02]  /*1370*/  @UP3 USEL UR9, UR8, UR5, !UP1 ;  /* 0x0000000508093287 */ /* 0x000fc4000c800000 */
[----:B------:R-:W-:Y:S01]  /*1380*/  @UP0 UIMAD.WIDE.U32 UR20, UR27, UR16, URZ ;  /* 0x000000101b1402a5 */ /* 0x000fe2000f8e003f */
[----:B------:R-:W-:Y:S01]  /*1390*/  @UP3 ULDC UR8, c[0x0][0x2e4] ;  /* 0x0000b90000083ab9 */ /* 0x000fe20000000800 */
[----:B------:R-:W-:Y:S02]  /*13a0*/  UIMAD UR49, UR56, UR61, URZ ;  /* 0x0000003d383172a4 */ /* 0x000fe4000f8e023f */
[----:B------:R-:W-:Y:S01]  /*13b0*/  @P0 VIADD R0, R0, 0x1 ;  /* 0x0000000100000836 */ /* 0x000fe20000000000 */
[----:B------:R-:W-:Y:S01]  /*13c0*/  @UP3 UIMAD UR18, UR56, UR8, UR9 ;  /* 0x00000008381232a4 */ /* 0x000fe2000f8e0209 */
[----:B------:R-:W-:Y:S01]  /*13d0*/  PLOP3.LUT P0, PT, PT, PT, UP3, 0x80, 0x0 ;  /* 0x000000000000781c */ /* 0x000fe20003f0f038 */
[----:B------:R-:W-:Y:S01]  /*13e0*/  @UP0 UIMAD UR15, UR27, UR17, URZ ;  /* 0x000000111b0f02a4 */ /* 0x000fe2000f8e023f */
[----:B------:R-:W-:Y:S01]  /*13f0*/  IMAD.MOV.U32 R4, RZ, RZ, R0 ;  /* 0x000000ffff047224 */ /* 0x000fe200078e0000 */
[----:B------:R-:W-:Y:S02]  /*1400*/  @!UP3 UIMAD UR8, UR46, UR60, UR56 ;  /* 0x0000003c2e08b2a4 */ /* 0x000fe4000f8e0238 */
[----:B------:R-:W-:-:S02]  /*1410*/  USEL UR52, UR30, URZ, UP4 ;  /* 0x0000003f1e347287 */ /* 0x000fc4000a000000 */
[----:B------:R-:W-:Y:S01]  /*1420*/  USHF.R.S32.HI UR44, URZ, 0x6, UR29 ;  /* 0x000000063f2c7899 */ /* 0x000fe2000801141d */
[----:B------:R-:W-:Y:S01]  /*1430*/  @!P2 IADD3 R4, -R4, RZ, RZ ;  /* 0x000000ff0404a210 */ /* 0x000fe20007ffe1ff */
[----:B------:R-:W-:Y:S01]  /*1440*/  USEL UR51, UR50, URZ, UP4 ;  /* 0x0000003f32337287 */ /* 0x000fe2000a000000 */
[----:B------:R-:W-:Y:S01]  /*1450*/  @!P3 LOP3.LUT R4, RZ, R6, RZ, 0x33, !PT ;  /* 0x00000006ff04b212 */ /* 0x000fe200078e33ff */
[----:B------:R-:W-:Y:S02]  /*1460*/  @UP0 UIADD3 UR27, UR25, UR26, URZ ;  /* 0x0000001a191b0290 */ /* 0x000fe4000fffe03f */
[----:B------:R-:W-:Y:S02]  /*1470*/  USHF.R.S32.HI UR35, URZ, 0x1f, UR28 ;  /* 0x0000001f3f237899 */ /* 0x000fe4000801141c */
[----:B------:R-:W-:Y:S02]  /*1480*/  USHF.R.S32.HI UR53, URZ, 0x1f, UR49 ;  /* 0x0000001f3f357899 */ /* 0x000fe40008011431 */
[----:B------:R-:W-:-:S02]  /*1490*/  @UP0 UIADD3 UR30, UR21, UR15, URZ ;  /* 0x0000000f151e0290 */ /* 0x000fc4000fffe03f */
        /* <DEDUP_REMOVED lines=17> */
.L_x_840:
        /* <DEDUP_REMOVED lines=13> */
.L_x_841:
        /* <DEDUP_REMOVED lines=11> */
.L_x_842:
[----:B------:R-:W-:-:S04]  /*1730*/  UIMAD UR5, UR46, UR60, UR56 ;  /* 0x0000003c2e0572a4 */ /* 0x000fc8000f8e0238 */
[----:B------:R-:W-:-:S12]  /*1740*/  UIMAD UR5, UR5, UR58, URZ ;  /* 0x0000003a050572a4 */ /* 0x000fd8000f8e023f */
.L_x_843:
[----:B------:R-:W1:Y:S01]  /*1750*/  S2R R27, SR_TID.X ;  /* 0x00000000001b7919 */ /* 0x000e620000002100 */
[----:B------:R-:W2:Y:S01]  /*1760*/  LDC.64 R10, c[0x0][0x420] ;  /* 0x00010800ff0a7b82 */ /* 0x000ea20000000a00 */
[----:B------:R-:W-:Y:S01]  /*1770*/  UIADD3 UR36, UR14, UR18, URZ ;  /* 0x000000120e247290 */ /* 0x000fe2000fffe03f */
[----:B------:R-:W-:Y:S01]  /*1780*/  BSSY B1, `(.L_x_839) ;  /* 0x0000806000017945 */ /* 0x000fe20003800000 */
[----:B------:R-:W-:Y:S02]  /*1790*/  USHF.R.S32.HI UR18, URZ, 0x1f, UR56 ;  /* 0x0000001f3f127899 */ /* 0x000fe40008011438 */
[----:B------:R-:W-:Y:S01]  /*17a0*/  UIADD3 UR9, -UR10, UR19, UR28 ;  /* 0x000000130a097290 */ /* 0x000fe2000fffe11c */
[----:B------:R-:W-:Y:S01]  /*17b0*/  ULDC.64 UR20, c[0x0][0x428] ;  /* 0x00010a0000147ab9 */ /* 0x000fe20000000a00 */
[----:B------:R-:W-:Y:S02]  /*17c0*/  UIADD3 UR34, UR14, UR5, URZ ;  /* 0x000000050e227290 */ /* 0x000fe4000fffe03f */
[----:B------:R-:W-:Y:S01]  /*17d0*/  UIMAD UR15, UR61, UR60, URZ ;  /* 0x0000003c3d0f72a4 */ /* 0x000fe2000f8e023f */
[----:B------:R-:W-:Y:S01]  /*17e0*/  ULDC.64 UR24, c[0x0][0x258] ;  /* 0x0000960000187ab9 */ /* 0x000fe20000000a00 */
[----:B------:R-:W-:Y:S01]  /*17f0*/  ULDC.64 UR42, c[0x0][0x478] ;  /* 0x00011e00002a7ab9 */ /* 0x000fe20000000a00 */
[----:B------:R-:W-:Y:S01]  /*1800*/  ULDC.64 UR40, c[0x0][0x210] ;  /* 0x0000840000287ab9 */ /* 0x000fe20000000a00 */
[----:B------:R-:W-:Y:S01]  /*1810*/  UIADD3 UR5, UR44, -0x1, URZ ;  /* 0xffffffff2c057890 */ /* 0x000fe2000fffe03f */
[----:B-1----:R-:W-:-:S04]  /*1820*/  SHF.R.S32.HI R30, RZ, 0x1f, R27 ;  /* 0x0000001fff1e7819 */ /* 0x002fc8000001141b */
[CC--:B------:R-:W-:Y:S02]  /*1830*/  LEA.HI R0, R30.reuse, R27.reuse, RZ, 0x3 ;  /* 0x0000001b1e007211 */ /* 0x0c0fe400078f18ff */
[----:B------:R-:W-:Y:S02]  /*1840*/  LEA.HI R12, R30, R27, RZ, 0x5 ;  /* 0x0000001b1e0c7211 */ /* 0x000fe400078f28ff */
[----:B------:R-:W-:Y:S02]  /*1850*/  LOP3.LUT R2, R0, 0xfffffff8, RZ, 0xc0, !PT ;  /* 0xfffffff800027812 */ /* 0x000fe400078ec0ff */
[----:B------:R-:W-:-:S03]  /*1860*/  SHF.R.S32.HI R0, RZ, 0x3, R0 ;  /* 0x00000003ff007819 */ /* 0x000fc60000011400 */
[----:B------:R-:W-:Y:S01]  /*1870*/  IMAD.IADD R2, R27, 0x1, -R2 ;  /* 0x000000011b027824 */ /* 0x000fe200078e0a02 */
[----:B------:R-:W-:Y:S02]  /*1880*/  SHF.R.S32.HI R15, RZ, 0x1f, R0 ;  /* 0x0000001fff0f7819 */ /* 0x000fe40000011400 */
[----:B------:R-:W-:Y:S01]  /*1890*/  IADD3 R5, P0, R0, UR14, RZ ;  /* 0x0000000e00057c10 */ /* 0x000fe2000ff1e0ff */
[----:B------:R-:W-:Y:S02]  /*18a0*/  IMAD.SHL.U32 R2, R2, 0x8, RZ ;  /* 0x0000000802027824 */ /* 0x000fe400078e00ff */
[C---:B--2---:R-:W-:Y:S01]  /*18b0*/  IMAD R13, R15.reuse, R10, RZ ;  /* 0x0000000a0f0d7224 */ /* 0x044fe200078e02ff */
[----:B------:R-:W-:Y:S02]  /*18c0*/  IADD3.X R6, R15, UR31, RZ, P0, !PT ;  /* 0x0000001f0f067c10 */ /* 0x000fe400087fe4ff */
[----:B------:R-:W-:Y:S01]  /*18d0*/  SHF.R.S32.HI R3, RZ, 0x1f, R2 ;  /* 0x0000001fff037819 */ /* 0x000fe20000011402 */
[----:B------:R-:W-:-:S02]  /*18e0*/  IMAD R13, R0, R11, R13 ;  /* 0x0000000b000d7224 */ /* 0x000fc400078e020d */
[----:B------:R-:W-:Y:S02]  /*18f0*/  IMAD R8, R6, UR32, RZ ;  /* 0x0000002006087c24 */ /* 0x000fe4000f8e02ff */
[----:B------:R-:W-:-:S04]  /*1900*/  IMAD.WIDE.U32 R6, R5, UR32, R2 ;  /* 0x0000002005067c25 */ /* 0x000fc8000f8e0002 */
[----:B------:R-:W-:Y:S01]  /*1910*/  IMAD R5, R5, UR33, R8 ;  /* 0x0000002105057c24 */ /* 0x000fe2000f8e0208 */
[----:B------:R-:W-:-:S04]  /*1920*/  IADD3 R8, P0, R6, UR54, RZ ;  /* 0x0000003606087c10 */ /* 0x000fc8000ff1e0ff */
[----:B------:R-:W-:Y:S01]  /*1930*/  IADD3.X R9, R7, UR45, R5, P0, !PT ;  /* 0x0000002d07097c10 */ /* 0x000fe200087fe405 */
[----:B------:R-:W-:Y:S01]  /*1940*/  IMAD R5, R10, UR31, RZ ;  /* 0x0000001f0a057c24 */ /* 0x000fe2000f8e02ff */
[----:B------:R-:W-:Y:S01]  /*1950*/  IADD3 R6, P0, R2, UR8, RZ ;  /* 0x0000000802067c10 */ /* 0x000fe2000ff1e0ff */
[----:B------:R-:W-:Y:S02]  /*1960*/  ULDC UR8, c[0x0][0x398] ;  /* 0x0000e60000087ab9 */ /* 0x000fe40000000800 */
[----:B------:R-:W-:Y:S01]  /*1970*/  IMAD R5, R11, UR14, R5 ;  /* 0x0000000e0b057c24 */ /* 0x000fe2000f8e0205 */
[----:B------:R-:W-:Y:S01]  /*1980*/  IADD3.X R7, R3, UR48, RZ, P0, !PT ;  /* 0x0000003003077c10 */ /* 0x000fe200087fe4ff */
[----:B------:R-:W-:Y:S02]  /*1990*/  UIADD3 UR8, UR9, -UR8, URZ ;  /* 0x8000000809087290 */ /* 0x000fe4000fffe03f */
[----:B------:R-:W-:Y:S01]  /*19a0*/  USHF.L.U32 UR9, UR15, 0x6, URZ ;  /* 0x000000060f097899 */ /* 0x000fe2000800063f */
[----:B------:R-:W-:Y:S01]  /*19b0*/  IMAD.WIDE.U32 R6, R10, UR14, R6 ;  /* 0x0000000e0a067c25 */ /* 0x000fe2000f8e0006 */
[----:B------:R-:W-:-:S02]  /*19c0*/  UIMAD UR14, UR18, UR20, URZ ;  /* 0x00000014120e72a4 */ /* 0x000fc4000f8e023f */
[----:B------:R-:W-:Y:S01]  /*19d0*/  UIADD3 UR23, UP2, UP1, UR38, UR9, UR49 ;  /* 0x0000000926177290 */ /* 0x000fe2000f95e031 */
[----:B------:R-:W-:Y:S01]  /*19e0*/  IMAD.IADD R7, R7, 0x1, R5 ;  /* 0x0000000107077824 */ /* 0x000fe200078e0205 */
[----:B------:R-:W-:Y:S01]  /*19f0*/  UIMAD UR21, UR56, UR21, UR14 ;  /* 0x00000015381572a4 */ /* 0x000fe2000f8e020e */
[----:B------:R-:W-:Y:S01]  /*1a00*/  IMAD.U32 R5, RZ, RZ, UR20 ;  /* 0x00000014ff057e24 */ /* 0x000fe2000f8e00ff */
[----:B------:R-:W-:Y:S02]  /*1a10*/  UIMAD UR14, UR18, UR24, URZ ;  /* 0x00000018120e72a4 */ /* 0x000fe4000f8e023f */
[----:B------:R-:W-:Y:S01]  /*1a20*/  USHF.R.S32.HI UR18, URZ, 0x1f, UR8 ;  /* 0x0000001f3f127899 */ /* 0x000fe20008011408 */
[----:B------:R-:W-:Y:S01]  /*1a30*/  IMAD.WIDE.U32 R6, R5, UR56, R6 ;  /* 0x0000003805067c25 */ /* 0x000fe2000f8e0006 */
[----:B------:R-:W-:Y:S01]  /*1a40*/  USHF.R.S32.HI UR9, URZ, 0x1f, UR9 ;  /* 0x0000001f3f097899 */ /* 0x000fe20008011409 */
[----:B------:R-:W-:Y:S01]  /*1a50*/  LOP3.LUT R5, R12, 0xffffffe0, RZ, 0xc0, !PT ;  /* 0xffffffe00c057812 */ /* 0x000fe200078ec0ff */
[----:B------:R-:W-:Y:S01]  /*1a60*/  ULEA.HI UR18, UR18, UR8, URZ, 0x6 ;  /* 0x0000000812127291 */ /* 0x000fe2000f8f303f */
[----:B------:R-:W-:Y:S01]  /*1a70*/  SHF.R.S32.HI R12, RZ, 0x5, R12 ;  /* 0x00000005ff0c7819 */ /* 0x000fe2000001140c */
[----:B------:R-:W-:Y:S01]  /*1a80*/  UIADD3.X UR8, UR50, UR9, UR53, UP2, UP1 ;  /* 0x0000000932087290 */ /* 0x000fe200097e2435 */
[----:B------:R-:W-:Y:S01]  /*1a90*/  VIADD R7, R7, UR21 ;  /* 0x0000001507077c36 */ /* 0x000fe20008000000 */
[----:B------:R-:W-:Y:S01]  /*1aa0*/  UIADD3 UR9, UP2, UP1, UR52, UR23, UR55 ;  /* 0x0000001734097290 */ /* 0x000fe2000f95e037 */
[----:B------:R-:W-:Y:S01]  /*1ab0*/  IMAD.IADD R26, R27, 0x1, -R5 ;  /* 0x000000011b1a7824 */ /* 0x000fe200078e0a05 */
[----:B------:R-:W-:Y:S01]  /*1ac0*/  USHF.R.S32.HI UR18, URZ, 0x6, UR18 ;  /* 0x000000063f127899 */ /* 0x000fe20008011412 */
[----:B------:R-:W-:Y:S01]  /*1ad0*/  IMAD.U32 R5, RZ, RZ, UR24 ;  /* 0x00000018ff057e24 */ /* 0x000fe2000f8e00ff */
[----:B------:R-:W-:Y:S01]  /*1ae0*/  UIMAD UR25, UR56, UR25, UR14 ;  /* 0x00000019381972a4 */ /* 0x000fe2000f8e020e */
[----:B------:R-:W-:Y:S01]  /*1af0*/  IMAD R12, R12, UR15, R26 ;  /* 0x0000000f0c0c7c24 */ /* 0x000fe2000f8e021a */
[----:B------:R-:W-:Y:S01]  /*1b00*/  UIADD3.X UR14, UR51, UR8, UR47, UP2, UP1 ;  /* 0x00000008330e7290 */ /* 0x000fe200097e242f */
[----:B------:R-:W-:Y:S01]  /*1b10*/  IMAD.WIDE.U32 R8, R5, UR56, R8 ;  /* 0x0000003805087c25 */ /* 0x000fe2000f8e0008 */
[----:B------:R-:W-:-:S02]  /*1b20*/  UISETP.LT.AND UP1, UPT, URZ, UR18, UPT ;  /* 0x000000123f00728c */ /* 0x000fc4000bf21270 */
[----:B------:R-:W-:Y:S01]  /*1b30*/  IADD3 R5, P0, R12, UR9, RZ ;  /* 0x000000090c057c10 */ /* 0x000fe2000ff1e0ff */
[----:B------:R-:W-:Y:S01]  /*1b40*/  ULDC.64 UR8, c[0x0][0x400] ;  /* 0x0001000000087ab9 */ /* 0x000fe20000000a00 */
[----:B------:R-:W-:Y:S01]  /*1b50*/  USEL UR18, URZ, UR18, !UP1 ;  /* 0x000000123f127287 */ /* 0x000fe2000c800000 */
[----:B------:R-:W-:Y:S01]  /*1b60*/  IMAD.WIDE.U32 R6, R0, R10, R6 ;  /* 0x0000000a00067225 */ /* 0x000fe200078e0006 */
[----:B------:R-:W-:Y:S01]  /*1b70*/  LEA.HI.X.SX32 R12, R12, UR14, 0x1, P0 ;  /* 0x0000000e0c0c7c11 */ /* 0x000fe200080f0eff */
[----:B------:R-:W-:Y:S01]  /*1b80*/  UIMAD.WIDE UR20, UR34, 0x4, UR42 ;  /* 0x00000004221478a5 */ /* 0x000fe2000f8e022a */
[----:B------:R-:W-:Y:S01]  /*1b90*/  LEA R224, P0, R5, UR8, 0x2 ;  /* 0x0000000805e07c11 */ /* 0x000fe2000f8010ff */
[----:B------:R-:W-:Y:S01]  /*1ba0*/  UISETP.GT.AND UP1, UPT, UR44, UR18, UPT ;  /* 0x000000122c00728c */ /* 0x000fe2000bf24270 */
[----:B------:R-:W-:Y:S01]  /*1bb0*/  VIADD R9, R9, UR25 ;  /* 0x0000001909097c36 */ /* 0x000fe20008000000 */
[----:B------:R-:W-:Y:S01]  /*1bc0*/  ULDC.64 UR38, c[0x0][0x3e0] ;  /* 0x0000f80000267ab9 */ /* 0x000fe20000000a00 */
[----:B------:R-:W-:Y:S01]  /*1bd0*/  LEA.HI.X R225, R5, UR9, R12, 0x2, P0 ;  /* 0x0000000905e17c11 */ /* 0x000fe200080f140c */
[----:B------:R-:W-:Y:S01]  /*1be0*/  IMAD.IADD R5, R7, 0x1, R13 ;  /* 0x0000000107057824 */ /* 0x000fe200078e020d */
[----:B------:R-:W-:Y:S01]  /*1bf0*/  LEA R232, P3, R8, UR40, 0x1 ;  /* 0x0000002808e87c11 */ /* 0x000fe2000f8608ff */
[----:B------:R-:W-:Y:S01]  /*1c00*/  ULDC.64 UR48, c[0x0][0x2b0] ;  /* 0x0000ac0000307ab9 */ /* 0x000fe20000000a00 */
[----:B------:R-:W-:Y:S01]  /*1c10*/  PLOP3.LUT P0, PT, PT, PT, UP1, 0x80, 0x0 ;  /* 0x000000000000781c */ /* 0x000fe20003f0f018 */
[----:B------:R-:W-:Y:S01]  /*1c20*/  UIMAD.WIDE UR8, UR36, 0x4, UR48 ;  /* 0x00000004240878a5 */ /* 0x000fe2000f8e0230 */
[----:B------:R-:W-:Y:S01]  /*1c30*/  LEA R230, P2, R6, UR38, 0x1 ;  /* 0x0000002606e67c11 */ /* 0x000fe2000f8408ff */
[----:B------:R-:W-:Y:S01]  /*1c40*/  UMOV UR15, UR20 ;  /* 0x00000014000f7c82 */ /* 0x000fe20008000000 */
[----:B------:R-:W-:Y:S01]  /*1c50*/  LEA.HI.X R233, R8, UR41, R9, 0x1, P3 ;  /* 0x0000002908e97c11 */ /* 0x000fe200098f0c09 */
[----:B------:R-:W-:Y:S01]  /*1c60*/  UMOV UR14, UR21 ;  /* 0x00000015000e7c82 */ /* 0x000fe20008000000 */
        /* <DEDUP_REMOVED lines=21> */
.L_x_845:
        /* <DEDUP_REMOVED lines=19> */
.L_x_846:
        /* <DEDUP_REMOVED lines=33> */
.L_x_848:
[----:B------:R-:W-:Y:S05]  /*2100*/  BSYNC B0 ;  /* 0x0000000000007941 */ /* 0x000fea0003800000 */
.L_x_847:
        /* <DEDUP_REMOVED lines=16> */
.L_x_850:
[----:B------:R-:W-:Y:S05]  /*2210*/  BSYNC B0 ;  /* 0x0000000000007941 */ /* 0x000fea0003800000 */
.L_x_849:
        /* <DEDUP_REMOVED lines=29> */
.L_x_852:
[----:B------:R-:W-:Y:S05]  /*23f0*/  BSYNC B0 ;  /* 0x0000000000007941 */ /* 0x000fea0003800000 */
.L_x_851:
        /* <DEDUP_REMOVED lines=16> */
.L_x_844:
[----:B------:R-:W-:Y:S01]  /*2500*/  PLOP3.LUT P0, PT, PT, PT, UP4, 0x80, 0x0 ;  /* 0x000000000000781c */ /* 0x000fe20003f0f048 */
[----:B------:R-:W-:Y:S01]  /*2510*/  UIMAD UR20, UR5, -0x40, UR19 ;  /* 0xffffffc0051478a4 */ /* 0x000fe2000f8e0213 */
[----:B------:R-:W-:Y:S01]  /*2520*/  VIADD R8, R0, 0x20 ;  /* 0x0000002000087836 */ /* 0x000fe20000000000 */
[----:B------:R-:W-:Y:S01]  /*2530*/  LEA R228, R248, UR4, 0x1 ;  /* 0x00000004f8e47c11 */ /* 0x000fe2000f8e08ff */
[----:B------:R-:W-:Y:S01]  /*2540*/  IMAD.WIDE.U32 R6, R10, 0x40, RZ ;  /* 0x000000400a067825 */ /* 0x000fe200078e00ff */
[----:B------:R-:W-:Y:S01]  /*2550*/  ULEA.HI UR21, UR5, UR5, URZ, 0x1 ;  /* 0x0000000505157291 */ /* 0x000fe2000f8f083f */
[----:B------:R-:W-:Y:S07]  /*2560*/  BSSY B0, `(.L_x_854) ;  /* 0x000003d000007945 */ /* 0x000fee0003800000 */
[----:B------:R-:W-:Y:S01]  /*2570*/  @P0 BAR.SYNC.DEFER_BLOCKING 0x0 ;  /* 0x0000000000000b1d */ /* 0x000fe20000010000 */
[----:B------:R-:W-:Y:S01]  /*2580*/  ISETP.GE.AND P1, PT, R8, UR20, PT ;  /* 0x0000001408007c0c */ /* 0x000fe2000bf26270 */
[----:B------:R-:W-:Y:S01]  /*2590*/  IMAD.SHL.U32 R11, R11, 0x40, RZ ;  /* 0x000000400b0b7824 */ /* 0x000fe200078e00ff */
[----:B------:R-:W-:Y:S01]  /*25a0*/  ISETP.GE.AND P2, PT, R0, UR20, PT ;  /* 0x0000001400007c0c */ /* 0x000fe2000bf46270 */
[----:B------:R-:W-:Y:S01]  /*25b0*/  ULOP3.LUT UR21, UR21, 0xfffffffe, URZ, 0xc0, !UPT ;  /* 0xfffffffe15157892 */ /* 0x000fe2000f8ec03f */
[----:B------:R-:W-:-:S03]  /*25c0*/  VIADD R5, R248, 0x4000 ;  /* 0x00004000f8057836 */ /* 0x000fc60000000000 */
[----:B------:R-:W-:-:S04]  /*25d0*/  UIADD3 UR21, UR5, -UR21, URZ ;  /* 0x8000001505157290 */ /* 0x000fc8000fffe03f */
[----:B------:R-:W-:Y:S02]  /*25e0*/  UISETP.NE.AND UP0, UPT, UR21, 0x1, UPT ;  /* 0x000000011500788c */ /* 0x000fe4000bf05270 */
[----:B------:R-:W-:-:S04]  /*25f0*/  @!P1 IADD3 R6, P3, R230, R6, RZ ;  /* 0x00000006e6069210 */ /* 0x000fc80007f7e0ff */
[----:B------:R-:W-:Y:S02]  /*2600*/  @!P1 IADD3.X R7, R231, R7, R11, P3, !PT ;  /* 0x00000007e7079210 */ /* 0x000fe40001ffe40b */
[----:B------:R-:W-:Y:S01]  /*2610*/  PLOP3.LUT P0, PT, PT, PT, UP0, 0x80, 0x0 ;  /* 0x000000000000781c */ /* 0x000fe20003f0f008 */
[----:B------:R1:W-:Y:S03]  /*2620*/  @P2 STS.128 [R228+0x10000], RZ ;  /* 0x010000ffe4002388 */ /* 0x0003e60000000c00 */
[----:B------:R-:W-:Y:S01]  /*2630*/  SEL R5, R5, R248, !P0 ;  /* 0x000000f805057207 */ /* 0x000fe20004000000 */
[----:B------:R1:W-:Y:S03]  /*2640*/  @P2 STS.128 [R228+0x12000], RZ ;  /* 0x012000ffe4002388 */ /* 0x0003e60000000c00 */
[----:B------:R-:W-:Y:S01]  /*2650*/  LEA R227, R5, UR4, 0x1 ;  /* 0x0000000405e37c11 */ /* 0x000fe2000f8e08ff */
[----:B------:R1:W-:Y:S04]  /*2660*/  @P2 STS.128 [R228+0x14000], RZ ;  /* 0x014000ffe4002388 */ /* 0x0003e80000000c00 */
[----:B------:R1:W-:Y:S04]  /*2670*/  @P2 STS.128 [R228+0x16000], RZ ;  /* 0x016000ffe4002388 */ /* 0x0003e80000000c00 */
[----:B------:R-:W-:Y:S01]  /*2680*/  @!PT LDS RZ, [RZ] ;  /* 0x00000000fffff984 */ /* 0x000fe20000000800 */
[----:B------:R-:W-:Y:S01]  /*2690*/  @!PT LDS RZ, [RZ] ;  /* 0x00000000fffff984 */ /* 0x000fe20000000800 */
[----:B------:R-:W-:Y:S01]  /*26a0*/  @!PT LDS RZ, [RZ] ;  /* 0x00000000fffff984 */ /* 0x000fe20000000800 */
[----:B------:R1:W-:Y:S04]  /*26b0*/  @!P2 LDGSTS.E.BYPASS.LTC128B.128 [R228+0x10000], desc[UR6][R230.64] ;  /* 0x10000000e6e4afae */ /* 0x0003e8000b901d46 */
[----:B------:R1:W-:Y:S04]  /*26c0*/  @!P2 LDGSTS.E.BYPASS.LTC128B.128 [R228+0x12000], desc[UR6][R230.64+0x80] ;  /* 0x12000080e6e4afae */ /* 0x0003e8000b901d46 */
[----:B------:R1:W-:Y:S04]  /*26d0*/  @!P2 LDGSTS.E.BYPASS.LTC128B.128 [R228+0x14000], desc[UR6][R230.64+0x100] ;  /* 0x14000100e6e4afae */ /* 0x0003e8000b901d46 */
        /* <DEDUP_REMOVED lines=11> */
[----:B------:R1:W-:Y:S01]  /*2790*/  @!P1 LDGSTS.E.BYPASS.LTC128B.128 [R228+0x17000], desc[UR6][R6.64+0x180] ;  /* 0x1700018006e49fae */ /* 0x0003e2000b901d46 */
        /* <DEDUP_REMOVED lines=18> */
.L_x_855:
[----:B------:R-:W-:Y:S01]  /*28c0*/  @!PT LDS RZ, [RZ] ;  /* 0x00000000fffff984 */ /* 0x000fe20000000800 */
[----:B------:R-:W-:Y:S01]  /*28d0*/  @!PT LDS RZ, [RZ] ;  /* 0x00000000fffff984 */ /* 0x000fe20000000800 */
[----:B------:R-:W-:Y:S01]  /*28e0*/  @!PT LDS RZ, [RZ] ;  /* 0x00000000fffff984 */ /* 0x000fe20000000800 */
[----:B------:R2:W-:Y:S04]  /*28f0*/  LDGSTS.E.BYPASS.LTC128B.128 [R227], desc[UR6][R232.64] ;  /* 0x00000000e8e37fae */ /* 0x0005e8000b901d46 */
[----:B------:R2:W-:Y:S04]  /*2900*/  LDGSTS.E.BYPASS.LTC128B.128 [R227+0x2000], desc[UR6][R232.64+0x80] ;  /* 0x02000080e8e37fae */ /* 0x0005e8000b901d46 */
[----:B------:R2:W-:Y:S04]  /*2910*/  LDGSTS.E.BYPASS.LTC128B.128 [R227+0x4000], desc[UR6][R232.64+0x100] ;  /* 0x04000100e8e37fae */ /* 0x0005e8000b901d46 */
[----:B------:R2:W-:Y:S02]  /*2920*/  LDGSTS.E.BYPASS.LTC128B.128 [R227+0x6000], desc[UR6][R232.64+0x180] ;  /* 0x06000180e8e37fae */ /* 0x0005e4000b901d46 */
.L_x_856:
[----:B------:R-:W-:Y:S05]  /*2930*/  BSYNC B0 ;  /* 0x0000000000007941 */ /* 0x000fea0003800000 */
.L_x_854:
        /* <DEDUP_REMOVED lines=21> */
.L_x_858:
[----:B------:R-:W-:Y:S01]  /*2a90*/  IMAD.U32 R5, RZ, RZ, UR21 ;  /* 0x00000015ff057e24 */ /* 0x000fe2000f8e00ff */
[----:B-1----:R-:W-:-:S04]  /*2aa0*/  IADD3 R6, P1, R232, UR24, RZ ;  /* 0x00000018e8067c10 */ /* 0x002fc8000ff3e0ff */
        /* <DEDUP_REMOVED lines=8> */
.L_x_859:
[----:B------:R-:W-:Y:S05]  /*2b30*/  BSYNC B0 ;  /* 0x0000000000007941 */ /* 0x000fea0003800000 */
.L_x_857:
[----:B------:R-:W-:Y:S01]  /*2b40*/  UIMAD UR21, UR35, UR12, URZ ;  /* 0x0000000c231572a4 */ /* 0x000fe2000f8e023f */
[----:B-1----:R-:W-:Y:S01]  /*2b50*/  IMAD.U32 R6, RZ, RZ, UR12 ;  /* 0x0000000cff067e24 */ /* 0x002fe2000f8e00ff */
[----:B------:R-:W-:Y:S01]  /*2b60*/  UIMAD UR23, UR35, UR16, URZ ;  /* 0x00000010231772a4 */ /* 0x000fe2000f8e023f */
[----:B------:R-:W-:Y:S01]  /*2b70*/  IMAD.U32 R5, RZ, RZ, UR16 ;  /* 0x00000010ff057e24 */ /* 0x000fe2000f8e00ff */
[----:B------:R-:W-:Y:S01]  /*2b80*/  UIMAD UR24, UR28, UR13, UR21 ;  /* 0x0000000d1c1872a4 */ /* 0x000fe2000f8e0215 */
[--C-:B------:R-:W-:Y:S01]  /*2b90*/  IMAD.WIDE.U32 R6, R6, UR28, R2.reuse ;  /* 0x0000001c06067c25 */ /* 0x100fe2000f8e0002 */
[----:B------:R-:W-:Y:S01]  /*2ba0*/  UIMAD UR21, UR11, -0x40, UR10 ;  /* 0xffffffc00b1578a4 */ /* 0x000fe2000f8e020a */
[----:B------:R-:W1:Y:S01]  /*2bb0*/  LDC R246, c[0x0][0x270] ;  /* 0x00009c00fff67b82 */ /* 0x000e620000000800 */
[----:B------:R-:W-:Y:S01]  /*2bc0*/  UIMAD UR23, UR28, UR17, UR23 ;  /* 0x000000111c1772a4 */ /* 0x000fe2000f8e0217 */
[----:B------:R-:W-:Y:S01]  /*2bd0*/  IMAD.WIDE.U32 R2, R5, UR28, R2 ;  /* 0x0000001c05027c25 */ /* 0x000fe2000f8e0002 */
[----:B------:R-:W-:Y:S01]  /*2be0*/  IADD3 R6, P2, R6, UR26, RZ ;  /* 0x0000001a06067c10 */ /* 0x000fe2000ff5e0ff */
[----:B------:R-:W-:Y:S01]  /*2bf0*/  ULDC UR36, c[0x0][0x2dc] ;  /* 0x0000b70000247ab9 */ /* 0x000fe20000000800 */
[----:B------:R-:W-:Y:S01]  /*2c00*/  ISETP.GE.AND P1, PT, R8, UR21, PT ;  /* 0x0000001508007c0c */ /* 0x000fe2000bf26270 */
[----:B------:R-:W-:Y:S01]  /*2c10*/  IMAD.U32 R5, RZ, RZ, UR24 ;  /* 0x00000018ff057e24 */ /* 0x000fe2000f8e00ff */
[----:B------:R-:W-:Y:S01]  /*2c20*/  IADD3 R2, P3, R2, UR29, RZ ;  /* 0x0000001d02027c10 */ /* 0x000fe2000ff7e0ff */
[----:B------:R-:W-:-:S03]  /*2c30*/  ULDC.64 UR24, c[0x0][0x268] ;  /* 0x00009a0000187ab9 */ /* 0x000fc60000000a00 */
[----:B------:R-:W-:Y:S01]  /*2c40*/  IADD3.X R7, R7, UR27, R5, P2, !PT ;  /* 0x0000001b07077c10 */ /* 0x000fe200097fe405 */
[----:B------:R-:W-:Y:S01]  /*2c50*/  IMAD.U32 R5, RZ, RZ, UR23 ;  /* 0x00000017ff057e24 */ /* 0x000fe2000f8e00ff */
[----:B------:R-:W-:Y:S01]  /*2c60*/  ISETP.GE.AND P2, PT, R0, UR21, PT ;  /* 0x0000001500007c0c */ /* 0x000fe2000bf46270 */
[----:B------:R-:W-:Y:S02]  /*2c70*/  ULDC.64 UR26, c[0x0][0x260] ;  /* 0x00009800001a7ab9 */ /* 0x000fe40000000a00 */
[C---:B------:R-:W-:Y:S01]  /*2c80*/  IMAD R8, R14.reuse, UR26, RZ ;  /* 0x0000001a0e087c24 */ /* 0x040fe2000f8e02ff */
[----:B------:R-:W-:Y:S01]  /*2c90*/  IADD3.X R3, R3, UR30, R5, P3, !PT ;  /* 0x0000001e03037c10 */ /* 0x000fe20009ffe405 */
[----:B------:R-:W-:Y:S01]  /*2ca0*/  IMAD R5, R14, UR24, RZ ;  /* 0x000000180e057c24 */ /* 0x000fe2000f8e02ff */
[----:B------:R-:W2:Y:S01]  /*2cb0*/  @!P1 LDC.64 R20, c[0x0][0x218] ;  /* 0x00008600ff149b82 */ /* 0x000ea20000000a00 */
[C---:B------:R-:W-:Y:S02]  /*2cc0*/  IMAD R9, R4.reuse, UR27, R8 ;  /* 0x0000001b04097c24 */ /* 0x040fe4000f8e0208 */
[----:B------:R-:W-:-:S04]  /*2cd0*/  IMAD.WIDE.U32 R6, R4, UR26, R6 ;  /* 0x0000001a04067c25 */ /* 0x000fc8000f8e0006 */
[C---:B------:R-:W-:Y:S01]  /*2ce0*/  IMAD R8, R4.reuse, UR25, R5 ;  /* 0x0000001904087c24 */ /* 0x040fe2000f8e0205 */
[----:B------:R-:W3:Y:S01]  /*2cf0*/  @!P2 LDC.64 R22, c[0x0][0x218] ;  /* 0x00008600ff16ab82 */ /* 0x000ee20000000a00 */
[----:B------:R-:W-:Y:S01]  /*2d00*/  IMAD.WIDE.U32 R2, R4, UR24, R2 ;  /* 0x0000001804027c25 */ /* 0x000fe2000f8e0002 */
[----:B------:R1:W-:Y:S03]  /*2d10*/  @P2 STS.128 [R228+0x18000], RZ ;  /* 0x018000ffe4002388 */ /* 0x0003e60000000c00 */
[----:B------:R-:W-:Y:S01]  /*2d20*/  IMAD.IADD R5, R7, 0x1, R9 ;  /* 0x0000000107057824 */ /* 0x000fe200078e0209 */
[----:B------:R-:W-:Y:S01]  /*2d30*/  @!P1 IADD3 R7, P3, R0, 0x20, RZ ;  /* 0x0000002000079810 */ /* 0x000fe20007f7e0ff */
[----:B------:R-:W-:Y:S01]  /*2d40*/  IMAD.IADD R3, R3, 0x1, R8 ;  /* 0x0000000103037824 */ /* 0x000fe200078e0208 */
[----:B------:R-:W4:Y:S01]  /*2d50*/  @!P2 LDC.64 R28, c[0x0][0x220] ;  /* 0x00008800ff1cab82 */ /* 0x000f220000000a00 */
[--C-:B------:R-:W-:Y:S01]  /*2d60*/  @!P2 IMAD.MOV.U32 R4, RZ, RZ, R6.reuse ;  /* 0x000000ffff04a224 */ /* 0x100fe200078e0006 */
[----:B------:R1:W-:Y:S01]  /*2d70*/  @P2 STS.128 [R228+0x1a000], RZ ;  /* 0x01a000ffe4002388 */ /* 0x0003e20000000c00 */
[----:B------:R-:W-:-:S02]  /*2d80*/  @!P1 IMAD.MOV.U32 R8, RZ, RZ, R6 ;  /* 0x000000ffff089224 */ /* 0x000fc400078e0006 */
[----:B------:R-:W-:Y:S01]  /*2d90*/  @!P1 IMAD.X R6, RZ, RZ, R15, P3 ;  /* 0x000000ffff069224 */ /* 0x000fe200018e060f */
[C---:B------:R-:W-:Y:S01]  /*2da0*/  @!P1 IADD3 R10, P3, R0.reuse, 0x20, RZ ;  /* 0x00000020000a9810 */ /* 0x040fe20007f7e0ff */
[C---:B------:R-:W-:Y:S01]  /*2db0*/  @!P2 IMAD R11, R15.reuse, UR12, RZ ;  /* 0x0000000c0f0bac24 */ /* 0x040fe2000f8e02ff */
[----:B------:R1:W-:Y:S01]  /*2dc0*/  @P2 STS.128 [R228+0x1c000], RZ ;  /* 0x01c000ffe4002388 */ /* 0x0003e20000000c00 */
[----:B------:R-:W-:Y:S01]  /*2dd0*/  @!P2 IMAD R12, R15, UR16, RZ ;  /* 0x000000100f0cac24 */ /* 0x000fe2000f8e02ff */
[----:B------:R-:W1:Y:S01]  /*2de0*/  @!P1 LDC.64 R24, c[0x0][0x220] ;  /* 0x00008800ff189b82 */ /* 0x000e620000000a00 */
[----:B------:R-:W-:Y:S01]  /*2df0*/  @!P2 IMAD R18, R0, UR13, R11 ;  /* 0x0000000d0012ac24 */ /* 0x000fe2000f8e020b */
[----:B------:R1:W-:Y:S01]  /*2e00*/  @P2 STS.128 [R228+0x1e000], RZ ;  /* 0x01e000ffe4002388 */ /* 0x0003e20000000c00 */
[----:B------:R-:W-:Y:S02]  /*2e10*/  @!P1 IMAD.X R11, RZ, RZ, R15, P3 ;  /* 0x000000ffff0b9224 */ /* 0x000fe400018e060f */
[----:B------:R-:W-:-:S02]  /*2e20*/  @!P1 IMAD.MOV.U32 R9, RZ, RZ, R5 ;  /* 0x000000ffff099224 */ /* 0x000fc400078e0005 */
[----:B------:R-:W-:-:S04]  /*2e30*/  @!P2 IMAD.WIDE.U32 R14, R0, UR12, R4 ;  /* 0x0000000c000eac25 */ /* 0x000fc8000f8e0004 */
[C---:B------:R-:W-:Y:S02]  /*2e40*/  @!P2 IMAD R19, R0.reuse, UR17, R12 ;  /* 0x000000110013ac24 */ /* 0x040fe4000f8e020c */
[--C-:B------:R-:W-:Y:S02]  /*2e50*/  @!P1 IMAD.MOV.U32 R16, RZ, RZ, R2.reuse ;  /* 0x000000ffff109224 */ /* 0x100fe400078e0002 */
[----:B------:R-:W-:-:S04]  /*2e60*/  @!P2 IMAD.WIDE.U32 R12, R0, UR16, R2 ;  /* 0x00000010000cac25 */ /* 0x000fc8000f8e0002 */
[----:B------:R-:W-:Y:S01]  /*2e70*/  @!P1 IMAD.WIDE.U32 R4, R7, UR12, R8 ;  /* 0x0000000c07049c25 */ /* 0x000fe2000f8e0008 */
[----:B---3--:R-:W-:-:S03]  /*2e80*/  @!P2 LEA R8, P4, R14, R22, 0x1 ;  /* 0x000000160e08a211 */ /* 0x008fc600078808ff */
[----:B------:R-:W-:Y:S02]  /*2e90*/  @!P2 IMAD.IADD R2, R15, 0x1, R18 ;  /* 0x000000010f02a824 */ /* 0x000fe400078e0212 */
[----:B------:R-:W-:Y:S02]  /*2ea0*/  @!P1 IMAD R6, R6, UR12, RZ ;  /* 0x0000000c06069c24 */ /* 0x000fe4000f8e02ff */
[----:B------:R-:W-:Y:S01]  /*2eb0*/  @!P1 IMAD R0, R11, UR16, RZ ;  /* 0x000000100b009c24 */ /* 0x000fe2000f8e02ff */
[----:B------:R-:W-:Y:S01]  /*2ec0*/  @!P2 LEA.HI.X R9, R14, R23, R2, 0x1, P4 ;  /* 0x000000170e09a211 */ /* 0x000fe200020f0c02 */
[----:B------:R-:W-:Y:S02]  /*2ed0*/  @!P1 IMAD R6, R7, UR13, R6 ;  /* 0x0000000d07069c24 */ /* 0x000fe4000f8e0206 */
[----:B------:R-:W-:Y:S02]  /*2ee0*/  @!P1 IMAD.MOV.U32 R17, RZ, RZ, R3 ;  /* 0x000000ffff119224 */ /* 0x000fe400078e0003 */
[----:B------:R-:W-:Y:S01]  /*2ef0*/  @!PT LDS RZ, [RZ] ;  /* 0x00000000fffff984 */ /* 0x000fe20000000800 */
[----:B------:R-:W-:Y:S01]  /*2f00*/  @!PT LDS RZ, [RZ] ;  /* 0x00000000fffff984 */ /* 0x000fe20000000800 */
[----:B------:R-:W-:Y:S01]  /*2f10*/  @!PT LDS RZ, [RZ] ;  /* 0x00000000fffff984 */ /* 0x000fe20000000800 */
[----:B------:R-:W-:Y:S01]  /*2f20*/  @!P2 LDGSTS.E.BYPASS.LTC128B.128 [R228+0x18000], desc[UR6][R8.64] ;  /* 0x1800000008e4afae */ /* 0x000fe2000b901d46 */
[----:B------:R-:W-:Y:S01]  /*2f30*/  @!P1 IMAD.IADD R5, R5, 0x1, R6 ;  /* 0x0000000105059824 */ /* 0x000fe200078e0206 */
[----:B--2---:R-:W-:Y:S01]  /*2f40*/  @!P1 LEA R6, P3, R4, R20, 0x1 ;  /* 0x0000001404069211 */ /* 0x004fe200078608ff */
[----:B------:R-:W-:Y:S01]  /*2f50*/  @!P1 IMAD R3, R10, UR17, R0 ;  /* 0x000000110a039c24 */ /* 0x000fe2000f8e0200 */
[----:B------:R-:W-:Y:S01]  /*2f60*/  @!P2 LDGSTS.E.BYPASS.LTC128B.128 [R228+0x1a000], desc[UR6][R8.64+0x80] ;  /* 0x1a00008008e4afae */ /* 0x000fe2000b901d46 */
[----:B------:R-:W-:Y:S01]  /*2f70*/  @!P2 IMAD.IADD R0, R13, 0x1, R19 ;  /* 0x000000010d00a824 */ /* 0x000fe200078e0213 */
[----:B------:R-:W-:Y:S01]  /*2f80*/  @!P1 LEA.HI.X R7, R4, R21, R5, 0x1, P3 ;  /* 0x0000001504079211 */ /* 0x000fe200018f0c05 */
[----:B------:R-:W-:Y:S01]  /*2f90*/  @!P1 IMAD.WIDE.U32 R10, R10, UR16, R16 ;  /* 0x000000100a0a9c25 */ /* 0x000fe2000f8e0010 */
[----:B------:R-:W-:Y:S01]  /*2fa0*/  @!P2 LDGSTS.E.BYPASS.LTC128B.128 [R228+0x1c000], desc[UR6][R8.64+0x100] ;  /* 0x1c00010008e4afae */ /* 0x000fe2000b901d46 */
[----:B----4-:R-:W-:-:S02]  /*2fb0*/  @!P2 LEA R4, P4, R12, R28, 0x1 ;  /* 0x0000001c0c04a211 */ /* 0x010fc400078808ff */
[----:B------:R-:W-:Y:S01]  /*2fc0*/  IMAD.MOV.U32 R238, RZ, RZ, 0x7f800000 ;  /* 0x7f800000ffee7424 */ /* 0x000fe200078e00ff */
[----:B------:R2:W-:Y:S01]  /*2fd0*/  @!P2 LDGSTS.E.BYPASS.LTC128B.128 [R228+0x1e000], desc[UR6][R8.64+0x180] ;  /* 0x1e00018008e4afae */ /* 0x0005e2000b901d46 */
[----:B------:R-:W-:Y:S01]  /*2fe0*/  @!P2 LEA.HI.X R5, R12, R29, R0, 0x1, P4 ;  /* 0x0000001d0c05a211 */ /* 0x000fe200020f0c00 */
[----:B------:R-:W-:Y:S01]  /*2ff0*/  @!P1 IMAD.IADD R3, R11, 0x1, R3 ;  /* 0x000000010b039824 */ /* 0x000fe200078e0203 */
[C---:B-1----:R-:W-:Y:S01]  /*3000*/  @!P1 LEA R2, P3, R10.reuse, R24, 0x1 ;  /* 0x000000180a029211 */ /* 0x042fe200078608ff */
[----:B------:R1:W-:Y:S01]  /*3010*/  @P1 STS.128 [R228+0x19000], RZ ;  /* 0x019000ffe4001388 */ /* 0x0003e20000000c00 */
[----:B------:R-:W-:Y:S01]  /*3020*/  IMAD.MOV.U32 R239, RZ, RZ, 0x7f800000 ;  /* 0x7f800000ffef7424 */ /* 0x000fe200078e00ff */
[----:B------:R-:W-:Y:S01]  /*3030*/  UIMAD UR12, UR46, UR60, UR56 ;  /* 0x0000003c2e0c72a4 */ /* 0x000fe2000f8e0238 */
[----:B------:R-:W-:Y:S01]  /*3040*/  @!P1 LEA.HI.X R3, R10, R25, R3, 0x1, P3 ;  /* 0x000000190a039211 */ /* 0x000fe200018f0c03 */
[----:B------:R1:W-:Y:S01]  /*3050*/  @P1 STS.128 [R228+0x1b000], RZ ;  /* 0x01b000ffe4001388 */ /* 0x0003e20000000c00 */
[----:B------:R-:W-:-:S02]  /*3060*/  IMAD.MOV.U32 R217, RZ, RZ, 0x20 ;  /* 0x00000020ffd97424 */ /* 0x000fc400078e00ff */
[----:B------:R-:W-:Y:S01]  /*3070*/  IMAD.MOV.U32 R216, RZ, RZ, 0x40 ;  /* 0x00000040ffd87424 */ /* 0x000fe200078e00ff */
[----:B------:R1:W-:Y:S01]  /*3080*/  @P1 STS.128 [R228+0x1d000], RZ ;  /* 0x01d000ffe4001388 */ /* 0x0003e20000000c00 */
[----:B------:R-:W-:Y:S01]  /*3090*/  UIADD3 UR23, UR19, 0x40, UR28 ;  /* 0x0000004013177890 */ /* 0x000fe2000fffe01c */
[----:B------:R-:W-:Y:S01]  /*30a0*/  IMAD.SHL.U32 R249, R245, 0x20, RZ ;  /* 0x00000020f5f97824 */ /* 0x000fe200078e00ff */
[----:B------:R-:W-:Y:S01]  /*30b0*/  CS2R R190, SRZ ;  /* 0x0000000000be7805 */ /* 0x000fe2000001ff00 */
[----:B------:R1:W-:Y:S01]  /*30c0*/  @P1 STS.128 [R228+0x1f000], RZ ;  /* 0x01f000ffe4001388 */ /* 0x0003e20000000c00 */
[----:B------:R-:W-:Y:S01]  /*30d0*/  IMAD.MOV.U32 R252, RZ, RZ, 0x8 ;  /* 0x00000008fffc7424 */ /* 0x000fe200078e00ff */
[----:B------:R-:W-:Y:S01]  /*30e0*/  CS2R R188, SRZ ;  /* 0x0000000000bc7805 */ /* 0x000fe2000001ff00 */
[----:B------:R-:W-:Y:S01]  /*30f0*/  IMAD.MOV.U32 R251, RZ, RZ, 0x4 ;  /* 0x00000004fffb7424 */ /* 0x000fe200078e00ff */
[----:B------:R-:W-:Y:S01]  /*3100*/  @!PT LDS RZ, [RZ] ;  /* 0x00000000fffff984 */ /* 0x000fe20000000800 */
[----:B------:R-:W-:Y:S01]  /*3110*/  @!PT LDS RZ, [RZ] ;  /* 0x00000000fffff984 */ /* 0x000fe20000000800 */
[----:B------:R-:W-:Y:S01]  /*3120*/  @!PT LDS RZ, [RZ] ;  /* 0x00000000fffff984 */ /* 0x000fe20000000800 */
[----:B------:R-:W-:Y:S01]  /*3130*/  @!P1 LDGSTS.E.BYPASS.LTC128B.128 [R228+0x19000], desc[UR6][R6.64] ;  /* 0x1900000006e49fae */ /* 0x000fe2000b901d46 */
[----:B------:R-:W-:-:S02]  /*3140*/  CS2R R194, SRZ ;  /* 0x0000000000c27805 */ /* 0x000fc4000001ff00 */
[----:B------:R-:W-:Y:S02]  /*3150*/  CS2R R192, SRZ ;  /* 0x0000000000c07805 */ /* 0x000fe4000001ff00 */
[----:B------:R-:W-:Y:S01]  /*3160*/  CS2R R186, SRZ ;  /* 0x0000000000ba7805 */ /* 0x000fe2000001ff00 */
[----:B------:R-:W-:Y:S01]  /*3170*/  @!P1 LDGSTS.E.BYPASS.LTC128B.128 [R228+0x1b000], desc[UR6][R6.64+0x80] ;  /* 0x1b00008006e49fae */ /* 0x000fe2000b901d46 */
[----:B------:R-:W-:Y:S02]  /*3180*/  CS2R R184, SRZ ;  /* 0x0000000000b87805 */ /* 0x000fe4000001ff00 */
[----:B------:R-:W-:Y:S01]  /*3190*/  CS2R R182, SRZ ;  /* 0x0000000000b67805 */ /* 0x000fe2000001ff00 */
[----:B--2---:R-:W2:Y:S01]  /*31a0*/  LDC.64 R8, c[0x0][0x3b8] ;  /* 0x0000ee00ff087b82 */ /* 0x004ea20000000a00 */
        /* <DEDUP_REMOVED lines=67> */
[----:B------:R-:W-:Y:S02]  /*35e0*/  ISETP.GE.AND P2, PT, R229, UR20, PT ;  /* 0x00000014e5007c0c */ /* 0x000fe4000bf46270 */
        /* <DEDUP_REMOVED lines=10> */
[----:B------:R-:W0:Y:S01]  /*3690*/  LDGDEPBAR ;  /* 0x00000000000079af */ /* 0x000e220000000000 */
[----:B------:R-:W-:Y:S01]  /*36a0*/  ULDC.U8 UR17, c[0x0][0x388] ;  /* 0x0000e20000117ab9 */ /* 0x000fe20000000000 */
[----:B------:R-:W-:Y:S02]  /*36b0*/  ULDC UR16, c[0x0][0x2ec] ;  /* 0x0000bb0000107ab9 */ /* 0x000fe40000000800 */
[----:B--2---:R-:W2:Y:S04]  /*36c0*/  LDG.E.64 R4, desc[UR6][R8.64+0x8] ;  /* 0x0000080608047981 */ /* 0x004ea8000c1e1b00 */
[----:B------:R-:W4:Y:S01]  /*36d0*/  LDG.E.64 R6, desc[UR6][R8.64] ;  /* 0x0000000608067981 */ /* 0x000f22000c1e1b00 */
[----:B------:R-:W-:-:S05]  /*36e0*/  VIADD R0, R229, 0x8 ;  /* 0x00000008e5007836 */ /* 0x000fca0000000000 */
[----:B------:R-:W-:Y:S02]  /*36f0*/  ISETP.GE.AND P1, PT, R0, UR20, PT ;  /* 0x0000001400007c0c */ /* 0x000fe4000bf26270 */
[----:B------:R-:W-:-:S04]  /*3700*/  LEA.HI R0, R30, R27, RZ, 0x4 ;  /* 0x0000001b1e007211 */ /* 0x000fc800078f20ff */
[----:B------:R-:W-:Y:S01]  /*3710*/  LOP3.LUT R0, R0, 0xfffffff0, RZ, 0xc0, !PT ;  /* 0xfffffff000007812 */ /* 0x000fe200078ec0ff */
[----:B---3--:R-:W-:-:S04]  /*3720*/  IMAD.MOV.U32 R2, RZ, RZ, 0x4 ;  /* 0x00000004ff027424 */ /* 0x008fc800078e00ff */
[----:B------:R-:W-:Y:S02]  /*3730*/  IMAD.IADD R0, R27, 0x1, -R0 ;  /* 0x000000011b007824 */ /* 0x000fe400078e0a00 */
[----:B------:R-:W-:-:S05]  /*3740*/  IMAD.WIDE R2, R229, R2, UR8 ;  /* 0x00000008e5027e25 */ /* 0x000fca000f8e0202 */
[----:B------:R-:W5:Y:S04]  /*3750*/  @!P2 LDG.E R238, desc[UR6][R2.64] ;  /* 0x0000000602eea981 */ /* 0x000f68000c1e1900 */
[----:B------:R3:W5:Y:S01]  /*3760*/  @!P1 LDG.E R239, desc[UR6][R2.64+0x20] ;  /* 0x0000200602ef9981 */ /* 0x000762000c1e1900 */
[----:B------:R-:W-:Y:S01]  /*3770*/  USHF.L.U32 UR12, UR12, 0x5, URZ ;  /* 0x000000050c0c7899 */ /* 0x000fe2000800063f */
[----:B------:R-:W-:Y:S02]  /*3780*/  CS2R R30, SRZ ;  /* 0x00000000001e7805 */ /* 0x000fe4000001ff00 */
[----:B------:R-:W-:Y:S02]  /*3790*/  CS2R R28, SRZ ;  /* 0x00000000001c7805 */ /* 0x000fe4000001ff00 */
[----:B------:R-:W-:Y:S01]  /*37a0*/  CS2R R24, SRZ ;  /* 0x0000000000187805 */ /* 0x000fe2000001ff00 */
[----:B------:R-:W-:-:S02]  /*37b0*/  USHF.R.S32.HI UR13, URZ, 0x1f, UR12 ;  /* 0x0000001f3f0d7899 */ /* 0x000fc4000801140c */
[----:B------:R-:W-:Y:S01]  /*37c0*/  UIADD3 UR23, UR23, -UR10, URZ ;  /* 0x8000000a17177290 */ /* 0x000fe2000fffe03f */
[----:B---3--:R-:W-:-:S04]  /*37d0*/  SHF.R.S32.HI R2, RZ, 0x1f, R0 ;  /* 0x0000001fff027819 */ /* 0x008fc80000011400 */
[----:B------:R-:W-:-:S04]  /*37e0*/  LEA.HI R2, R2, R0, RZ, 0x3 ;  /* 0x0000000002027211 */ /* 0x000fc800078f18ff */
[----:B------:R-:W-:-:S05]  /*37f0*/  LOP3.LUT R2, R2, 0xfffffff8, RZ, 0xc0, !PT ;  /* 0xfffffff802027812 */ /* 0x000fca00078ec0ff */
[----:B------:R-:W-:Y:S01]  /*3800*/  IMAD.IADD R0, R0, 0x1, -R2 ;  /* 0x0000000100007824 */ /* 0x000fe200078e0a02 */
[--C-:B------:R-:W-:Y:S02]  /*3810*/  SHF.R.S32.HI R2, RZ, 0x1f, R26.reuse ;  /* 0x0000001fff027819 */ /* 0x100fe4000001141a */
[----:B--2---:R-:W-:Y:S02]  /*3820*/  IADD3 R240, P4, P3, R4, UR12, R26 ;  /* 0x0000000c04f07c10 */ /* 0x004fe4000fb9e01a */
[----:B------:R-:W-:Y:S02]  /*3830*/  CS2R R26, SRZ ;  /* 0x00000000001a7805 */ /* 0x000fe4000001ff00 */
[----:B------:R-:W-:Y:S01]  /*3840*/  R2P PR, R0, 0x6 ;  /* 0x0000000600007804 */ /* 0x000fe20000000000 */
[----:B------:R-:W-:Y:S01]  /*3850*/  VIADD R0, R222, 0x4000 ;  /* 0x00004000de007836 */ /* 0x000fe20000000000 */
[----:B------:R-:W-:Y:S01]  /*3860*/  IADD3.X R244, R5, UR13, R2, P4, P3 ;  /* 0x0000000d05f47c10 */ /* 0x000fe2000a7e6402 */
[----:B------:R-:W-:Y:S01]  /*3870*/  VIADD R2, R223, 0x4000 ;  /* 0x00004000df027836 */ /* 0x000fe20000000000 */
[----:B----4-:R-:W-:Y:S01]  /*3880*/  R2UR UR20, R7 ;  /* 0x00000000071472ca */ /* 0x010fe200000e0000 */
[----:B------:R-:W-:Y:S01]  /*3890*/  IMAD.WIDE.U32 R240, R240, -0x2daee0ad, RZ ;  /* 0xd2511f53f0f07825 */ /* 0x000fe200078e00ff */
[----:B------:R-:W-:-:S02]  /*38a0*/  R2UR UR21, R6 ;  /* 0x00000000061572ca */ /* 0x000fc400000e0000 */
[----:B------:R-:W-:Y:S02]  /*38b0*/  SEL R217, R217, 0xffffffe0, !P1 ;  /* 0xffffffe0d9d97807 */ /* 0x000fe40004800000 */
[----:B------:R-:W-:Y:S02]  /*38c0*/  SEL R216, R216, 0xffffffc0, !P2 ;  /* 0xffffffc0d8d87807 */ /* 0x000fe40005000000 */
[----:B------:R-:W-:Y:S01]  /*38d0*/  SEL R0, R0, R222, !P0 ;  /* 0x000000de00007207 */ /* 0x000fe20004000000 */
[----:B------:R-:W-:Y:S01]  /*38e0*/  IMAD.IADD R219, R218, 0x1, R217 ;  /* 0x00000001dadb7824 */ /* 0x000fe200078e02d9 */
[----:B------:R-:W-:Y:S01]  /*38f0*/  SEL R2, R2, R223, !P0 ;  /* 0x000000df02027207 */ /* 0x000fe20004000000 */
[----:B------:R-:W-:Y:S01]  /*3900*/  IMAD.IADD R220, R218, 0x1, R216 ;  /* 0x00000001dadc7824 */ /* 0x000fe200078e02d8 */
[----:B------:R-:W-:Y:S01]  /*3910*/  LEA R213, R0, UR4, 0x1 ;  /* 0x0000000400d57c11 */ /* 0x000fe2000f8e08ff */
[----:B------:R-:W-:Y:S01]  /*3920*/  IMAD.IADD R221, R216, 0x1, R219 ;  /* 0x00000001d8dd7824 */ /* 0x000fe200078e02db */
[----:B------:R-:W-:Y:S01]  /*3930*/  LEA R208, R2, UR4, 0x1 ;  /* 0x0000000402d07c11 */ /* 0x000fe2000f8e08ff */
[----:B------:R-:W-:-:S02]  /*3940*/  UIADD3 UR35, UR21, -0x61c88647, URZ ;  /* 0x9e3779b915237890 */ /* 0x000fc4000fffe03f */
[----:B------:R-:W-:Y:S02]  /*3950*/  UIADD3 UR34, UR20, -0x4498517b, URZ ;  /* 0xbb67ae8514227890 */ /* 0x000fe4000fffe03f */
[----:B------:R-:W-:Y:S02]  /*3960*/  UIADD3 UR33, UR21, 0x3c6ef372, URZ ;  /* 0x3c6ef37215217890 */ /* 0x000fe4000fffe03f */
[----:B------:R-:W-:Y:S02]  /*3970*/  UIADD3 UR32, UR20, 0x76cf5d0a, URZ ;  /* 0x76cf5d0a14207890 */ /* 0x000fe4000fffe03f */
[----:B------:R-:W-:Y:S02]  /*3980*/  UIADD3 UR31, UR21, -0x255992d5, URZ ;  /* 0xdaa66d2b151f7890 */ /* 0x000fe4000fffe03f */
[----:B------:R-:W-:Y:S02]  /*3990*/  UIADD3 UR30, UR20, 0x32370b8f, URZ ;  /* 0x32370b8f141e7890 */ /* 0x000fe4000fffe03f */
[----:B------:R-:W-:-:S02]  /*39a0*/  UIADD3 UR29, UR21, 0x78dde6e4, URZ ;  /* 0x78dde6e4151d7890 */ /* 0x000fc4000fffe03f */
[----:B------:R-:W-:Y:S02]  /*39b0*/  UIADD3 UR28, UR20, -0x126145ec, URZ ;  /* 0xed9eba14141c7890 */ /* 0x000fe4000fffe03f */
[----:B------:R-:W-:Y:S02]  /*39c0*/  UIADD3 UR27, UR21, 0x1715609d, URZ ;  /* 0x1715609d151b7890 */ /* 0x000fe4000fffe03f */
[----:B------:R-:W-:Y:S02]  /*39d0*/  UIADD3 UR26, UR20, -0x56f99767, URZ ;  /* 0xa9066899141a7890 */ /* 0x000fe4000fffe03f */
[----:B------:R-:W-:Y:S02]  /*39e0*/  UIADD3 UR25, UR21, -0x4ab325aa, URZ ;  /* 0xb54cda5615197890 */ /* 0x000fe4000fffe03f */
[----:B-1----:R-:W-:-:S12]  /*39f0*/  UIADD3 UR24, UR20, 0x646e171e, URZ ;  /* 0x646e171e14187890 */ /* 0x002fd8000fffe03f */
.L_x_862:
[----:B------:R-:W0:Y:S01]  /*3a00*/  LDGDEPBAR ;  /* 0x00000000000079af */ /* 0x000e220000000000 */
[C---:B------:R-:W-:Y:S01]  /*3a10*/  IMAD.IADD R3, R213.reuse, 0x1, R217 ;  /* 0x00000001d5037824 */ /* 0x040fe200078e02d9 */
[----:B------:R-:W-:Y:S01]  /*3a20*/  USHF.L.U32 UR12, UR5, 0x6, URZ ;  /* 0x00000006050c7899 */ /* 0x000fe2000800063f */
[--C-:B------:R-:W-:Y:S01]  /*3a30*/  IMAD.IADD R2, R213, 0x1, R216.reuse ;  /* 0x00000001d5027824 */ /* 0x100fe200078e02d8 */
[----:B-----5:R-:W-:Y:S01]  /*3a40*/  FSETP.NEU.FTZ.AND P0, PT, R239, -INF , PT ;  /* 0xff800000ef00780b */ /* 0x020fe20003f1d000 */
[----:B------:R-:W-:Y:S01]  /*3a50*/  IMAD.IADD R0, R3, 0x1, R216 ;  /* 0x0000000103007824 */ /* 0x000fe200078e02d8 */
[----:B------:R-:W-:Y:S01]  /*3a60*/  FSETP.NEU.FTZ.AND P5, PT, R238, -INF , PT ;  /* 0xff800000ee00780b */ /* 0x000fe20003fbd000 */
[----:B------:R-:W-:Y:S02]  /*3a70*/  UISETP.GE.AND UP0, UPT, UR12, UR23, UPT ;  /* 0x000000170c00728c */ /* 0x000fe4000bf06270 */
[----:B------:R-:W-:Y:S02]  /*3a80*/  USHF.L.U32 UR13, UR11, 0x6, URZ ;  /* 0x000000060b0d7899 */ /* 0x000fe4000800063f */
[----:B------:R-:W-:Y:S02]  /*3a90*/  UISETP.GT.AND UP2, UPT, UR5, UR18, UPT ;  /* 0x000000120500728c */ /* 0x000fe4000bf44270 */
[----:B------:R-:W-:Y:S04]  /*3aa0*/  UIADD3 UR13, UR13, 0x40, URZ ;  /* 0x000000400d0d7890 */ /* 0x000fe8000fffe03f */
[----:B------:R-:W-:Y:S06]  /*3ab0*/  UISETP.LT.AND UP0, UPT, UR13, UR10, UP0 ;  /* 0x0000000a0d00728c */ /* 0x000fec0008701270 */
[----:B------:R-:W-:Y:S01]  /*3ac0*/  PLOP3.LUT P4, PT, PT, PT, UP0, 0x80, 0x0 ;  /* 0x000000000000781c */ /* 0x000fe20003f8f008 */
[----:B------:R-:W-:Y:S04]  /*3ad0*/  DEPBAR.LE SB0, 0x0 ;  /* 0x000080000000791a */ /* 0x000fe80000000000 */
[----:B------:R-:W-:Y:S06]  /*3ae0*/  BAR.SYNC.DEFER_BLOCKING 0x0 ;  /* 0x0000000000007b1d */ /* 0x000fec0000010000 */
[----:B------:R-:W-:Y:S05]  /*3af0*/  LDSM.16.M88.4 R16, [R213] ;  /* 0x00000000d510783b */ /* 0x000fea0000000200 */
[----:B------:R-:W1:Y:S05]  /*3b00*/  LDSM.16.M88.4 R8, [R209+0x18000] ;  /* 0x01800000d108783b */ /* 0x000e6a0000000200 */
[----:B------:R-:W2:Y:S05]  /*3b10*/  LDSM.16.M88.4 R84, [R209+0x18800] ;  /* 0x01880000d154783b */ /* 0x000eaa0000000200 */
[----:B------:R-:W-:Y:S05]  /*3b20*/  LDSM.16.M88.4 R88, [R3] ;  /* 0x000000000358783b */ /* 0x000fea0000000200 */
[----:B------:R-:W3:Y:S05]  /*3b30*/  LDSM.16.M88.4 R92, [R210+0x18000] ;  /* 0x01800000d25c783b */ /* 0x000eea0000000200 */
[----:B------:R-:W4:Y:S05]  /*3b40*/  LDSM.16.M88.4 R96, [R210+0x18800] ;  /* 0x01880000d260783b */ /* 0x000f2a0000000200 */
[----:B------:R-:W-:Y:S05]  /*3b50*/  LDSM.16.M88.4 R100, [R2] ;  /* 0x000000000264783b */ /* 0x000fea0000000200 */
        /* <DEDUP_REMOVED lines=84> */
[----:B------:R4:W-:Y:S05]  /*40a0*/  LDSM.16.M88.4 R100, [R2+0x6000] ;  /* 0x006000000264783b */ /* 0x0009ea0000000200 */
[C---:B------:R-:W-:Y:S01]  /*40b0*/  HMMA.16816.F32.BF16 R8, R92.reuse, R106, R8 ;  /* 0x0000006a5c08723c */ /* 0x040fe20000041808 */
[----:B------:R-:W3:Y:S05]  /*40c0*/  LDSM.16.M88.4 R104, [R212+0x1e000] ;  /* 0x01e00000d468783b */ /* 0x000eea0000000200 */
[C---:B-1----:R-:W-:Y:S06]  /*40d0*/  HMMA.16816.F32.BF16 R12, R92.reuse, R84, R12 ;  /* 0x000000545c0c723c */ /* 0x042fec000004180c */
[----:B------:R-:W-:Y:S01]  /*40e0*/  HMMA.16816.F32.BF16 R16, R92, R86, R16 ;  /* 0x000000565c10723c */ /* 0x000fe20000041810 */
[----:B------:R-:W1:Y:S05]  /*40f0*/  LDSM.16.M88.4 R84, [R212+0x1e800] ;  /* 0x01e80000d454783b */ /* 0x000e6a0000000200 */
[C---:B--2---:R-:W-:Y:S01]  /*4100*/  HMMA.16816.F32.BF16 R4, R96.reuse, R108, R4 ;  /* 0x0000006c6004723c */ /* 0x044fe20000041804 */
[----:B------:R2:W-:Y:S01]  /*4110*/  LDSM.16.M88.4 R92, [R0+0x6000] ;  /* 0x00600000005c783b */ /* 0x0005e20000000200 */
[----:B----4-:R-:W-:Y:S04]  /*4120*/  IMAD.U32 R2, RZ, RZ, UR5 ;  /* 0x00000005ff027e24 */ /* 0x010fe8000f8e00ff */
[C---:B------:R-:W-:Y:S01]  /*4130*/  HMMA.16816.F32.BF16 R8, R96.reuse, R110, R8 ;  /* 0x0000006e6008723c */ /* 0x040fe20000041808 */
[----:B------:R-:W4:Y:S04]  /*4140*/  LDSM.16.M88.4 R108, [R211+0x1e000] ;  /* 0x01e00000d36c783b */ /* 0x000f280000000200 */
[----:B------:R-:W-:Y:S01]  /*4150*/  IMAD R2, R2, 0x4, R247 ;  /* 0x0000000402027824 */ /* 0x000fe200078e02f7 */
[C---:B---3--:R-:W-:Y:S01]  /*4160*/  HMMA.16816.F32.BF16 R12, R96.reuse, R88, R12 ;  /* 0x00000058600c723c */ /* 0x048fe2000004180c */
[----:B------:R-:W3:Y:S04]  /*4170*/  @!P4 S2R R89, SR_TID.X ;  /* 0x000000000059c919 */ /* 0x000ee80000002100 */
[----:B------:R-:W-:Y:S01]  /*4180*/  IMAD.WIDE.U32 R2, R2, -0x326172a9, RZ ;  /* 0xcd9e8d5702027825 */ /* 0x000fe200078e00ff */
[----:B------:R-:W-:Y:S05]  /*4190*/  HMMA.16816.F32.BF16 R16, R96, R90, R16 ;  /* 0x0000005a6010723c */ /* 0x000fea0000041810 */
[----:B------:R-:W-:Y:S01]  /*41a0*/  LOP3.LUT R3, R3, UR21, R244, 0x96, !PT ;  /* 0x0000001503037c12 */ /* 0x000fe2000f8e96f4 */
[C---:B------:R-:W-:Y:S01]  /*41b0*/  HMMA.16816.F32.BF16 R4, R100.reuse, R104, R4 ;  /* 0x000000686404723c */ /* 0x040fe20000041804 */
[----:B--2---:R-:W-:Y:S04]  /*41c0*/  IMAD.U32 R0, RZ, RZ, UR11 ;  /* 0x0000000bff007e24 */ /* 0x004fe8000f8e00ff */
[----:B------:R-:W-:Y:S01]  /*41d0*/  IMAD R0, R0, 0x2, R245 ;  /* 0x0000000200007824 */ /* 0x000fe200078e02f5 */
[C---:B------:R-:W-:Y:S05]  /*41e0*/  HMMA.16816.F32.BF16 R8, R100.reuse, R106, R8 ;  /* 0x0000006a6408723c */ /* 0x040fea0000041808 */
[----:B------:R-:W-:Y:S01]  /*41f0*/  LOP3.LUT R96, R241, UR20, R0, 0x96, !PT ;  /* 0x00000014f1607c12 */ /* 0x000fe2000f8e9600 */
[C---:B-1----:R-:W-:Y:S01]  /*4200*/  HMMA.16816.F32.BF16 R12, R100.reuse, R84, R12 ;  /* 0x00000054640c723c */ /* 0x042fe2000004180c */
[----:B------:R-:W-:Y:S04]  /*4210*/  IMAD.U32 R0, RZ, RZ, UR19 ;  /* 0x00000013ff007e24 */ /* 0x000fe8000f8e00ff */
[----:B------:R-:W-:Y:S01]  /*4220*/  IMAD.WIDE.U32 R96, R96, -0x326172a9, RZ ;  /* 0xcd9e8d5760607825 */ /* 0x000fe200078e00ff */
[----:B------:R-:W-:Y:S05]  /*4230*/  HMMA.16816.F32.BF16 R16, R100, R86, R16 ;  /* 0x000000566410723c */ /* 0x000fea0000041810 */
[----:B------:R-:W-:Y:S01]  /*4240*/  IMAD.U32 R84, RZ, RZ, UR12 ;  /* 0x0000000cff547e24 */ /* 0x000fe2000f8e00ff */
[C---:B----4-:R-:W-:Y:S05]  /*4250*/  HMMA.16816.F32.BF16 R4, R92.reuse, R108, R4 ;  /* 0x0000006c5c04723c */ /* 0x050fea0000041804 */
[----:B------:R-:W-:Y:S01]  /*4260*/  @!P4 IADD3 R88, -R0, 0x1, R229 ;  /* 0x000000010058c810 */ /* 0x000fe20007ffe1e5 */
[C---:B------:R-:W-:Y:S05]  /*4270*/  HMMA.16816.F32.BF16 R8, R92.reuse, R110, R8 ;  /* 0x0000006e5c08723c */ /* 0x040fea0000041808 */
[----:B------:R-:W-:Y:S01]  /*4280*/  @!P4 IADD3 R88, R84, UR10, R88 ;  /* 0x0000000a5458cc10 */ /* 0x000fe2000fffe058 */
[----:B---3--:R-:W-:Y:S01]  /*4290*/  @!P4 IMAD.SHL.U32 R0, R89, 0x2, RZ ;  /* 0x000000025900c824 */ /* 0x008fe200078e00ff */
[----:B------:R-:W-:Y:S01]  /*42a0*/  LOP3.LUT R104, R97, UR35, R2, 0x96, !PT ;  /* 0x0000002361687c12 */ /* 0x000fe2000f8e9602 */
[----:B------:R-:W1:Y:S03]  /*42b0*/  LDSM.16.M88.4 R84, [R211+0x1e800] ;  /* 0x01e80000d354783b */ /* 0x000e660000000200 */
[----:B------:R-:W-:Y:S01]  /*42c0*/  IMAD.WIDE.U32 R2, R3, -0x2daee0ad, RZ ;  /* 0xd2511f5303027825 */ /* 0x000fe200078e00ff */
[----:B------:R-:W-:Y:S02]  /*42d0*/  @!P4 LOP3.LUT R0, R249, 0x6, R0, 0xf8, !PT ;  /* 0x00000006f900c812 */ /* 0x000fe400078ef800 */
[----:B------:R-:W-:Y:S01]  /*42e0*/  @!P4 VIMNMX R89, R88, UR10, PT ;  /* 0x0000000a5859cc48 */ /* 0x000fe2000bfe0100 */
[----:B------:R-:W-:Y:S01]  /*42f0*/  IMAD.WIDE.U32 R104, R104, -0x2daee0ad, RZ ;  /* 0xd2511f5368687825 */ /* 0x000fe200078e00ff */
[----:B------:R-:W-:Y:S03]  /*4300*/  LOP3.LUT R90, R3, UR34, R240, 0x96, !PT ;  /* 0x00000022035a7c12 */ /* 0x000fe6000f8e96f0 */
[----:B------:R-:W-:Y:S01]  /*4310*/  FMUL.FTZ R3, R238, 1.4426950216293334961 ;  /* 0x3fb8aa3bee037820 */ /* 0x000fe20000410000 */
[----:B------:R-:W-:Y:S02]  /*4320*/  @!P4 VIADDMNMX R88, R88, R252, UR10, PT ;  /* 0x0000000a5858ce46 */ /* 0x000fe4000b8001fc */
[----:B------:R-:W-:Y:S01]  /*4330*/  LOP3.LUT R98, R105, UR32, R2, 0x96, !PT ;  /* 0x0000002069627c12 */ /* 0x000fe2000f8e9602 */
[----:B------:R-:W-:Y:S01]  /*4340*/  IMAD.U32 R2, RZ, RZ, UR11 ;  /* 0x0000000bff027e24 */ /* 0x000fe2000f8e00ff */
[----:B------:R-:W-:Y:S01]  /*4350*/  FSEL R3, R3, RZ, P5 ;  /* 0x000000ff03037208 */ /* 0x000fe20002800000 */
[----:B------:R-:W-:Y:S04]  /*4360*/  IMAD.WIDE.U32 R90, R90, -0x326172a9, RZ ;  /* 0xcd9e8d575a5a7825 */ /* 0x000fe800078e00ff */
[----:B------:R-:W-:Y:S01]  /*4370*/  @!P4 IMAD R0, R2, 0x40, R0 ;  /* 0x000000400200c824 */ /* 0x000fe200078e0200 */
[----:B------:R-:W-:Y:S01]  /*4380*/  LOP3.LUT R96, R91, UR33, R96, 0x96, !PT ;  /* 0x000000215b607c12 */ /* 0x000fe2000f8e9660 */
[----:B------:R-:W-:Y:S03]  /*4390*/  IMAD.WIDE.U32 R98, R98, -0x326172a9, RZ ;  /* 0xcd9e8d5762627825 */ /* 0x000fe600078e00ff */
[CC--:B------:R-:W-:Y:S01]  /*43a0*/  @!P4 ISETP.GE.AND P2, PT, R0.reuse, R89.reuse, PT ;  /* 0x000000590000c20c */ /* 0x0c0fe20003f46270 */
[----:B------:R-:W-:Y:S01]  /*43b0*/  @!P4 VIADD R2, R0, 0x1 ;  /* 0x000000010002c836 */ /* 0x000fe20000000000 */
[----:B------:R-:W-:Y:S01]  /*43c0*/  LOP3.LUT R99, R99, UR31, R90, 0x96, !PT ;  /* 0x0000001f63637c12 */ /* 0x000fe2000f8e965a */
[----:B------:R-:W-:Y:S01]  /*43d0*/  FMUL.FTZ R90, R239, 1.4426950216293334961 ;  /* 0x3fb8aa3bef5a7820 */ /* 0x000fe20000410000 */
[----:B------:R-:W-:Y:S01]  /*43e0*/  @!P4 FSEL R4, R4, -INF , !P2 ;  /* 0xff8000000404c808 */ /* 0x000fe20005000000 */
[----:B------:R-:W-:Y:S01]  /*43f0*/  IMAD.WIDE.U32 R96, R96, -0x2daee0ad, RZ ;  /* 0xd2511f5360607825 */ /* 0x000fe200078e00ff */
[CC--:B------:R-:W-:Y:S02]  /*4400*/  @!P4 ISETP.GE.AND P1, PT, R2.reuse, R89.reuse, PT ;  /* 0x000000590200c20c */ /* 0x0c0fe40003f26270 */
[-C--:B------:R-:W-:Y:S01]  /*4410*/  @!P4 ISETP.GE.AND P3, PT, R2, R88.reuse, PT ;  /* 0x000000580200c20c */ /* 0x080fe20003f66270 */
[----:B------:R-:W-:Y:S01]  /*4420*/  @!P4 VIADD R2, R0, 0x8 ;  /* 0x000000080002c836 */ /* 0x000fe20000000000 */
[----:B------:R-:W-:Y:S01]  /*4430*/  @!P4 FSEL R5, R5, -INF , !P1 ;  /* 0xff8000000505c808 */ /* 0x000fe20004800000 */
[--C-:B------:R-:W-:Y:S01]  /*4440*/  FFMA.FTZ R4, R4, UR16, -R3.reuse ;  /* 0x0000001004047c23 */ /* 0x100fe20008010803 */
[CC--:B------:R-:W-:Y:S01]  /*4450*/  @!P4 ISETP.GE.AND P2, PT, R0.reuse, R88.reuse, PT ;  /* 0x000000580000c20c */ /* 0x0c0fe20003f46270 */
[----:B------:R-:W-:Y:S01]  /*4460*/  @!P4 VIADD R91, R0, 0x9 ;  /* 0x00000009005bc836 */ /* 0x000fe20000000000 */
[CC--:B------:R-:W-:Y:S01]  /*4470*/  @!P4 ISETP.GE.AND P6, PT, R2.reuse, R89.reuse, PT ;  /* 0x000000590200c20c */ /* 0x0c0fe20003fc6270 */
[C---:B-1----:R-:W-:Y:S01]  /*4480*/  HMMA.16816.F32.BF16 R12, R92.reuse, R84, R12 ;  /* 0x000000545c0c723c */ /* 0x042fe2000004180c */
[----:B------:R-:W1:Y:S02]  /*4490*/  MUFU.EX2 R130, R4 ;  /* 0x0000000400827308 */ /* 0x000e640000000800 */
[--C-:B------:R-:W-:Y:S01]  /*44a0*/  FFMA.FTZ R5, R5, UR16, -R3.reuse ;  /* 0x0000001005057c23 */ /* 0x100fe20008010803 */
[-C--:B------:R-:W-:Y:S02]  /*44b0*/  @!P4 ISETP.GE.AND P5, PT, R2, R88.reuse, PT ;  /* 0x000000580200c20c */ /* 0x080fe40003fa6270 */
[----:B------:R-:W-:Y:S05]  /*44c0*/  HMMA.16816.F32.BF16 R16, R92, R86, R16 ;  /* 0x000000565c10723c */ /* 0x000fea0000041810 */
[----:B------:R2:W3:Y:S01]  /*44d0*/  MUFU.EX2 R129, R5 ;  /* 0x0000000500817308 */ /* 0x0004e20000000800 */
[-C--:B------:R-:W-:Y:S05]  /*44e0*/  @!P4 ISETP.GE.AND P1, PT, R91, R88.reuse, PT ;  /* 0x000000585b00c20c */ /* 0x080fea0003f26270 */
[----:B------:R-:W-:Y:S01]  /*44f0*/  IMAD.WIDE.U32 R84, R99, -0x2daee0ad, RZ ;  /* 0xd2511f5363547825 */ /* 0x000fe200078e00ff */
[----:B------:R-:W-:Y:S02]  /*4500*/  FSEL R2, R90, RZ, P0 ;  /* 0x000000ff5a027208 */ /* 0x000fe40000000000 */
[----:B------:R-:W-:Y:S02]  /*4510*/  @!P4 FSEL R6, R6, -INF , !P2 ;  /* 0xff8000000606c808 */ /* 0x000fe40005000000 */
[-C--:B------:R-:W-:Y:S01]  /*4520*/  @!P4 ISETP.GE.AND P0, PT, R91, R89.reuse, PT ;  /* 0x000000595b00c20c */ /* 0x080fe20003f06270 */
[----:B------:R-:W-:Y:S01]  /*4530*/  @!P4 VIADD R90, R0, 0x10 ;  /* 0x00000010005ac836 */ /* 0x000fe20000000000 */
[----:B------:R-:W-:Y:S01]  /*4540*/  @!P4 FSEL R7, R7, -INF , !P3 ;  /* 0xff8000000707c808 */ /* 0x000fe20005800000 */
[--C-:B------:R-:W-:Y:S01]  /*4550*/  FFMA.FTZ R6, R6, UR16, -R2.reuse ;  /* 0x0000001006067c23 */ /* 0x100fe20008010802 */
[----:B------:R-:W-:Y:S02]  /*4560*/  @!P4 FSEL R8, R8, -INF , !P6 ;  /* 0xff8000000808c808 */ /* 0x000fe40007000000 */
[CC--:B------:R-:W-:Y:S01]  /*4570*/  @!P4 ISETP.GE.AND P2, PT, R90.reuse, R89.reuse, PT ;  /* 0x000000595a00c20c */ /* 0x0c0fe20003f46270 */
[----:B------:R-:W-:Y:S01]  /*4580*/  FFMA.FTZ R7, R7, UR16, -R2 ;  /* 0x0000001007077c23 */ /* 0x000fe20008010802 */
[----:B------:R4:W-:Y:S01]  /*4590*/  MUFU.EX2 R196, R6 ;  /* 0x0000000600c47308 */ /* 0x0009e20000000800 */
[-C--:B------:R-:W-:Y:S01]  /*45a0*/  @!P4 ISETP.GE.AND P3, PT, R90, R88.reuse, PT ;  /* 0x000000585a00c20c */ /* 0x080fe20003f66270 */
[----:B------:R-:W-:Y:S01]  /*45b0*/  @!P4 VIADD R90, R0, 0x11 ;  /* 0x00000011005ac836 */ /* 0x000fe20000000000 */
[----:B------:R-:W-:Y:S01]  /*45c0*/  LOP3.LUT R104, R97, UR30, R104, 0x96, !PT ;  /* 0x0000001e61687c12 */ /* 0x000fe2000f8e9668 */
[--C-:B------:R-:W-:Y:S01]  /*45d0*/  FFMA.FTZ R8, R8, UR16, -R3.reuse ;  /* 0x0000001008087c23 */ /* 0x100fe20008010803 */
[----:B------:R-:W-:Y:S02]  /*45e0*/  @!P4 FSEL R9, R9, -INF , !P0 ;  /* 0xff8000000909c808 */ /* 0x000fe40004000000 */
[CC--:B------:R-:W-:Y:S03]  /*45f0*/  @!P4 ISETP.GE.AND P6, PT, R90.reuse, R89.reuse, PT ;  /* 0x000000595a00c20c */ /* 0x0c0fe60003fc6270 */
[----:B------:R1:W3:Y:S01]  /*4600*/  MUFU.EX2 R131, R7 ;  /* 0x0000000700837308 */ /* 0x0002e20000000800 */
[-C--:B------:R-:W-:Y:S01]  /*4610*/  @!P4 ISETP.GE.AND P0, PT, R90, R88.reuse, PT ;  /* 0x000000585a00c20c */ /* 0x080fe20003f06270 */
[----:B--2---:R-:W-:Y:S01]  /*4620*/  IMAD.WIDE.U32 R4, R104, -0x326172a9, RZ ;  /* 0xcd9e8d5768047825 */ /* 0x004fe200078e00ff */
[----:B------:R-:W-:Y:S02]  /*4630*/  LOP3.LUT R90, R85, UR28, R96, 0x96, !PT ;  /* 0x0000001c555a7c12 */ /* 0x000fe4000f8e9660 */
[----:B------:R-:W-:Y:S01]  /*4640*/  @!P4 FSEL R10, R10, -INF , !P5 ;  /* 0xff8000000a0ac808 */ /* 0x000fe20006800000 */
[--C-:B------:R-:W-:Y:S01]  /*4650*/  FFMA.FTZ R9, R9, UR16, -R3.reuse ;  /* 0x0000001009097c23 */ /* 0x100fe20008010803 */
[----:B------:R-:W-:Y:S03]  /*4660*/  LOP3.LUT R5, R5, UR29, R98, 0x96, !PT ;  /* 0x0000001d05057c12 */ /* 0x000fe6000f8e9662 */
[----:B------:R2:W-:Y:S01]  /*4670*/  MUFU.EX2 R126, R8 ;  /* 0x00000008007e7308 */ /* 0x0005e20000000800 */
[----:B------:R-:W-:Y:S04]  /*4680*/  IMAD.WIDE.U32 R90, R90, -0x326172a9, RZ ;  /* 0xcd9e8d575a5a7825 */ /* 0x000fe800078e00ff */
[----:B------:R-:W-:Y:S01]  /*4690*/  FFMA.FTZ R10, R10, UR16, -R2 ;  /* 0x000000100a0a7c23 */ /* 0x000fe20008010802 */
[----:B------:R-:W-:Y:S01]  /*46a0*/  @!P4 FSEL R12, R12, -INF , !P2 ;  /* 0xff8000000c0cc808 */ /* 0x000fe20005000000 */
[C---:B----4-:R-:W-:Y:S01]  /*46b0*/  @!P4 VIADD R6, R0.reuse, 0x18 ;  /* 0x000000180006c836 */ /* 0x050fe20000000000 */
[----:B------:R-:W-:Y:S01]  /*46c0*/  @!P4 FSEL R11, R11, -INF , !P1 ;  /* 0xff8000000b0bc808 */ /* 0x000fe20004800000 */
[----:B------:R-:W-:Y:S01]  /*46d0*/  @!P4 VIADD R0, R0, 0x19 ;  /* 0x000000190000c836 */ /* 0x000fe20000000000 */
[----:B------:R4:W-:Y:S01]  /*46e0*/  MUFU.EX2 R128, R10 ;  /* 0x0000000a00807308 */ /* 0x0009e20000000800 */
[----:B-1----:R-:W-:Y:S01]  /*46f0*/  LOP3.LUT R7, R91, UR27, R4, 0x96, !PT ;  /* 0x0000001b5b077c12 */ /* 0x002fe2000f8e9604 */
[----:B------:R-:W-:Y:S01]  /*4700*/  IMAD.WIDE.U32 R4, R5, -0x2daee0ad, RZ ;  /* 0xd2511f5305047825 */ /* 0x000fe200078e00ff */
[CC--:B------:R-:W-:Y:S02]  /*4710*/  @!P4 ISETP.GE.AND P5, PT, R6.reuse, R89.reuse, PT ;  /* 0x000000590600c20c */ /* 0x0c0fe40003fa6270 */
[-C--:B------:R-:W-:Y:S01]  /*4720*/  @!P4 ISETP.GE.AND P2, PT, R6, R88.reuse, PT ;  /* 0x000000580600c20c */ /* 0x080fe20003f46270 */
[----:B------:R-:W-:Y:S01]  /*4730*/  IMAD.WIDE.U32 R6, R7, -0x2daee0ad, RZ ;  /* 0xd2511f5307067825 */ /* 0x000fe200078e00ff */
[----:B------:R-:W-:Y:S03]  /*4740*/  LOP3.LUT R5, R5, UR26, R84, 0x96, !PT ;  /* 0x0000001a05057c12 */ /* 0x000fe6000f8e9654 */
[----:B------:R1:W3:Y:S01]  /*4750*/  MUFU.EX2 R125, R9 ;  /* 0x00000009007d7308 */ /* 0x0002e20000000800 */
[----:B------:R-:W-:Y:S01]  /*4760*/  @!P4 FSEL R13, R13, -INF , !P6 ;  /* 0xff8000000d0dc808 */ /* 0x000fe20007000000 */
[--C-:B------:R-:W-:Y:S01]  /*4770*/  FFMA.FTZ R12, R12, UR16, -R3.reuse ;  /* 0x000000100c0c7c23 */ /* 0x100fe20008010803 */
[----:B--2---:R-:W-:Y:S01]  /*4780*/  LOP3.LUT R8, R7, UR24, R4, 0x96, !PT ;  /* 0x0000001807087c12 */ /* 0x004fe2000f8e9604 */
[----:B------:R-:W-:Y:S01]  /*4790*/  IMAD.WIDE.U32 R4, R5, -0x326172a9, RZ ;  /* 0xcd9e8d5705047825 */ /* 0x000fe200078e00ff */
[C---:B------:R-:W-:Y:S02]  /*47a0*/  @!P4 ISETP.GE.AND P1, PT, R0.reuse, R89, PT ;  /* 0x000000590000c20c */ /* 0x040fe40003f26270 */
[----:B------:R-:W-:Y:S01]  /*47b0*/  @!P4 ISETP.GE.AND P6, PT, R0, R88, PT ;  /* 0x000000580000c20c */ /* 0x000fe20003fc6270 */
[--C-:B------:R-:W-:Y:S01]  /*47c0*/  FFMA.FTZ R13, R13, UR16, -R3.reuse ;  /* 0x000000100d0d7c23 */ /* 0x100fe20008010803 */
[----:B------:R-:W-:Y:S01]  /*47d0*/  LOP3.LUT R0, R5, UR25, R90, 0x96, !PT ;  /* 0x0000001905007c12 */ /* 0x000fe2000f8e965a */
[----:B------:R-:W-:Y:S01]  /*47e0*/  FFMA.FTZ R11, R11, UR16, -R2 ;  /* 0x000000100b0b7c23 */ /* 0x000fe20008010802 */
[----:B------:R-:W-:Y:S01]  /*47f0*/  LOP3.LUT R88, R6, 0xffff, RZ, 0xc0, !PT ;  /* 0x0000ffff06587812 */ /* 0x000fe200078ec0ff */
[----:B------:R-:W2:Y:S01]  /*4800*/  MUFU.EX2 R122, R12 ;  /* 0x0000000c007a7308 */ /* 0x000ea20000000800 */
[C---:B----4-:R-:W-:Y:S02]  /*4810*/  LOP3.LUT R10, R4.reuse, 0xff, RZ, 0xc0, !PT ;  /* 0x000000ff040a7812 */ /* 0x050fe400078ec0ff */
[--C-:B------:R-:W-:Y:S02]  /*4820*/  SHF.R.U32.HI R86, RZ, 0x18, R4.reuse ;  /* 0x00000018ff567819 */ /* 0x100fe40000011604 */
[----:B------:R-:W-:Y:S02]  /*4830*/  SHF.R.U32.HI R85, RZ, 0x10, R4 ;  /* 0x00000010ff557819 */ /* 0x000fe40000011604 */
[----:B------:R-:W-:Y:S03]  /*4840*/  LOP3.LUT R7, R4, 0xffff, RZ, 0xc0, !PT ;  /* 0x0000ffff04077812 */ /* 0x000fe600078ec0ff */
[----:B------:R-:W4:Y:S01]  /*4850*/  MUFU.EX2 R127, R11 ;  /* 0x0000000b007f7308 */ /* 0x000f220000000800 */
[----:B------:R-:W-:Y:S02]  /*4860*/  LOP3.LUT R4, R0, 0xffff, RZ, 0xc0, !PT ;  /* 0x0000ffff00047812 */ /* 0x000fe400078ec0ff */
[----:B------:R-:W-:Y:S02]  /*4870*/  LOP3.LUT R84, R6, 0xff, RZ, 0xc0, !PT ;  /* 0x000000ff06547812 */ /* 0x000fe400078ec0ff */
[----:B------:R-:W-:Y:S02]  /*4880*/  SHF.R.U32.HI R4, RZ, 0x8, R4 ;  /* 0x00000008ff047819 */ /* 0x000fe40000011604 */
[--C-:B-1----:R-:W-:Y:S03]  /*4890*/  SHF.R.U32.HI R9, RZ, 0x18, R6.reuse ;  /* 0x00000018ff097819 */ /* 0x102fe60000011606 */
[----:B------:R-:W1:Y:S01]  /*48a0*/  MUFU.EX2 R120, R13 ;  /* 0x0000000d00787308 */ /* 0x000e620000000800 */
[----:B------:R-:W-:Y:S02]  /*48b0*/  SHF.R.U32.HI R87, RZ, 0x10, R6 ;  /* 0x00000010ff577819 */ /* 0x000fe40000011606 */
[----:B------:R-:W-:Y:S02]  /*48c0*/  LOP3.LUT R5, R0, 0xff, RZ, 0xc0, !PT ;  /* 0x000000ff00057812 */ /* 0x000fe400078ec0ff */
[----:B------:R-:W-:Y:S02]  /*48d0*/  LOP3.LUT R4, R4, 0xffff, RZ, 0xc0, !PT ;  /* 0x0000ffff04047812 */ /* 0x000fe400078ec0ff */
[--C-:B------:R-:W-:Y:S02]  /*48e0*/  SHF.R.U32.HI R6, RZ, 0x10, R0.reuse ;  /* 0x00000010ff067819 */ /* 0x100fe40000011600 */
[----:B------:R-:W-:Y:S02]  /*48f0*/  @!P4 FSEL R17, R17, -INF , !P1 ;  /* 0xff8000001111c808 */ /* 0x000fe40004800000 */
[----:B------:R-:W-:Y:S02]  /*4900*/  @!P4 FSEL R16, R16, -INF , !P5 ;  /* 0xff8000001010c808 */ /* 0x000fe40006800000 */
[----:B------:R-:W-:Y:S02]  /*4910*/  ISETP.LE.U32.AND P5, PT, R5, UR17, PT ;  /* 0x0000001105007c0c */ /* 0x000fe4000bfa3070 */
[----:B------:R-:W-:Y:S01]  /*4920*/  ISETP.LE.U32.AND P1, PT, R4, UR17, PT ;  /* 0x0000001104007c0c */ /* 0x000fe2000bf23070 */
[--C-:B------:R-:W-:Y:S01]  /*4930*/  FFMA.FTZ R16, R16, UR16, -R3.reuse ;  /* 0x0000001010107c23 */ /* 0x100fe20008010803 */
[----:B------:R-:W-:Y:S01]  /*4940*/  SHF.R.U32.HI R0, RZ, 0x18, R0 ;  /* 0x00000018ff007819 */ /* 0x000fe20000011600 */
[----:B------:R-:W-:Y:S01]  /*4950*/  FFMA.FTZ R3, R17, UR16, -R3 ;  /* 0x0000001011037c23 */ /* 0x000fe20008010803 */
[----:B------:R-:W-:Y:S01]  /*4960*/  LOP3.LUT R5, R6, 0xff, RZ, 0xc0, !PT ;  /* 0x000000ff06057812 */ /* 0x000fe200078ec0ff */
[----:B------:R-:W-:Y:S01]  /*4970*/  MUFU.EX2 R118, R16 ;  /* 0x0000001000767308 */ /* 0x000fe20000000800 */
[----:B------:R-:W-:Y:S02]  /*4980*/  @!P4 FSEL R19, R19, -INF , !P6 ;  /* 0xff8000001313c808 */ /* 0x000fe40007000000 */
[----:B------:R-:W-:Y:S02]  /*4990*/  @!P4 FSEL R18, R18, -INF , !P2 ;  /* 0xff8000001212c808 */ /* 0x000fe40005000000 */
[----:B------:R-:W-:Y:S01]  /*49a0*/  ISETP.LE.U32.AND P6, PT, R0, UR17, PT ;  /* 0x0000001100007c0c */ /* 0x000fe2000bfc3070 */
[----:B------:R-:W-:Y:S01]  /*49b0*/  @!P5 FADD.FTZ R130, -R130, -RZ ;  /* 0x800000ff8282d221 */ /* 0x000fe20000010100 */
[----:B------:R-:W-:Y:S01]  /*49c0*/  ISETP.LE.U32.AND P2, PT, R5, UR17, PT ;  /* 0x0000001105007c0c */ /* 0x000fe2000bf43070 */
[--C-:B------:R-:W-:Y:S01]  /*49d0*/  FFMA.FTZ R18, R18, UR16, -R2.reuse ;  /* 0x0000001012127c23 */ /* 0x100fe20008010802 */
[----:B------:R-:W-:Y:S01]  /*49e0*/  SHF.R.U32.HI R4, RZ, 0x8, R7 ;  /* 0x00000008ff047819 */ /* 0x000fe20000011607 */
[----:B------:R2:W1:Y:S01]  /*49f0*/  MUFU.EX2 R115, R3 ;  /* 0x0000000300737308 */ /* 0x0004620000000800 */
[----:B------:R-:W-:Y:S01]  /*4a00*/  @!P4 FSEL R14, R14, -INF , !P3 ;  /* 0xff8000000e0ec808 */ /* 0x000fe20005800000 */
[----:B---3--:R-:W-:Y:S01]  /*4a10*/  @!P1 FADD.FTZ R129, -R129, -RZ ;  /* 0x800000ff81819221 */ /* 0x008fe20000010100 */
[----:B------:R-:W-:Y:S02]  /*4a20*/  @!P4 FSEL R15, R15, -INF , !P0 ;  /* 0xff8000000f0fc808 */ /* 0x000fe40004000000 */
[----:B------:R-:W-:Y:S01]  /*4a30*/  LOP3.LUT R0, R4, 0xffff, RZ, 0xc0, !PT ;  /* 0x0000ffff04007812 */ /* 0x000fe200078ec0ff */
[--C-:B------:R-:W-:Y:S01]  /*4a40*/  FFMA.FTZ R14, R14, UR16, -R2.reuse ;  /* 0x000000100e0e7c23 */ /* 0x100fe20008010802 */
[----:B------:R-:W-:Y:S01]  /*4a50*/  LOP3.LUT R4, R85, 0xff, RZ, 0xc0, !PT ;  /* 0x000000ff55047812 */ /* 0x000fe200078ec0ff */
[--C-:B------:R-:W-:Y:S01]  /*4a60*/  FFMA.FTZ R15, R15, UR16, -R2.reuse ;  /* 0x000000100f0f7c23 */ /* 0x100fe20008010802 */
[----:B------:R-:W-:Y:S01]  /*4a70*/  FFMA.FTZ R2, R19, UR16, -R2 ;  /* 0x0000001013027c23 */ /* 0x000fe20008010802 */
[----:B------:R-:W-:Y:S01]  /*4a80*/  ISETP.LE.U32.AND P1, PT, R0, UR17, PT ;  /* 0x0000001100007c0c */ /* 0x000fe2000bf23070 */
[----:B------:R-:W-:Y:S01]  /*4a90*/  @!P6 FADD.FTZ R131, -R131, -RZ ;  /* 0x800000ff8383e221 */ /* 0x000fe20000010100 */
[----:B------:R-:W-:Y:S01]  /*4aa0*/  LOP3.LUT R0, R8, 0xff, RZ, 0xc0, !PT ;  /* 0x000000ff08007812 */ /* 0x000fe200078ec0ff */
[----:B------:R3:W-:Y:S01]  /*4ab0*/  MUFU.EX2 R119, R2 ;  /* 0x0000000200777308 */ /* 0x0007e20000000800 */
[----:B------:R-:W-:Y:S01]  /*4ac0*/  @!P2 FADD.FTZ R196, -R196, -RZ ;  /* 0x800000ffc4c4a221 */ /* 0x000fe20000010100 */
[----:B------:R-:W-:Y:S02]  /*4ad0*/  ISETP.LE.U32.AND P6, PT, R4, UR17, PT ;  /* 0x0000001104007c0c */ /* 0x000fe4000bfc3070 */
[----:B------:R-:W-:Y:S02]  /*4ae0*/  ISETP.LE.U32.AND P2, PT, R0, UR17, PT ;  /* 0x0000001100007c0c */ /* 0x000fe4000bf43070 */
[----:B------:R-:W-:Y:S02]  /*4af0*/  ISETP.LE.U32.AND P4, PT, R10, UR17, PT ;  /* 0x000000110a007c0c */ /* 0x000fe4000bf83070 */
[----:B------:R-:W-:Y:S02]  /*4b00*/  LOP3.LUT R0, R8, 0xffff, RZ, 0xc0, !PT ;  /* 0x0000ffff08007812 */ /* 0x000fe400078ec0ff */
[----:B------:R-:W-:Y:S01]  /*4b10*/  MUFU.EX2 R124, R14 ;  /* 0x0000000e007c7308 */ /* 0x000fe20000000800 */
[----:B--2---:R-:W-:Y:S01]  /*4b20*/  SHF.R.U32.HI R3, RZ, 0x8, R88 ;  /* 0x00000008ff037819 */ /* 0x004fe20000011658 */
[----:B------:R-:W-:Y:S01]  /*4b30*/  @!P1 FADD.FTZ R125, -R125, -RZ ;  /* 0x800000ff7d7d9221 */ /* 0x000fe20000010100 */
[----:B------:R-:W-:Y:S02]  /*4b40*/  SHF.R.U32.HI R0, RZ, 0x8, R0 ;  /* 0x00000008ff007819 */ /* 0x000fe40000011600 */
[----:B------:R-:W-:Y:S01]  /*4b50*/  ISETP.LE.U32.AND P5, PT, R86, UR17, PT ;  /* 0x0000001156007c0c */ /* 0x000fe2000bfa3070 */
[----:B------:R-:W-:Y:S01]  /*4b60*/  @!P6 FADD.FTZ R128, -R128, -RZ ;  /* 0x800000ff8080e221 */ /* 0x000fe20000010100 */
[----:B------:R-:W-:Y:S01]  /*4b70*/  LOP3.LUT R0, R0, 0xffff, RZ, 0xc0, !PT ;  /* 0x0000ffff00007812 */ /* 0x000fe200078ec0ff */
[----:B------:R-:W-:Y:S01]  /*4b80*/  @!P2 FADD.FTZ R122, -R122, -RZ ;  /* 0x800000ff7a7aa221 */ /* 0x000fe20000010100 */
[----:B---3--:R-:W-:Y:S01]  /*4b90*/  F2FP.RELU.BF16.F32.PACK_AB R2, R131, R196 ;  /* 0x000000c48302723e */ /* 0x008fe200000018ff */
[----:B------:R-:W-:Y:S01]  /*4ba0*/  @!P4 FADD.FTZ R126, -R126, -RZ ;  /* 0x800000ff7e7ec221 */ /* 0x000fe20000010100 */
[----:B------:R-:W-:Y:S01]  /*4bb0*/  ISETP.LE.U32.AND P6, PT, R0, UR17, PT ;  /* 0x0000001100007c0c */ /* 0x000fe2000bfc3070 */
[----:B------:R-:W2:Y:S01]  /*4bc0*/  MUFU.EX2 R123, R15 ;  /* 0x0000000f007b7308 */ /* 0x000ea20000000800 */
[----:B------:R-:W-:Y:S01]  /*4bd0*/  LOP3.LUT R0, R3, 0xffff, RZ, 0xc0, !PT ;  /* 0x0000ffff03007812 */ /* 0x000fe200078ec0ff */
[----:B------:R-:W-:Y:S01]  /*4be0*/  STS [R234+0x2a400], R2 ;  /* 0x02a40002ea007388 */ /* 0x000fe20000000800 */
[----:B------:R-:W-:Y:S02]  /*4bf0*/  F2FP.RELU.BF16.F32.PACK_AB R3, R129, R130 ;  /* 0x000000828103723e */ /* 0x000fe400000018ff */
[----:B------:R-:W-:Y:S01]  /*4c00*/  ISETP.LE.U32.AND P2, PT, R0, UR17, PT ;  /* 0x0000001100007c0c */ /* 0x000fe2000bf43070 */
[----:B----4-:R-:W-:Y:S01]  /*4c10*/  @!P5 FADD.FTZ R127, -R127, -RZ ;  /* 0x800000ff7f7fd221 */ /* 0x010fe20000010100 */
[----:B------:R-:W-:Y:S01]  /*4c20*/  F2FP.RELU.BF16.F32.PACK_AB R0, R125, R126 ;  /* 0x0000007e7d00723e */ /* 0x000fe200000018ff */
[----:B------:R-:W-:Y:S01]  /*4c30*/  STS [R234+0x2a000], R3 ;  /* 0x02a00003ea007388 */ /* 0x000fe20000000800 */
[--C-:B------:R-:W-:Y:S01]  /*4c40*/  SHF.R.U32.HI R4, RZ, 0x18, R8.reuse ;  /* 0x00000018ff047819 */ /* 0x100fe20000011608 */
[----:B------:R-:W3:Y:S01]  /*4c50*/  MUFU.EX2 R121, R18 ;  /* 0x0000001200797308 */ /* 0x000ee20000000800 */
[----:B------:R-:W-:Y:S02]  /*4c60*/  SHF.R.U32.HI R8, RZ, 0x10, R8 ;  /* 0x00000010ff087819 */ /* 0x000fe40000011608 */
[----:B------:R4:W-:Y:S01]  /*4c70*/  STS [R237+0x2a000], R0 ;  /* 0x02a00000ed007388 */ /* 0x0009e20000000800 */
[----:B------:R-:W-:Y:S01]  /*4c80*/  ISETP.LE.U32.AND P4, PT, R4, UR17, PT ;  /* 0x0000001104007c0c */ /* 0x000fe2000bf83070 */
[----:B-1----:R-:W-:Y:S01]  /*4c90*/  @!P6 FADD.FTZ R120, -R120, -RZ ;  /* 0x800000ff7878e221 */ /* 0x002fe20000010100 */
[----:B------:R-:W-:Y:S02]  /*4ca0*/  LOP3.LUT R8, R8, 0xff, RZ, 0xc0, !PT ;  /* 0x000000ff08087812 */ /* 0x000fe400078ec0ff */
[----:B------:R-:W-:Y:S01]  /*4cb0*/  LOP3.LUT R4, R87, 0xff, RZ, 0xc0, !PT ;  /* 0x000000ff57047812 */ /* 0x000fe200078ec0ff */
[----:B------:R-:W-:Y:S01]  /*4cc0*/  @!P2 FADD.FTZ R115, -R115, -RZ ;  /* 0x800000ff7373a221 */ /* 0x000fe20000010100 */
[----:B------:R-:W-:Y:S02]  /*4cd0*/  ISETP.LE.U32.AND P5, PT, R8, UR17, PT ;  /* 0x0000001108007c0c */ /* 0x000fe4000bfa3070 */
[----:B------:R-:W-:Y:S02]  /*4ce0*/  ISETP.LE.U32.AND P0, PT, R9, UR17, PT ;  /* 0x0000001109007c0c */ /* 0x000fe4000bf03070 */
[----:B------:R-:W-:Y:S02]  /*4cf0*/  ISETP.LE.U32.AND P1, PT, R4, UR17, PT ;  /* 0x0000001104007c0c */ /* 0x000fe4000bf23070 */
[----:B------:R-:W-:Y:S01]  /*4d00*/  ISETP.LE.U32.AND P3, PT, R84, UR17, PT ;  /* 0x0000001154007c0c */ /* 0x000fe2000bf63070 */
[----:B--2---:R-:W-:Y:S01]  /*4d10*/  @!P4 FADD.FTZ R123, -R123, -RZ ;  /* 0x800000ff7b7bc221 */ /* 0x004fe20000010100 */
[----:B------:R-:W-:Y:S02]  /*4d20*/  F2FP.RELU.BF16.F32.PACK_AB R5, R120, R122 ;  /* 0x0000007a7805723e */ /* 0x000fe400000018ff */
[----:B------:R-:W-:Y:S03]  /*4d30*/  FSETP.GE.FTZ.AND P2, PT, R130, RZ, PT ;  /* 0x000000ff8200720b */ /* 0x000fe60003f56000 */
[----:B------:R-:W-:Y:S02]  /*4d40*/  @!P5 FADD.FTZ R124, -R124, -RZ ;  /* 0x800000ff7c7cd221 */ /* 0x000fe40000010100 */
[----:B------:R-:W-:Y:S02]  /*4d50*/  @!P0 FADD.FTZ R119, -R119, -RZ ;  /* 0x800000ff77778221 */ /* 0x000fe40000010100 */
[----:B---3--:R-:W-:Y:S01]  /*4d60*/  @!P1 FADD.FTZ R121, -R121, -RZ ;  /* 0x800000ff79799221 */ /* 0x008fe20000010100 */
[----:B----4-:R-:W-:Y:S01]  /*4d70*/  F2FP.RELU.BF16.F32.PACK_AB R0, R127, R128 ;  /* 0x000000807f00723e */ /* 0x010fe200000018ff */
[----:B------:R-:W-:Y:S01]  /*4d80*/  @!P3 FADD.FTZ R118, -R118, -RZ ;  /* 0x800000ff7676b221 */ /* 0x000fe20000010100 */
[----:B------:R-:W-:Y:S02]  /*4d90*/  F2FP.RELU.BF16.F32.PACK_AB R4, R123, R124 ;  /* 0x0000007c7b04723e */ /* 0x000fe400000018ff */
[----:B------:R-:W-:Y:S01]  /*4da0*/  F2FP.RELU.BF16.F32.PACK_AB R2, R119, R121 ;  /* 0x000000797702723e */ /* 0x000fe200000018ff */
[----:B------:R1:W-:Y:S01]  /*4db0*/  STS [R237+0x2a400], R0 ;  /* 0x02a40000ed007388 */ /* 0x0003e20000000800 */
[----:B------:R-:W-:Y:S02]  /*4dc0*/  F2FP.RELU.BF16.F32.PACK_AB R3, R115, R118 ;  /* 0x000000767303723e */ /* 0x000fe400000018ff */
[----:B------:R-:W-:Y:S02]  /*4dd0*/  FSETP.GE.FTZ.AND P1, PT, R129, RZ, PT ;  /* 0x000000ff8100720b */ /* 0x000fe40003f36000 */
[----:B------:R-:W-:Y:S01]  /*4de0*/  STS [R235+0x2a000], R5 ;  /* 0x02a00005eb007388 */ /* 0x000fe20000000800 */
[----:B------:R-:W-:Y:S04]  /*4df0*/  FSETP.GE.FTZ.AND P3, PT, R196, RZ, PT ;  /* 0x000000ffc400720b */ /* 0x000fe80003f76000 */
[----:B------:R-:W-:Y:S05]  /*4e00*/  STS [R235+0x2a400], R4 ;  /* 0x02a40004eb007388 */ /* 0x000fea0000000800 */
[----:B------:R2:W-:Y:S05]  /*4e10*/  STS [R236+0x2a400], R2 ;  /* 0x02a40002ec007388 */ /* 0x0005ea0000000800 */
[----:B------:R3:W-:Y:S05]  /*4e20*/  STS [R236+0x2a000], R3 ;  /* 0x02a00003ec007388 */ /* 0x0007ea0000000800 */
[----:B------:R-:W-:Y:S01]  /*4e30*/  LDSM.16.M88.4 R8, [R209+0x20000] ;  /* 0x02000000d108783b */ /* 0x000fe20000000200 */
[----:B-1----:R-:W-:Y:S04]  /*4e40*/  LEA R0, R222, UR4, 0x1 ;  /* 0x00000004de007c11 */ /* 0x002fe8000f8e08ff */
[----:B------:R-:W-:Y:S05]  /*4e50*/  LDSM.16.M88.4 R84, [R209+0x20800] ;  /* 0x02080000d154783b */ /* 0x000fea0000000200 */
[----:B------:R-:W1:Y:S05]  /*4e60*/  LDSM.16.M88.4 R16, [R0+0x10000] ;  /* 0x010000000010783b */ /* 0x000e6a0000000200 */
[----:B------:R-:W-:Y:S01]  /*4e70*/  LDSM.16.M88.4 R92, [R210+0x20000] ;  /* 0x02000000d25c783b */ /* 0x000fe20000000200 */
[--C-:B--2---:R-:W-:Y:S04]  /*4e80*/  IMAD.IADD R2, R217, 0x1, R0.reuse ;  /* 0x00000001d9027824 */ /* 0x104fe800078e0200 */
[----:B------:R-:W-:Y:S01]  /*4e90*/  LDSM.16.M88.4 R96, [R210+0x20800] ;  /* 0x02080000d260783b */ /* 0x000fe20000000200 */
[C---:B---3--:R-:W-:Y:S02]  /*4ea0*/  IMAD.IADD R3, R216.reuse, 0x1, R0 ;  /* 0x00000001d8037824 */ /* 0x048fe400078e0200 */
[----:B------:R-:W-:Y:S02]  /*4eb0*/  IMAD.IADD R112, R216, 0x1, R2 ;  /* 0x00000001d8707824 */ /* 0x000fe400078e0202 */
[----:B------:R-:W2:Y:S05]  /*4ec0*/  LDSM.16.M88.4 R88, [R2+0x10000] ;  /* 0x010000000258783b */ /* 0x000eaa0000000200 */
[----:B------:R-:W-:Y:S05]  /*4ed0*/  LDSM.16.M88.4 R100, [R3+0x10000] ;  /* 0x010000000364783b */ /* 0x000fea0000000200 */
[----:B------:R-:W3:Y:S05]  /*4ee0*/  LDSM.16.M88.4 R104, [R212+0x20000] ;  /* 0x02000000d468783b */ /* 0x000eea0000000200 */
[----:B------:R-:W-:Y:S01]  /*4ef0*/  LDSM.16.M88.4 R108, [R211+0x20000] ;  /* 0x02000000d36c783b */ /* 0x000fe20000000200 */
[C---:B-1----:R-:W-:Y:S06]  /*4f00*/  HMMA.16816.F32.BF16 R4, R16.reuse, R8, RZ ;  /* 0x000000081004723c */ /* 0x042fec00000418ff */
[C---:B------:R-:W-:Y:S06]  /*4f10*/  HMMA.16816.F32.BF16 R8, R16.reuse, R10, RZ ;  /* 0x0000000a1008723c */ /* 0x040fec00000418ff */
[C---:B------:R-:W-:Y:S06]  /*4f20*/  HMMA.16816.F32.BF16 R12, R16.reuse, R84, RZ ;  /* 0x00000054100c723c */ /* 0x040fec00000418ff */
[----:B------:R-:W-:Y:S01]  /*4f30*/  HMMA.16816.F32.BF16 R16, R16, R86, RZ ;  /* 0x000000561010723c */ /* 0x000fe200000418ff */
[----:B------:R-:W1:Y:S05]  /*4f40*/  LDSM.16.M88.4 R84, [R212+0x20800] ;  /* 0x02080000d454783b */ /* 0x000e6a0000000200 */
[C---:B--2---:R-:W-:Y:S06]  /*4f50*/  HMMA.16816.F32.BF16 R4, R88.reuse, R92, R4 ;  /* 0x0000005c5804723c */ /* 0x044fec0000041804 */
[C---:B------:R-:W-:Y:S01]  /*4f60*/  HMMA.16816.F32.BF16 R8, R88.reuse, R94, R8 ;  /* 0x0000005e5808723c */ /* 0x040fe20000041808 */
[----:B------:R-:W2:Y:S05]  /*4f70*/  LDSM.16.M88.4 R92, [R112+0x10000] ;  /* 0x01000000705c783b */ /* 0x000eaa0000000200 */
[C---:B------:R-:W-:Y:S06]  /*4f80*/  HMMA.16816.F32.BF16 R12, R88.reuse, R96, R12 ;  /* 0x00000060580c723c */ /* 0x040fec000004180c */
[----:B------:R-:W-:Y:S01]  /*4f90*/  HMMA.16816.F32.BF16 R16, R88, R98, R16 ;  /* 0x000000625810723c */ /* 0x000fe20000041810 */
[----:B------:R-:W4:Y:S05]  /*4fa0*/  LDSM.16.M88.4 R88, [R211+0x20800] ;  /* 0x02080000d358783b */ /* 0x000f2a0000000200 */
[C---:B---3--:R-:W-:Y:S01]  /*4fb0*/  HMMA.16816.F32.BF16 R4, R100.reuse, R104, R4 ;  /* 0x000000686404723c */ /* 0x048fe20000041804 */
[----:B------:R-:W-:Y:S05]  /*4fc0*/  LDSM.16.M88.4 R96, [R0+0x12000] ;  /* 0x012000000060783b */ /* 0x000fea0000000200 */
[C---:B------:R-:W-:Y:S01]  /*4fd0*/  HMMA.16816.F32.BF16 R8, R100.reuse, R106, R8 ;  /* 0x0000006a6408723c */ /* 0x040fe20000041808 */
[----:B------:R-:W3:Y:S05]  /*4fe0*/  LDSM.16.M88.4 R104, [R209+0x22000] ;  /* 0x02200000d168783b */ /* 0x000eea0000000200 */
        /* <DEDUP_REMOVED lines=9> */
[C---:B----4-:R-:W-:Y:S05]  /*5080*/  HMMA.16816.F32.BF16 R12, R92.reuse, R88, R12 ;  /* 0x000000585c0c723c */ /* 0x050fea000004180c */
[----:B------:R-:W-:Y:S01]  /*5090*/  LEA.HI.X.SX32 R117, R229, R101, 0x2, P0 ;  /* 0x00000065e5757211 */ /* 0x000fe200000f16ff */
[----:B------:R-:W-:Y:S01]  /*50a0*/  HMMA.16816.F32.BF16 R16, R92, R90, R16 ;  /* 0x0000005a5c10723c */ /* 0x000fe20000041810 */
[----:B------:R-:W2:Y:S02]  /*50b0*/  LDSM.16.M88.4 R100, [R2+0x12000] ;  /* 0x012000000264783b */ /* 0x000ea40000000200 */
[----:B------:R-:W-:Y:S03]  /*50c0*/  FSETP.GE.FTZ.AND P0, PT, R126, RZ, PT ;  /* 0x000000ff7e00720b */ /* 0x000fe60003f16000 */
[C---:B---3--:R-:W-:Y:S01]  /*50d0*/  HMMA.16816.F32.BF16 R4, R96.reuse, R104, R4 ;  /* 0x000000686004723c */ /* 0x048fe20000041804 */
        /* <DEDUP_REMOVED lines=87> */
[C---:B------:R-:W-:Y:S01]  /*5650*/  FADD.FTZ R13, -R114.reuse, R13 ;  /* 0x0000000d720d7221 */ /* 0x040fe20000010100 */
[----:B------:R-:W-:Y:S01]  /*5660*/  FSETP.GE.FTZ.AND P0, PT, R125, RZ, PT ;  /* 0x000000ff7d00720b */ /* 0x000fe20003f16000 */
[----:B------:R-:W-:Y:S01]  /*5670*/  FADD.FTZ R12, -R114, R12 ;  /* 0x0000000c720c7221 */ /* 0x000fe20000010100 */
[----:B------:R-:W-:Y:S01]  /*5680*/  FSEL R0, R0, R114, P2 ;  /* 0x0000007200007208 */ /* 0x000fe20001000000 */
[----:B------:R-:W-:Y:S01]  /*5690*/  FMUL.FTZ R3, R126, R8 ;  /* 0x000000087e037220 */ /* 0x000fe20000410000 */
[----:B------:R-:W-:Y:S01]  /*56a0*/  FSEL R9, R9, R114, P0 ;  /* 0x0000007209097208 */ /* 0x000fe20000000000 */
[----:B------:R-:W-:Y:S01]  /*56b0*/  FADD.FTZ R16, -R114, R16 ;  /* 0x0000001072107221 */ /* 0x000fe20000010100 */
[----:B------:R-:W-:Y:S01]  /*56c0*/  FSETP.GE.FTZ.AND P0, PT, R115, RZ, PT ;  /* 0x000000ff7300720b */ /* 0x000fe20003f16000 */
[----:B------:R-:W-:Y:S01]  /*56d0*/  FMUL.FTZ R2, R130, R0 ;  /* 0x0000000082027220 */ /* 0x000fe20000410000 */
[-C--:B------:R-:W-:Y:S01]  /*56e0*/  FSEL R13, R13, R114.reuse, P1 ;  /* 0x000000720d0d7208 */ /* 0x080fe20000800000 */
[----:B------:R-:W-:Y:S01]  /*56f0*/  FMUL.FTZ R0, R129, R5 ;  /* 0x0000000581007220 */ /* 0x000fe20000410000 */
        /* <DEDUP_REMOVED lines=9> */
[----:B------:R-:W-:Y:S01]  /*5790*/  @P0 FADD.FTZ R114, -R114, R17 ;  /* 0x0000001172720221 */ /* 0x000fe20000010100 */
[----:B------:R-:W-:Y:S01]  /*57a0*/  PLOP3.LUT P0, PT, PT, PT, UP2, 0x80, 0x0 ;  /* 0x000000000000781c */ /* 0x000fe20003f0f028 */
[----:B------:R-:W-:Y:S01]  /*57b0*/  FMUL.FTZ R12, R122, R12 ;  /* 0x0000000c7a0c7220 */ /* 0x000fe20000410000 */
[----:B------:R-:W-:Y:S01]  /*57c0*/  FSETP.GE.FTZ.AND P2, PT, R131, RZ, PT ;  /* 0x000000ff8300720b */ /* 0x000fe20003f56000 */
[----:B------:R-:W-:Y:S01]  /*57d0*/  FMUL.FTZ R16, R118, R16 ;  /* 0x0000001076107220 */ /* 0x000fe20000410000 */
[----:B------:R-:W-:Y:S01]  /*57e0*/  F2FP.BF16.F32.PACK_AB R8, R8, R3 ;  /* 0x000000030808723e */ /* 0x000fe200000010ff */
[----:B------:R-:W-:Y:S01]  /*57f0*/  FMUL.FTZ R114, R115, R114 ;  /* 0x0000007273727220 */ /* 0x000fe20000410000 */
[----:B------:R-:W-:Y:S07]  /*5800*/  F2FP.BF16.F32.PACK_AB R5, R5, R12 ;  /* 0x0000000c0505723e */ /* 0x000fee00000010ff */
[----:B------:R-:W-:Y:S05]  /*5810*/  @!P0 BRA `(.L_x_860) ;  /* 0x0000000000688947 */ /* 0x000fea0003800000 */
        /* <DEDUP_REMOVED lines=26> */
.L_x_860:
[----:B------:R2:W-:Y:S01]  /*59c0*/  STS [R234+0x28000], R0 ;  /* 0x02800000ea007388 */ /* 0x0005e20000000800 */
[-C--:B-1----:R-:W-:Y:S01]  /*59d0*/  FSEL R3, R6, R113.reuse, P3 ;  /* 0x0000007106037208 */ /* 0x082fe20001800000 */
[----:B------:R-:W-:Y:S01]  /*59e0*/  FADD.FTZ R11, -R113, R11 ;  /* 0x0000000b710b7221 */ /* 0x000fe20000010100 */
[----:B------:R-:W-:Y:S01]  /*59f0*/  FSEL R2, R7, R113, P2 ;  /* 0x0000007107027208 */ /* 0x000fe20001000000 */
[----:B------:R-:W-:Y:S01]  /*5a00*/  FADD.FTZ R14, -R113, R14 ;  /* 0x0000000e710e7221 */ /* 0x000fe20000010100 */
[----:B------:R-:W-:Y:S01]  /*5a10*/  FSETP.GE.FTZ.AND P1, PT, R128, RZ, PT ;  /* 0x000000ff8000720b */ /* 0x000fe20003f36000 */
[----:B------:R-:W-:Y:S01]  /*5a20*/  FMUL.FTZ R4, R196, R3 ;  /* 0x00000003c4047220 */ /* 0x000fe20000410000 */
[----:B------:R-:W-:Y:S01]  /*5a30*/  FSETP.GE.FTZ.AND P2, PT, R127, RZ, PT ;  /* 0x000000ff7f00720b */ /* 0x000fe20003f56000 */
[----:B------:R-:W-:Y:S01]  /*5a40*/  FMUL.FTZ R3, R131, R2 ;  /* 0x0000000283037220 */ /* 0x000fe20000410000 */
[C---:B------:R-:W-:Y:S01]  /*5a50*/  FADD.FTZ R15, -R113.reuse, R15 ;  /* 0x0000000f710f7221 */ /* 0x040fe20000010100 */
[----:B------:R-:W-:Y:S01]  /*5a60*/  FSETP.GE.FTZ.AND P4, PT, R124, RZ, PT ;  /* 0x000000ff7c00720b */ /* 0x000fe20003f96000 */
[----:B------:R-:W-:Y:S01]  /*5a70*/  FADD.FTZ R18, -R113, R18 ;  /* 0x0000001271127221 */ /* 0x000fe20000010100 */
[----:B------:R-:W-:Y:S01]  /*5a80*/  FSETP.GE.FTZ.AND P3, PT, R123, RZ, PT ;  /* 0x000000ff7b00720b */ /* 0x000fe20003f76000 */
[----:B------:R-:W-:Y:S01]  /*5a90*/  IMAD R226, R246, UR36, RZ ;  /* 0x00000024f6e27c24 */ /* 0x000fe2000f8e02ff */
[----:B------:R-:W-:Y:S02]  /*5aa0*/  F2FP.BF16.F32.PACK_AB R3, R3, R4 ;  /* 0x000000040303723e */ /* 0x000fe400000010ff */
[-C--:B------:R-:W-:Y:S02]  /*5ab0*/  FSEL R15, R15, R113.reuse, P3 ;  /* 0x000000710f0f7208 */ /* 0x080fe40001800000 */
[----:B------:R-:W-:Y:S01]  /*5ac0*/  F2FP.BF16.F32.PACK_AB R4, R114, R16 ;  /* 0x000000107204723e */ /* 0x000fe200000010ff */
[----:B------:R1:W-:Y:S04]  /*5ad0*/  STS [R234+0x28400], R3 ;  /* 0x02840003ea007388 */ /* 0x0003e80000000800 */
[----:B------:R-:W-:Y:S01]  /*5ae0*/  STS [R237+0x28000], R8 ;  /* 0x02800008ed007388 */ /* 0x000fe20000000800 */
[----:B--2---:R-:W-:Y:S05]  /*5af0*/  FADD.FTZ R0, -R113, R10 ;  /* 0x0000000a71007221 */ /* 0x004fea0000010100 */
[-C--:B------:R-:W-:Y:S02]  /*5b00*/  FSEL R0, R0, R113.reuse, P1 ;  /* 0x0000007100007208 */ /* 0x080fe40000800000 */
[----:B------:R-:W-:Y:S03]  /*5b10*/  FSETP.GE.FTZ.AND P1, PT, R119, RZ, PT ;  /* 0x000000ff7700720b */ /* 0x000fe60003f36000 */
[----:B------:R-:W-:Y:S01]  /*5b20*/  FMUL.FTZ R7, R128, R0 ;  /* 0x0000000080077220 */ /* 0x000fe20000410000 */
[-C--:B------:R-:W-:Y:S02]  /*5b30*/  FSEL R0, R11, R113.reuse, P2 ;  /* 0x000000710b007208 */ /* 0x080fe40001000000 */
[----:B------:R-:W-:Y:S03]  /*5b40*/  FSETP.GE.FTZ.AND P2, PT, R121, RZ, PT ;  /* 0x000000ff7900720b */ /* 0x000fe60003f56000 */
[----:B------:R-:W-:Y:S01]  /*5b50*/  FMUL.FTZ R2, R127, R0 ;  /* 0x000000007f027220 */ /* 0x000fe20000410000 */
[-C--:B------:R-:W-:Y:S02]  /*5b60*/  FSEL R0, R14, R113.reuse, P4 ;  /* 0x000000710e007208 */ /* 0x080fe40002000000 */
[----:B------:R-:W-:Y:S01]  /*5b70*/  FSEL R18, R18, R113, P2 ;  /* 0x0000007112127208 */ /* 0x000fe20001000000 */
[----:B------:R-:W-:Y:S01]  /*5b80*/  @P1 FADD.FTZ R113, -R113, R19 ;  /* 0x0000001371711221 */ /* 0x000fe20000010100 */
[----:B------:R-:W-:Y:S01]  /*5b90*/  F2FP.BF16.F32.PACK_AB R2, R2, R7 ;  /* 0x000000070202723e */ /* 0x000fe200000010ff */
[----:B------:R-:W-:Y:S01]  /*5ba0*/  FMUL.FTZ R6, R124, R0 ;  /* 0x000000007c067220 */ /* 0x000fe20000410000 */
[----:B------:R-:W-:Y:S01]  /*5bb0*/  FMUL.FTZ R0, R123, R15 ;  /* 0x0000000f7b007220 */ /* 0x000fe20000410000 */
[----:B------:R-:W-:Y:S01]  /*5bc0*/  FMUL.FTZ R18, R121, R18 ;  /* 0x0000001279127220 */ /* 0x000fe20000410000 */
[----:B------:R-:W-:Y:S01]  /*5bd0*/  FMUL.FTZ R113, R119, R113 ;  /* 0x0000007177717220 */ /* 0x000fe20000410000 */
[----:B------:R2:W-:Y:S02]  /*5be0*/  STS [R237+0x28400], R2 ;  /* 0x02840002ed007388 */ /* 0x0005e40000000800 */
[----:B------:R-:W-:Y:S02]  /*5bf0*/  F2FP.BF16.F32.PACK_AB R0, R0, R6 ;  /* 0x000000060000723e */ /* 0x000fe400000010ff */
[----:B-1----:R-:W-:Y:S01]  /*5c00*/  F2FP.BF16.F32.PACK_AB R3, R113, R18 ;  /* 0x000000127103723e */ /* 0x002fe200000010ff */
[----:B------:R-:W-:Y:S04]  /*5c10*/  STS [R235+0x28000], R5 ;  /* 0x02800005eb007388 */ /* 0x000fe80000000800 */
[----:B------:R1:W-:Y:S04]  /*5c20*/  STS [R235+0x28400], R0 ;  /* 0x02840000eb007388 */ /* 0x0003e80000000800 */
[----:B------:R-:W-:Y:S04]  /*5c30*/  STS [R236+0x28000], R4 ;  /* 0x02800004ec007388 */ /* 0x000fe80000000800 */
[----:B------:R-:W-:Y:S01]  /*5c40*/  STS [R236+0x28400], R3 ;  /* 0x02840003ec007388 */ /* 0x000fe20000000800 */
[----:B------:R-:W-:Y:S01]  /*5c50*/  BAR.SYNC.DEFER_BLOCKING 0x0 ;  /* 0x0000000000007b1d */ /* 0x000fe20000010000 */
[----:B--2---:R-:W-:Y:S05]  /*5c60*/  IMAD.U32 R2, R226, -0x40, RZ ;  /* 0xffffffc0e2027824 */ /* 0x004fea00078e00ff */
[C---:B------:R-:W-:Y:S02]  /*5c70*/  LEA R224, P1, R2.reuse, R224, 0x2 ;  /* 0x000000e002e07211 */ /* 0x040fe400078210ff */
[----:B-1----:R-:W-:Y:S02]  /*5c80*/  LEA R0, R223, UR4, 0x1 ;  /* 0x00000004df007c11 */ /* 0x002fe4000f8e08ff */
[----:B------:R-:W-:Y:S01]  /*5c90*/  LEA.HI.X.SX32 R225, R2, R225, 0x2, P1 ;  /* 0x000000e102e17211 */ /* 0x000fe200008f16ff */
[----:B------:R-:W-:Y:S04]  /*5ca0*/  LDSM.16.MT88.4 R4, [R214+0x2a000] ;  /* 0x02a00000d604783b */ /* 0x000fe80000004200 */
[----:B------:R-:W1:Y:S04]  /*5cb0*/  LDSM.16.MT88.4 R8, [R0+0x10000] ;  /* 0x010000000008783b */ /* 0x000e680000004200 */
[----:B------:R-:W2:Y:S04]  /*5cc0*/  LDSM.16.MT88.4 R12, [R215+0x2a000] ;  /* 0x02a00000d70c783b */ /* 0x000ea80000004200 */
[----:B------:R-:W3:Y:S04]  /*5cd0*/  LDSM.16.MT88.4 R16, [R0+0x12000] ;  /* 0x012000000010783b */ /* 0x000ee80000004200 */
[----:B------:R-:W4:Y:S04]  /*5ce0*/  LDSM.16.MT88.4 R84, [R0+0x14000] ;  /* 0x014000000054783b */ /* 0x000f280000004200 */
[----:B------:R-:W5:Y:S04]  /*5cf0*/  LDSM.16.MT88.4 R88, [R0+0x16000] ;  /* 0x016000000058783b */ /* 0x000f680000004200 */
[----:B------:R-:W-:Y:S04]  /*5d00*/  LDSM.16.MT88.4 R92, [R214+0x2a800] ;  /* 0x02a80000d65c783b */ /* 0x000fe80000004200 */
[----:B------:R-:W5:Y:S04]  /*5d10*/  LDSM.16.MT88.4 R96, [R0+0x10800] ;  /* 0x010800000060783b */ /* 0x000f680000004200 */
[----:B------:R-:W5:Y:S04]  /*5d20*/  LDSM.16.MT88.4 R100, [R215+0x2a800] ;  /* 0x02a80000d764783b */ /* 0x000f680000004200 */
[----:B------:R-:W-:Y:S04]  /*5d30*/  LDSM.16.MT88.4 R104, [R0+0x17000] ;  /* 0x017000000068783b */ /* 0x000fe80000004200 */
[----:B------:R-:W-:Y:S01]  /*5d40*/  LDSM.16.MT88.4 R108, [R0+0x15800] ;  /* 0x01580000006c783b */ /* 0x000fe20000004200 */
[-C--:B-1----:R-:W-:Y:S03]  /*5d50*/  HMMA.16816.F32.BF16 R20, R4, R8.reuse, R20 ;  /* 0x000000080414723c */ /* 0x082fe60000041814 */
[----:B------:R-:W-:Y:S03]  /*5d60*/  LDSM.16.MT88.4 R112, [R0+0x17800] ;  /* 0x017800000070783b */ /* 0x000fe60000004200 */
        /* <DEDUP_REMOVED lines=19> */
[----:B------:R-:W4:Y:S04]  /*5ea0*/  LDSM.16.MT88.4 R4, [R214+0x2b000] ;  /* 0x02b00000d604783b */ /* 0x000f280000004200 */
[----:B------:R-:W5:Y:S01]  /*5eb0*/  LDSM.16.MT88.4 R88, [R215+0x2b000] ;  /* 0x02b00000d758783b */ /* 0x000f620000004200 */
        /* <DEDUP_REMOVED lines=24> */
[C---:B-----5:R-:W-:Y:S06]  /*6040*/  HMMA.16816.F32.BF16 R24, R88.reuse, R12, R24 ;  /* 0x0000000c5818723c */ /* 0x060fec0000041818 */
        /* <DEDUP_REMOVED lines=54> */
.L_x_861:
[----:B------:R-:W-:Y:S01]  /*63b0*/  LDSM.16.M88.4 R128, [R218] ;  /* 0x00000000da80783b */ /* 0x000fe20000000200 */
[----:B------:R-:W-:Y:S02]  /*63c0*/  @UP2 UIADD3 UR13, UP0, UR8, -0x100, URZ ;  /* 0xffffff00080d2890 */ /* 0x000fe4000ff1e03f */
[----:B------:R-:W-:Y:S01]  /*63d0*/  UISETP.GT.AND UP1, UPT, UR5, UR18, UPT ;  /* 0x000000120500728c */ /* 0x000fe2000bf24270 */
[----:B------:R-:W2:Y:S01]  /*63e0*/  LDSM.16.MT88.4 R16, [R0+0x18000] ;  /* 0x018000000010783b */ /* 0x000ea20000004200 */
[----:B------:R-:W-:Y:S03]  /*63f0*/  @UP2 UIADD3.X UR12, UR9, -0x1, URZ, UP0, !UPT ;  /* 0xffffffff090c2890 */ /* 0x000fe600087fe43f */
[----:B------:R-:W3:Y:S01]  /*6400*/  LDSM.16.M88.4 R124, [R218+0x1000] ;  /* 0x00100000da7c783b */ /* 0x000ee20000000200 */
[----:B------:R-:W-:Y:S03]  /*6410*/  @UP2 UMOV UR8, UR13 ;  /* 0x0000000d00082c82 */ /* 0x000fe60008000000 */
[----:B------:R-:W4:Y:S01]  /*6420*/  LDSM.16.MT88.4 R96, [R0+0x1a000] ;  /* 0x01a000000060783b */ /* 0x000f220000004200 */
[----:B------:R-:W-:Y:S01]  /*6430*/  @UP2 UMOV UR9, UR12 ;  /* 0x0000000c00092c82 */ /* 0x000fe20008000000 */
[----:B------:R-:W-:Y:S01]  /*6440*/  ULOP3.LUT UR12, UR5, 0x1, URZ, 0xc0, !UPT ;  /* 0x00000001050c7892 */ /* 0x000fe2000f8ec03f */
[----:B-1----:R-:W-:Y:S01]  /*6450*/  @P0 IMAD.WIDE R2, R229, R251, UR8 ;  /* 0x00000008e5020e25 */ /* 0x002fe2000f8e02fb */
[----:B------:R-:W1:Y:S01]  /*6460*/  LDSM.16.MT88.4 R112, [R0+0x1c000] ;  /* 0x01c000000070783b */ /* 0x000e620000004200 */
[----:B------:R-:W-:Y:S02]  /*6470*/  UIADD3 UR5, UR5, -0x1, URZ ;  /* 0xffffffff05057890 */ /* 0x000fe4000fffe03f */
[----:B------:R-:W-:Y:S01]  /*6480*/  UISETP.NE.U32.AND UP0, UPT, UR12, 0x1, UPT ;  /* 0x000000010c00788c */ /* 0x000fe2000bf05070 */
[----:B------:R-:W1:Y:S04]  /*6490*/  LDSM.16.MT88.4 R196, [R0+0x1e000] ;  /* 0x01e0000000c4783b */ /* 0x000e680000004200 */
[----:B------:R-:W-:Y:S04]  /*64a0*/  LDSM.16.M88.4 R200, [R219] ;  /* 0x00000000dbc8783b */ /* 0x000fe80000000200 */
[----:B------:R-:W1:Y:S04]  /*64b0*/  LDSM.16.MT88.4 R204, [R0+0x18800] ;  /* 0x0188000000cc783b */ /* 0x000e680000004200 */
[----:B------:R-:W5:Y:S04]  /*64c0*/  @P0 LDG.E R238, desc[UR6][R2.64] ;  /* 0x0000000602ee0981 */ /* 0x000f68000c1e1900 */
[----:B------:R1:W5:Y:S01]  /*64d0*/  @P0 LDG.E R239, desc[UR6][R2.64+0x20] ;  /* 0x0000200602ef0981 */ /* 0x000362000c1e1900 */
[-C--:B--2---:R-:W-:Y:S06]  /*64e0*/  HMMA.16816.F32.BF16 R4, R128, R16.reuse, RZ ;  /* 0x000000108004723c */ /* 0x084fec00000418ff */
[C---:B---3--:R-:W-:Y:S06]  /*64f0*/  HMMA.16816.F32.BF16 R8, R124.reuse, R16, RZ ;  /* 0x000000107c08723c */ /* 0x048fec00000418ff */
[-C--:B------:R-:W-:Y:S06]  /*6500*/  HMMA.16816.F32.BF16 R12, R124, R18.reuse, RZ ;  /* 0x000000127c0c723c */ /* 0x080fec00000418ff */
[C---:B------:R-:W-:Y:S06]  /*6510*/  HMMA.16816.F32.BF16 R16, R128.reuse, R18, RZ ;  /* 0x000000128010723c */ /* 0x040fec00000418ff */
[-C--:B----4-:R-:W-:Y:S06]  /*6520*/  HMMA.16816.F32.BF16 R84, R128, R96.reuse, RZ ;  /* 0x000000608054723c */ /* 0x090fec00000418ff */
[C---:B------:R-:W-:Y:S06]  /*6530*/  HMMA.16816.F32.BF16 R88, R124.reuse, R96, RZ ;  /* 0x000000607c58723c */ /* 0x040fec00000418ff */
[-C--:B------:R-:W-:Y:S06]  /*6540*/  HMMA.16816.F32.BF16 R92, R124, R98.reuse, RZ ;  /* 0x000000627c5c723c */ /* 0x080fec00000418ff */
[C---:B------:R-:W-:Y:S06]  /*6550*/  HMMA.16816.F32.BF16 R96, R128.reuse, R98, RZ ;  /* 0x000000628060723c */ /* 0x040fec00000418ff */
[-C--:B-1----:R-:W-:Y:S06]  /*6560*/  HMMA.16816.F32.BF16 R100, R128, R112.reuse, RZ ;  /* 0x000000708064723c */ /* 0x082fec00000418ff */
[C---:B------:R-:W-:Y:S06]  /*6570*/  HMMA.16816.F32.BF16 R104, R124.reuse, R112, RZ ;  /* 0x000000707c68723c */ /* 0x040fec00000418ff */
[-C--:B------:R-:W-:Y:S06]  /*6580*/  HMMA.16816.F32.BF16 R108, R124, R114.reuse, RZ ;  /* 0x000000727c6c723c */ /* 0x080fec00000418ff */
[C---:B------:R-:W-:Y:S06]  /*6590*/  HMMA.16816.F32.BF16 R112, R128.reuse, R114, RZ ;  /* 0x000000728070723c */ /* 0x040fec00000418ff */
[-C--:B------:R-:W-:Y:S06]  /*65a0*/  HMMA.16816.F32.BF16 R116, R128, R196.reuse, RZ ;  /* 0x000000c48074723c */ /* 0x080fec00000418ff */
[C---:B------:R-:W-:Y:S06]  /*65b0*/  HMMA.16816.F32.BF16 R120, R124.reuse, R196, RZ ;  /* 0x000000c47c78723c */ /* 0x040fec00000418ff */
[-C--:B------:R-:W-:Y:S06]  /*65c0*/  HMMA.16816.F32.BF16 R124, R124, R198.reuse, RZ ;  /* 0x000000c67c7c723c */ /* 0x080fec00000418ff */
[----:B------:R-:W-:Y:S01]  /*65d0*/  HMMA.16816.F32.BF16 R128, R128, R198, RZ ;  /* 0x000000c68080723c */ /* 0x000fe200000418ff */
[----:B------:R-:W1:Y:S05]  /*65e0*/  LDSM.16.M88.4 R196, [R219+0x1000] ;  /* 0x00100000dbc4783b */ /* 0x000e6a0000000200 */
[-C--:B------:R-:W-:Y:S06]  /*65f0*/  HMMA.16816.F32.BF16 R4, R200, R204.reuse, R4 ;  /* 0x000000ccc804723c */ /* 0x080fec0000041804 */
[C---:B-1----:R-:W-:Y:S06]  /*6600*/  HMMA.16816.F32.BF16 R8, R196.reuse, R204, R8 ;  /* 0x000000ccc408723c */ /* 0x042fec0000041808 */
        /* <DEDUP_REMOVED lines=46> */
[----:B------:R-:W1:Y:S04]  /*68f0*/  LDSM.16.MT88.4 R196, [R0+0x1b800] ;  /* 0x01b8000000c4783b */ /* 0x000e680000004200 */
[----:B------:R-:W-:Y:S01]  /*6900*/  REDG.E.ADD.F32.FTZ.RN.STRONG.GPU desc[UR6][R224.64], R4 ;  /* 0x00000004e00079a6 */ /* 0x000fe2000c10f386 */
        /* <DEDUP_REMOVED lines=9> */
[----:B------:R1:W2:Y:S04]  /*69a0*/  LDSM.16.MT88.4 R196, [R0+0x1f800] ;  /* 0x01f8000000c4783b */ /* 0x0002a80000004200 */
[C---:B-1----:R-:W-:Y:S01]  /*69b0*/  IMAD R0, R226.reuse, 0x18, RZ ;  /* 0x00000018e2007824 */ /* 0x042fe200078e02ff */
[-C--:B--2---:R-:W-:Y:S06]  /*69c0*/  HMMA.16816.F32.BF16 R116, R204, R196.reuse, R116 ;  /* 0x000000c4cc74723c */ /* 0x084fec0000041874 */
[C---:B------:R-:W-:Y:S06]  /*69d0*/  HMMA.16816.F32.BF16 R120, R200.reuse, R196, R120 ;  /* 0x000000c4c878723c */ /* 0x040fec0000041878 */
[-C--:B------:R-:W-:Y:S05]  /*69e0*/  HMMA.16816.F32.BF16 R124, R200, R198.reuse, R124 ;  /* 0x000000c6c87c723c */ /* 0x080fea000004187c */
[C---:B------:R-:W-:Y:S01]  /*69f0*/  IMAD.SHL.U32 R197, R226.reuse, 0x20, RZ ;  /* 0x00000020e2c57824 */ /* 0x040fe200078e00ff */
[----:B------:R-:W-:Y:S05]  /*6a00*/  HMMA.16816.F32.BF16 R128, R204, R198, R128 ;  /* 0x000000c6cc80723c */ /* 0x000fea0000041880 */
[C---:B------:R-:W-:Y:S02]  /*6a10*/  IMAD.SHL.U32 R201, R226.reuse, 0x8, RZ ;  /* 0x00000008e2c97824 */ /* 0x040fe400078e00ff */
[C---:B------:R-:W-:Y:S04]  /*6a20*/  IMAD.SHL.U32 R200, R226.reuse, 0x10, RZ ;  /* 0x00000010e2c87824 */ /* 0x040fe800078e00ff */
[CC--:B------:R-:W-:Y:S01]  /*6a30*/  LEA R2, P0, R201.reuse, R224.reuse, 0x2 ;  /* 0x000000e0c9027211 */ /* 0x0c0fe200078010ff */
[----:B------:R-:W-:Y:S01]  /*6a40*/  IMAD R202, R226, 0x28, RZ ;  /* 0x00000028e2ca7824 */ /* 0x000fe200078e02ff */
[-C--:B------:R-:W-:Y:S02]  /*6a50*/  LEA R198, P1, R200, R224.reuse, 0x2 ;  /* 0x000000e0c8c67211 */ /* 0x080fe400078210ff */
[-C--:B------:R-:W-:Y:S02]  /*6a60*/  LEA.HI.X.SX32 R3, R201, R225.reuse, 0x2, P0 ;  /* 0x000000e1c9037211 */ /* 0x080fe400000f16ff */
[-C--:B------:R-:W-:Y:S02]  /*6a70*/  LEA R4, P0, R0, R224.reuse, 0x2 ;  /* 0x000000e000047211 */ /* 0x080fe400078010ff */
[-C--:B------:R-:W-:Y:S01]  /*6a80*/  LEA.HI.X.SX32 R199, R200, R225.reuse, 0x2, P1 ;  /* 0x000000e1c8c77211 */ /* 0x080fe200008f16ff */
[----:B------:R1:W-:Y:S01]  /*6a90*/  REDG.E.ADD.F32.FTZ.RN.STRONG.GPU desc[UR6][R2.64], R5 ;  /* 0x00000005020079a6 */ /* 0x0003e2000c10f386 */
[CC--:B------:R-:W-:Y:S03]  /*6aa0*/  LEA R196, P1, R197.reuse, R224.reuse, 0x2 ;  /* 0x000000e0c5c47211 */ /* 0x0c0fe600078210ff */
[----:B------:R2:W-:Y:S01]  /*6ab0*/  REDG.E.ADD.F32.FTZ.RN.STRONG.GPU desc[UR6][R198.64], R6 ;  /* 0x00000006c60079a6 */ /* 0x0005e2000c10f386 */
[-C--:B------:R-:W-:Y:S02]  /*6ac0*/  LEA.HI.X.SX32 R197, R197, R225.reuse, 0x2, P1 ;  /* 0x000000e1c5c57211 */ /* 0x080fe400008f16ff */
[-C--:B-1----:R-:W-:Y:S01]  /*6ad0*/  LEA.HI.X.SX32 R5, R0, R225.reuse, 0x2, P0 ;  /* 0x000000e100057211 */ /* 0x082fe200000f16ff */
[C---:B------:R-:W-:Y:S02]  /*6ae0*/  IMAD R0, R226.reuse, 0x30, RZ ;  /* 0x00000030e2007824 */ /* 0x040fe400078e02ff */
[----:B------:R-:W-:Y:S01]  /*6af0*/  IMAD R226, R226, 0x38, RZ ;  /* 0x00000038e2e27824 */ /* 0x000fe200078e02ff */
[CC--:B--2---:R-:W-:Y:S01]  /*6b00*/  LEA R6, P0, R202.reuse, R224.reuse, 0x2 ;  /* 0x000000e0ca067211 */ /* 0x0c4fe200078010ff */
[----:B------:R1:W-:Y:S04]  /*6b10*/  REDG.E.ADD.F32.FTZ.RN.STRONG.GPU desc[UR6][R4.64], R7 ;  /* 0x00000007040079a6 */ /* 0x0003e8000c10f386 */
        /* <DEDUP_REMOVED lines=290> */
[----:B------:R-:W-:-:S05]  /*7d40*/  UISETP.NE.AND UP0, UPT, UR37, -0x1, UPT ;  /* 0xffffffff2500788c */ /* 0x000fca000bf05270 */
        /* <DEDUP_REMOVED lines=237> */
[----:B------:R-:W-:Y:S01]  /*8c20*/  PLOP3.LUT P0, PT, PT, PT, UP0, 0x80, 0x0 ;  /* 0x000000000000781c */ /* 0x000fe20003f0f008 */
        /* <DEDUP_REMOVED lines=27> */
[----:B------:R2:W-:Y:S01]  /*8de0*/  STS [R243+0xf400], R0 ;  /* 0x00f40000f3007388 */ /* 0x0005e20000000800 */
[----:B-1----:R-:W-:-:S04]  /*8df0*/  SHF.R.S32.HI R6, RZ, 0x1f, R19 ;  /* 0x0000001fff067819 */ /* 0x002fc80000011413 */
[----:B------:R-:W-:Y:S01]  /*8e00*/  LEA.HI R6, R6, R19, RZ, 0x3 ;  /* 0x0000001306067211 */ /* 0x000fe200078f18ff */
        /* <DEDUP_REMOVED lines=14> */
.L_x_863:
[----:B------:R-:W-:Y:S01]  /*8ef0*/  @UP0 UIADD3 UR16, UR22, UR37, URZ ;  /* 0x0000002516100290 */ /* 0x000fe2000fffe03f */
[----:B--2---:R-:W-:Y:S01]  /*8f00*/  LOP3.LUT R2, R6, 0xfffffff8, RZ, 0xc0, !PT ;  /* 0xfffffff806027812 */ /* 0x004fe200078ec0ff */
[----:B------:R-:W-:Y:S01]  /*8f10*/  @UP0 ULDC.64 UR12, c[0x0][0x458] ;  /* 0x00011600000c0ab9 */ /* 0x000fe20000000a00 */
[----:B------:R-:W-:Y:S01]  /*8f20*/  USHF.L.U32 UR5, UR11, 0x6, URZ ;  /* 0x000000060b057899 */ /* 0x000fe2000800063f */
[----:B------:R-:W-:Y:S01]  /*8f30*/  LEA R0, R248, UR4, 0x1 ;  /* 0x00000004f8007c11 */ /* 0x000fe2000f8e08ff */
[----:B------:R-:W-:Y:S01]  /*8f40*/  @UP0 UIMAD.WIDE.U32 UR14, UR16, UR12, URZ ;  /* 0x0000000c100e02a5 */ /* 0x000fe2000f8e003f */
[----:B------:R-:W-:Y:S01]  /*8f50*/  IMAD.IADD R2, R19, 0x1, -R2 ;  /* 0x0000000113027824 */ /* 0x000fe200078e0a02 */
        /* <DEDUP_REMOVED lines=17> */
.L_x_864:
        /* <DEDUP_REMOVED lines=13> */
[----:B------:R-:W-:Y:S01]  /*9140*/  ISETP.GE.AND P1, PT, R7, UR10, PT ;  /* 0x0000000a07007c0c */ /* 0x000fe2000bf26270 */
[----:B------:R-:W-:Y:S01]  /*9150*/  BSSY B0, `(.L_x_865) ;  /* 0x0000025000007945 */ /* 0x000fe20003800000 */
[----:B------:R-:W-:Y:S01]  /*9160*/  SHF.R.S32.HI R45, RZ, 0x1f, R10 ;  /* 0x0000001fff2d7819 */ /* 0x000fe2000001140a */
[----:B------:R-:W-:Y:S01]  /*9170*/  IMAD.U32 R6, RZ, RZ, UR16 ;  /* 0x00000010ff067e24 */ /* 0x000fe2000f8e00ff */
[----:B------:R-:W-:Y:S01]  /*9180*/  IADD3 R2, P0, R2, UR20, RZ ;  /* 0x0000001402027c10 */ /* 0x000fe2000ff1e0ff */
[----:B------:R-:W-:-:S02]  /*9190*/  ULDC.64 UR16, c[0x0][0x468] ;  /* 0x00011a0000107ab9 */ /* 0x000fc40000000a00 */
[----:B------:R-:W-:Y:S01]  /*91a0*/  UIMAD UR18, UR18, UR16, URZ ;  /* 0x00000010121272a4 */ /* 0x000fe2000f8e023f */
[----:B------:R-:W-:Y:S01]  /*91b0*/  IADD3.X R3, R3, UR21, R6, P0, !PT ;  /* 0x0000001503037c10 */ /* 0x000fe200087fe406 */
[----:B------:R-:W-:Y:S01]  /*91c0*/  IMAD.U32 R6, RZ, RZ, UR16 ;  /* 0x00000010ff067e24 */ /* 0x000fe2000f8e00ff */
[----:B------:R1:W2:Y:S01]  /*91d0*/  LDS.128 R40, [R0+0x19000] ;  /* 0x0190000000287984 */ /* 0x0002a20000000c00 */
[----:B------:R-:W-:Y:S02]  /*91e0*/  UIMAD UR17, UR56, UR17, UR18 ;  /* 0x00000011381172a4 */ /* 0x000fe4000f8e0212 */
[----:B------:R-:W-:Y:S01]  /*91f0*/  IMAD.WIDE.U32 R6, R6, UR56, R2 ;  /* 0x0000003806067c25 */ /* 0x000fe2000f8e0002 */
[----:B------:R1:W3:Y:S04]  /*9200*/  LDS.128 R36, [R0+0x1b000] ;  /* 0x01b0000000247984 */ /* 0x0002e80000000c00 */
        /* <DEDUP_REMOVED lines=25> */
.L_x_866:
[----:B------:R-:W-:Y:S05]  /*93a0*/  BSYNC B0 ;  /* 0x0000000000007941 */ /* 0x000fea0003800000 */
.L_x_865:
        /* <DEDUP_REMOVED lines=16> */
.L_x_868:
[----:B------:R-:W-:Y:S05]  /*94b0*/  BSYNC B0 ;  /* 0x0000000000007941 */ /* 0x000fea0003800000 */
.L_x_867:
        /* <DEDUP_REMOVED lines=33> */
.L_x_870:
[----:B------:R-:W-:Y:S05]  /*96d0*/  BSYNC B0 ;  /* 0x0000000000007941 */ /* 0x000fea0003800000 */
.L_x_869:
        /* <DEDUP_REMOVED lines=16> */
.L_x_853:
[----:B------:R-:W-:Y:S05]  /*97e0*/  BSYNC B1 ;  /* 0x0000000000017941 */ /* 0x000fea0003800000 */
.L_x_839:
[----:B------:R-:W-:Y:S01]  /*97f0*/  R2UR UR8, R250 ;  /* 0x00000000fa0872ca */ /* 0x000fe200000e0000 */
[----:B------:R-:W-:Y:S02]  /*9800*/  ULDC UR5, c[0x0][0xc] ;  /* 0x0000030000057ab9 */ /* 0x000fe40000000800 */
[----:B------:R-:W-:-:S10]  /*9810*/  UIADD3 UR11, UR5, UR11, URZ ;  /* 0x0000000b050b7290 */ /* 0x000fd4000fffe03f */
[----:B------:R-:W-:-:S06]  /*9820*/  UISETP.GE.AND UP0, UPT, UR11, UR8, UPT ;  /* 0x000000080b00728c */ /* 0x000fcc000bf06270 */
[----:B------:R-:W-:-:S13]  /*9830*/  PLOP3.LUT P0, PT, PT, PT, UP0, 0x80, 0x0 ;  /* 0x000000000000781c */ /* 0x000fda0003f0f008 */
[----:B------:R-:W-:Y:S05]  /*9840*/  @P0 BRA `(.L_x_871) ;  /* 0x0000000000040947 */ /* 0x000fea0003800000 */
[----:B------:R-:W-:Y:S05]  /*9850*/  BRA `(.L_x_872) ;  /* 0xffffff7000347947 */ /* 0x000fea000383ffff */
.L_x_871:
[----:B------:R-:W-:Y:S05]  /*9860*/  EXIT ;  /* 0x000000000000794d */ /* 0x000fea0003800000 */
.L_x_873:
        /* <DEDUP_REMOVED lines=9> */
.L_x_1056:


//--------------------- .text._ZN5flash44flash_bwd_dq_dk_dv_loop_seqk_parallel_kernelI23Flash_bwd_kernel_traitsILi256ELi64ELi64ELi8ELi4ELi2ELi2ELb0ELb0EN7cutlass10bfloat16_tE19Flash_kernel_traitsILi256ELi64ELi64ELi8ES3_EELb0ELb1ELb0ELb0ELb0ELb1ELb1EEEvNS_16Flash_bwd_paramsE --------------------------
	.section	.text._ZN5flash44flash_bwd_dq_dk_dv_loop_seqk_parallel_kernelI23Flash_bwd_kernel_traitsILi256ELi64ELi64ELi8ELi4ELi2ELi2ELb0ELb0EN7cutlass10bfloat16_tE19Flash_kernel_traitsILi256ELi64ELi64ELi8ES3_EELb0ELb1ELb0ELb0ELb0ELb1ELb1EEEvNS_16Flash_bwd_paramsE,"ax",@progbits
	.align	128
        .global         _ZN5flash44flash_bwd_dq_dk_dv_loop_seqk_parallel_kernelI23Flash_bwd_kernel_traitsILi256ELi64ELi64ELi8ELi4ELi2ELi2ELb0ELb0EN7cutlass10bfloat16_tE19Flash_kernel_traitsILi256ELi64ELi64ELi8ES3_EELb0ELb1ELb0ELb0ELb0ELb1ELb1EEEvNS_16Flash_bwd_paramsE
        .type           _ZN5flash44flash_bwd_dq_dk_dv_loop_seqk_parallel_kernelI23Flash_bwd_kernel_traitsILi256ELi64ELi64ELi8ELi4ELi2ELi2ELb0ELb0EN7cutlass10bfloat16_tE19Flash_kernel_traitsILi256ELi64ELi64ELi8ES3_EELb0ELb1ELb0ELb0ELb0ELb1ELb1EEEvNS_16Flash_bwd_paramsE,@function
        .size           _ZN5flash44flash_bwd_dq_dk_dv_loop_seqk_parallel_kernelI23Flash_bwd_kernel_traitsILi256ELi64ELi64ELi8ELi4ELi2ELi2ELb0ELb0EN7cutlass10bfloat16_tE19Flash_kernel_traitsILi256ELi64ELi64ELi8ES3_EELb0ELb1ELb0ELb0ELb0ELb1ELb1EEEvNS_16Flash_bwd_paramsE,(.L_x_1057 - _ZN5flash44flash_bwd_dq_dk_dv_loop_seqk_parallel_kernelI23Flash_bwd_kernel_traitsILi256ELi64ELi64ELi8ELi4ELi2ELi2ELb0ELb0EN7cutlass10bfloat16_tE19Flash_kernel_traitsILi256ELi64ELi64ELi8ES3_EELb0ELb1ELb0ELb0ELb0ELb1ELb1EEEvNS_16Flash_bwd_paramsE)
        .other          _ZN5flash44flash_bwd_dq_dk_dv_loop_seqk_parallel_kernelI23Flash_bwd_kernel_traitsILi256ELi64ELi64ELi8ELi4ELi2ELi2ELb0ELb0EN7cutlass10bfloat16_tE19Flash_kernel_traitsILi256ELi64ELi64ELi8ES3_EELb0ELb1ELb0ELb0ELb0ELb1ELb1EEEvNS_16Flash_bwd_paramsE,@"STO_CUDA_ENTRY STV_DEFAULT"
_ZN5flash44flash_bwd_dq_dk_dv_loop_seqk_parallel_kernelI23Flash_bwd_kernel_traitsILi256ELi64ELi64ELi8ELi4ELi2ELi2ELb0ELb0EN7cutlass10bfloat16_tE19Flash_kernel_traitsILi256ELi64ELi64ELi8ES3_EELb0ELb1ELb0ELb0ELb0ELb1ELb1EEEvNS_16Flash_bwd_paramsE:
.text._ZN5flash44flash_bwd_dq_dk_dv_loop_seqk_parallel_kernelI23Flash_bwd_kernel_traitsILi256ELi64ELi64ELi8ELi4ELi2ELi2ELb0ELb0EN7cutlass10bfloat16_tE19Flash_kernel_traitsILi256ELi64ELi64ELi8ES3_EELb0ELb1ELb0ELb0ELb0ELb1ELb1EEEvNS_16Flash_bwd_paramsE:
        /* <DEDUP_REMOVED lines=144> */
.L_x_908:
        /* <DEDUP_REMOVED lines=67> */
.L_x_874:
        /* <DEDUP_REMOVED lines=16> */
[----:B------:R-:W-:Y:S01]  /*0e30*/  UIMAD UR36, UR45, UR9, UR8 ;  /* 0x000000092d2472a4 */ /* 0x000fe2000f8e0208 */
[----:B------:R-:W-:Y:S02]  /*0e40*/  ULDC.64 UR34, c[0x0][0x240] ;  /* 0x0000900000227ab9 */ /* 0x000fe40000000a00 */
[----:B------:R-:W-:Y:S01]  /*0e50*/  @!UP0 ULDC.64 UR8, c[0x0][0x418] ;  /* 0x0001060000088ab9 */ /* 0x000fe20000000a00 */
[----:B------:R-:W-:Y:S01]  /*0e60*/  ULDC UR61, c[0x0][0x2dc] ;  /* 0x0000b700003d7ab9 */ /* 0x000fe20000000800 */
[----:B------:R-:W-:Y:S01]  /*0e70*/  ULDC UR60, c[0x0][0x270] ;  /* 0x00009c00003c7ab9 */ /* 0x000fe20000000800 */
[----:B------:R-:W-:Y:S02]  /*0e80*/  USEL UR37, UR14, URZ, UP2 ;  /* 0x0000003f0e257287 */ /* 0x000fe40009000000 */
[----:B------:R-:W-:Y:S02]  /*0e90*/  @!UP0 UIMAD.WIDE.U32 UR40, UR45, UR8, URZ ;  /* 0x000000082d2882a5 */ /* 0x000fe4000f8e003f */
[----:B------:R-:W-:Y:S01]  /*0ea0*/  UIMAD.WIDE.U32 UR14, UR5, UR34, URZ ;  /* 0x00000022050e72a5 */ /* 0x000fe2000f8e003f */
[----:B-1----:R-:W-:Y:S01]  /*0eb0*/  IABS R5, R6 ;  /* 0x0000000600057213 */ /* 0x002fe20000000000 */
[----:B------:R-:W-:Y:S01]  /*0ec0*/  UIMAD UR23, UR5, UR35, URZ ;  /* 0x00000023051772a4 */ /* 0x000fe2000f8e023f */
[----:B------:R-:W-:Y:S01]  /*0ed0*/  ISETP.NE.AND P3, PT, R6, RZ, PT ;  /* 0x000000ff0600720c */ /* 0x000fe20003f65270 */
[----:B------:R-:W-:Y:S01]  /*0ee0*/  UIADD3 UR46, UR17, UR36, URZ ;  /* 0x00000024112e7290 */ /* 0x000fe2000fffe03f */
[----:B------:R-:W1:Y:S01]  /*0ef0*/  I2F.RP R2, R5 ;  /* 0x0000000500027306 */ /* 0x000e620000209400 */
[----:B------:R-:W-:-:S02]  /*0f00*/  USEL UR54, UR16, UR14, !UP0 ;  /* 0x0000000e10367287 */ /* 0x000fc4000c000000 */
[----:B------:R-:W-:Y:S02]  /*0f10*/  @UP0 UIADD3 UR46, UR15, UR23, URZ ;  /* 0x000000170f2e0290 */ /* 0x000fe4000fffe03f */
[----:B--2---:R-:W-:Y:S02]  /*0f20*/  UIMAD.WIDE.U32 UR32, UR10, UR12, URZ ;  /* 0x0000000c0a2072a5 */ /* 0x004fe4000f8e003f */
[----:B------:R-:W-:Y:S02]  /*0f30*/  USHF.L.U64.HI UR20, UR45, 0x7, UR57 ;  /* 0x000000072d147899 */ /* 0x000fe40008010239 */
[----:B------:R-:W-:Y:S02]  /*0f40*/  UIMAD UR49, UR10, UR13, UR33 ;  /* 0x0000000d0a3172a4 */ /* 0x000fe4000f8e0221 */
[----:B------:R-:W-:Y:S02]  /*0f50*/  @!UP0 UIMAD UR10, UR57, UR8, URZ ;  /* 0x00000008390a82a4 */ /* 0x000fe4000f8e023f */
[----:B------:R-:W-:Y:S01]  /*0f60*/  USHF.R.S32.HI UR33, URZ, 0x1f, UR58 ;  /* 0x0000001f3f217899 */ /* 0x000fe2000801143a */
[----:B-1----:R-:W1:Y:S01]  /*0f70*/  MUFU.RCP R2, R2 ;  /* 0x0000000200027308 */ /* 0x002e620000001000 */
[----:B------:R-:W-:-:S02]  /*0f80*/  @!UP0 UIMAD UR39, UR45, UR9, UR10 ;  /* 0x000000092d2782a4 */ /* 0x000fc4000f8e020a */
[----:B------:R-:W-:Y:S01]  /*0f90*/  UIADD3 UR10, UR29, 0x3f, URZ ;  /* 0x0000003f1d0a7890 */ /* 0x000fe2000fffe03f */
[----:B------:R-:W-:Y:S01]  /*0fa0*/  @UP0 ULDC.64 UR12, c[0x0][0x420] ;  /* 0x00010800000c0ab9 */ /* 0x000fe20000000a00 */
[----:B------:R-:W-:Y:S02]  /*0fb0*/  UIMAD.WIDE UR8, UR61, UR60, URZ ;  /* 0x0000003c3d0872a5 */ /* 0x000fe4000f8e023f */
[----:B------:R-:W-:Y:S02]  /*0fc0*/  USHF.R.S32.HI UR21, URZ, 0x1f, UR10 ;  /* 0x0000001f3f157899 */ /* 0x000fe4000801140a */
[----:B------:R-:W-:Y:S02]  /*0fd0*/  @UP0 UIMAD.WIDE.U32 UR42, UR5, UR12, URZ ;  /* 0x0000000c052a02a5 */ /* 0x000fe4000f8e003f */
[----:B------:R-:W-:Y:S02]  /*0fe0*/  ULEA.HI UR21, UR21, UR10, URZ, 0x6 ;  /* 0x0000000a15157291 */ /* 0x000fe4000f8f303f */
[----:B------:R-:W-:-:S02]  /*0ff0*/  UIMAD UR10, UR33, UR45, URZ ;  /* 0x0000002d210a72a4 */ /* 0x000fc4000f8e023f */
[----:B------:R-:W-:Y:S01]  /*1000*/  @UP0 UIMAD UR48, UR5, UR13, UR43 ;  /* 0x0000000d053002a4 */ /* 0x000fe2000f8e022b */
[----:B-1----:R-:W-:Y:S01]  /*1010*/  VIADD R2, R2, 0xffffffe ;  /* 0x0ffffffe02027836 */ /* 0x002fe20000000000 */
[----:B------:R-:W-:Y:S02]  /*1020*/  UIMAD.WIDE.U32 UR12, UR45, UR58, URZ ;  /* 0x0000003a2d0c72a5 */ /* 0x000fe4000f8e003f */
[----:B------:R-:W-:Y:S01]  /*1030*/  UIMAD UR10, UR57, UR58, UR10 ;  /* 0x0000003a390a72a4 */ /* 0x000fe2000f8e020a */
[----:B------:R-:W1:Y:S01]  /*1040*/  F2I.FTZ.U32.TRUNC.NTZ R3, R2 ;  /* 0x0000000200037305 */ /* 0x000e62000021f000 */
[----:B------:R-:W-:Y:S02]  /*1050*/  UIMAD.WIDE.U32 UR16, UR8, UR12, URZ ;  /* 0x0000000c081072a5 */ /* 0x000fe4000f8e003f */
[----:B------:R-:W-:Y:S02]  /*1060*/  UIMAD UR15, UR9, UR12, URZ ;  /* 0x0000000c090f72a4 */ /* 0x000fe4000f8e023f */
[----:B------:R-:W-:-:S02]  /*1070*/  UIADD3 UR10, UR13, UR10, URZ ;  /* 0x0000000a0d0a7290 */ /* 0x000fc4000fffe03f */
[----:B------:R-:W-:Y:S02]  /*1080*/  UIMAD.WIDE.U32 UR12, UR8, UR5, URZ ;  /* 0x00000005080c72a5 */ /* 0x000fe4000f8e003f */
[----:B------:R-:W-:Y:S02]  /*1090*/  ULOP3.LUT UR14, UR21, 0xffffffc0, URZ, 0xc0, !UPT ;  /* 0xffffffc0150e7892 */ /* 0x000fe4000f8ec03f */
[----:B------:R-:W-:Y:S02]  /*10a0*/  UIMAD UR10, UR8, UR10, UR15 ;  /* 0x0000000a080a72a4 */ /* 0x000fe4000f8e020f */
[----:B------:R-:W-:Y:S01]  /*10b0*/  USEL UR56, UR16, UR12, !UP0 ;  /* 0x0000000c10387287 */ /* 0x000fe2000c000000 */
[----:B-1----:R-:W-:Y:S01]  /*10c0*/  IMAD.MOV R0, RZ, RZ, -R3 ;  /* 0x000000ffff007224 */ /* 0x002fe200078e0a03 */
[----:B------:R-:W-:Y:S01]  /*10d0*/  ULDC.U8 UR24, c[0x0][0x3d8] ;  /* 0x0000f60000187ab9 */ /* 0x000fe20000000000 */
[----:B------:R-:W-:Y:S01]  /*10e0*/  IMAD.MOV.U32 R2, RZ, RZ, RZ ;  /* 0x000000ffff027224 */ /* 0x000fe200078e00ff */
[----:B------:R-:W-:Y:S01]  /*10f0*/  UIADD3 UR16, UR14, -0x40, URZ ;  /* 0xffffffc00e107890 */ /* 0x000fe2000fffe03f */
[----:B------:R-:W-:Y:S01]  /*1100*/  IMAD R0, R0, R5, RZ ;  /* 0x0000000500007224 */ /* 0x000fe200078e02ff */
[----:B------:R-:W-:-:S02]  /*1110*/  UISETP.NE.AND UP3, UPT, UR24, URZ, UPT ;  /* 0x0000003f1800728c */ /* 0x000fc4000bf65270 */
[----:B------:R-:W-:Y:S01]  /*1120*/  USEL UR20, UR20, URZ, UP2 ;  /* 0x0000003f14147287 */ /* 0x000fe20009000000 */
[----:B------:R-:W-:Y:S01]  /*1130*/  IMAD.HI.U32 R0, R3, R0, R2 ;  /* 0x0000000003007227 */ /* 0x000fe200078e0002 */
[----:B------:R-:W-:Y:S01]  /*1140*/  MOV R2, R4 ;  /* 0x0000000400027202 */ /* 0x000fe20000000f00 */
[----:B------:R-:W-:Y:S02]  /*1150*/  UIADD3 UR47, UR17, UR10, URZ ;  /* 0x0000000a112f7290 */ /* 0x000fe4000fffe03f */
[----:B------:R-:W-:Y:S02]  /*1160*/  USHF.R.S32.HI UR33, URZ, 0x1f, UR16 ;  /* 0x0000001f3f217899 */ /* 0x000fe40008011410 */
[----:B------:R-:W-:Y:S01]  /*1170*/  IMAD.HI.U32 R0, R0, R2, RZ ;  /* 0x0000000200007227 */ /* 0x000fe200078e00ff */
[----:B------:R-:W-:Y:S02]  /*1180*/  UIADD3 UR10, UP2, UR16, UR37, URZ ;  /* 0x00000025100a7290 */ /* 0x000fe4000ff5e03f */
[----:B------:R-:W-:Y:S01]  /*1190*/  UISETP.NE.AND UP1, UPT, UR30, -0x1, UPT ;  /* 0xffffffff1e00788c */ /* 0x000fe2000bf25270 */
[----:B------:R-:W-:Y:S01]  /*11a0*/  IMAD.MOV R3, RZ, RZ, -R0 ;  /* 0x000000ffff037224 */ /* 0x000fe200078e0a00 */
[----:B------:R-:W-:-:S02]  /*11b0*/  UIMAD UR15, UR9, UR5, URZ ;  /* 0x00000005090f72a4 */ /* 0x000fc4000f8e023f */
        /* <DEDUP_REMOVED lines=15> */
[----:B------:R-:W-:Y:S01]  /*12b0*/  @UP3 USEL UR9, UR8, UR5, !UP0 ;  /* 0x0000000508093287 */ /* 0x000fe2000c000000 */
[----:B------:R-:W-:Y:S01]  /*12c0*/  PLOP3.LUT P1, PT, PT, PT, UP3, 0x80, 0x0 ;  /* 0x000000000000781c */ /* 0x000fe20003f2f038 */
[----:B------:R-:W-:Y:S01]  /*12d0*/  @UP1 ULDC.64 UR24, c[0x0][0x250] ;  /* 0x0000940000181ab9 */ /* 0x000fe20000000a00 */
[----:B------:R-:W-:Y:S01]  /*12e0*/  ISETP.GE.U32.AND P0, PT, R2, R5, PT ;  /* 0x000000050200720c */ /* 0x000fe20003f06070 */
[----:B------:R-:W-:Y:S01]  /*12f0*/  @UP0 UIADD3 UR47, UR13, UR15, URZ ;  /* 0x0000000f0d2f0290 */ /* 0x000fe2000fffe03f */
[----:B------:R-:W-:Y:S01]  /*1300*/  LOP3.LUT R2, R6, UR55, RZ, 0x3c, !PT ;  /* 0x0000003706027c12 */ /* 0x000fe2000f8e3cff */
[----:B------:R-:W-:Y:S01]  /*1310*/  @UP1 UIMAD.WIDE.U32 UR14, UR22, UR26, URZ ;  /* 0x0000001a160e12a5 */ /* 0x000fe2000f8e003f */
[----:B------:R-:W-:Y:S02]  /*1320*/  @UP3 ULDC UR8, c[0x0][0x2e4] ;  /* 0x0000b90000083ab9 */ /* 0x000fe40000000800 */
[----:B------:R-:W-:Y:S01]  /*1330*/  ISETP.GE.AND P2, PT, R2, RZ, PT ;  /* 0x000000ff0200720c */ /* 0x000fe20003f46270 */
[----:B------:R-:W-:-:S02]  /*1340*/  @UP1 UIMAD UR22, UR22, UR27, URZ ;  /* 0x0000001b161612a4 */ /* 0x000fc4000f8e023f */
[----:B------:R-:W-:Y:S02]  /*1350*/  @UP1 UIMAD.WIDE.U32 UR12, UR31, UR24, URZ ;  /* 0x000000181f0c12a5 */ /* 0x000fe4000f8e003f */
[----:B------:R-:W-:Y:S02]  /*1360*/  @UP3 UIMAD UR20, UR55, UR8, UR9 ;  /* 0x00000008371432a4 */ /* 0x000fe4000f8e0209 */
[----:B------:R-:W-:Y:S01]  /*1370*/  @P0 VIADD R0, R0, 0x1 ;  /* 0x0000000100000836 */ /* 0x000fe20000000000 */
[----:B------:R-:W-:Y:S01]  /*1380*/  PLOP3.LUT P0, PT, PT, PT, UP1, 0x80, 0x0 ;  /* 0x000000000000781c */ /* 0x000fe20003f0f018 */
[----:B------:R-:W-:Y:S02]  /*1390*/  @!UP3 UIMAD UR8, UR45, UR60, UR55 ;  /* 0x0000003c2d08b2a4 */ /* 0x000fe4000f8e0237 */
[----:B------:R-:W-:Y:S01]  /*13a0*/  UIMAD UR50, UR55, UR61, URZ ;  /* 0x0000003d373272a4 */ /* 0x000fe2000f8e023f */
[----:B------:R-:W-:Y:S01]  /*13b0*/  IMAD.MOV.U32 R4, RZ, RZ, R0 ;  /* 0x000000ffff047224 */ /* 0x000fe200078e0000 */
[----:B------:R-:W-:-:S02]  /*13c0*/  @UP1 UIMAD UR10, UR31, UR25, URZ ;  /* 0x000000191f0a12a4 */ /* 0x000fc4000f8e023f */
[----:B------:R-:W-:Y:S02]  /*13d0*/  USEL UR52, UR32, URZ, UP4 ;  /* 0x0000003f20347287 */ /* 0x000fe4000a000000 */
[----:B------:R-:W-:Y:S01]  /*13e0*/  USEL UR51, UR49, URZ, UP4 ;  /* 0x0000003f31337287 */ /* 0x000fe2000a000000 */
[----:B------:R-:W-:Y:S01]  /*13f0*/  @!P2 IADD3 R4, -R4, RZ, RZ ;  /* 0x000000ff0404a210 */ /* 0x000fe20007ffe1ff */
[----:B------:R-:W-:Y:S01]  /*1400*/  @!UP3 UIMAD UR20, UR8, UR23, URZ ;  /* 0x000000170814b2a4 */ /* 0x000fe2000f8e023f */
[----:B------:R-:W-:Y:S01]  /*1410*/  @!P3 LOP3.LUT R4, RZ, R6, RZ, 0x33, !PT ;  /* 0x00000006ff04b212 */ /* 0x000fe200078e33ff */
[----:B------:R-:W-:Y:S02]  /*1420*/  @UP1 UIADD3 UR31, UR15, UR22, URZ ;  /* 0x000000160f1f1290 */ /* 0x000fe4000fffe03f */
[----:B------:R-:W-:Y:S02]  /*1430*/  USHF.R.S32.HI UR38, URZ, 0x1f, UR28 ;  /* 0x0000001f3f267899 */ /* 0x000fe4000801141c */
[----:B------:R-:W-:-:S02]  /*1440*/  @!UP0 UIADD3 UR48, UR41, UR39, URZ ;  /* 0x0000002729308290 */ /* 0x000fc4000fffe03f */
[----:B------:R-:W-:Y:S02]  /*1450*/  USHF.R.S32.HI UR53, URZ, 0x1f, UR50 ;  /* 0x0000001f3f357899 */ /* 0x000fe40008011432 */
[----:B------:R-:W-:Y:S02]  /*1460*/  USHF.R.S32.HI UR44, URZ, 0x6, UR21 ;  /* 0x000000063f2c7899 */ /* 0x000fe40008011415 */
[----:B------:R-:W-:Y:S02]  /*1470*/  @UP1 UIADD3 UR32, UR13, UR10, URZ ;  /* 0x0000000a0d201290 */ /* 0x000fe4000fffe03f */
        /* <DEDUP_REMOVED lines=16> */
.L_x_876:
        /* <DEDUP_REMOVED lines=13> */
.L_x_877:
        /* <DEDUP_REMOVED lines=11> */
.L_x_878:
[----:B------:R-:W-:-:S04]  /*1700*/  UIMAD UR5, UR45, UR60, UR55 ;  /* 0x0000003c2d0572a4 */ /* 0x000fc8000f8e0237 */
[----:B------:R-:W-:-:S12]  /*1710*/  UIMAD UR5, UR5, UR58, URZ ;  /* 0x0000003a050572a4 */ /* 0x000fd8000f8e023f */
.L_x_879:
[----:B------:R-:W1:Y:S01]  /*1720*/  S2R R21, SR_TID.X ;  /* 0x0000000000157919 */ /* 0x000e620000002100 */
[----:B------:R-:W2:Y:S01]  /*1730*/  LDC.64 R10, c[0x0][0x420] ;  /* 0x00010800ff0a7b82 */ /* 0x000ea20000000a00 */
[----:B------:R-:W-:Y:S01]  /*1740*/  UIADD3 UR39, UR16, UR5, URZ ;  /* 0x0000000510277290 */ /* 0x000fe2000fffe03f */
[----:B------:R-:W-:Y:S01]  /*1750*/  BSSY B1, `(.L_x_875) ;  /* 0x0000799000017945 */ /* 0x000fe20003800000 */
[----:B------:R-:W-:Y:S02]  /*1760*/  UIADD3 UR5, -UR11, UR29, UR28 ;  /* 0x0000001d0b057290 */ /* 0x000fe4000fffe11c */
[----:B------:R-:W-:Y:S01]  /*1770*/  USHF.R.S32.HI UR17, URZ, 0x1f, UR55 ;  /* 0x0000001f3f117899 */ /* 0x000fe20008011437 */
[----:B------:R-:W-:Y:S01]  /*1780*/  ULDC UR9, c[0x0][0x398] ;  /* 0x0000e60000097ab9 */ /* 0x000fe20000000800 */
[----:B------:R-:W-:Y:S01]  /*1790*/  ULDC.64 UR12, c[0x0][0x428] ;  /* 0x00010a00000c7ab9 */ /* 0x000fe20000000a00 */
[----:B------:R-:W-:Y:S02]  /*17a0*/  UIADD3 UR5, UR5, -UR9, URZ ;  /* 0x8000000905057290 */ /* 0x000fe4000fffe03f */
[----:B------:R-:W-:-:S02]  /*17b0*/  UIMAD UR9, UR17, UR12, URZ ;  /* 0x0000000c110972a4 */ /* 0x000fc4000f8e023f */
[----:B------:R-:W-:Y:S02]  /*17c0*/  UIADD3 UR21, UR16, UR20, URZ ;  /* 0x0000001410157290 */ /* 0x000fe4000fffe03f */
[----:B------:R-:W-:Y:S01]  /*17d0*/  UIMAD UR20, UR61, UR60, URZ ;  /* 0x0000003c3d1472a4 */ /* 0x000fe2000f8e023f */
[----:B------:R-:W-:Y:S01]  /*17e0*/  ULDC.64 UR14, c[0x0][0x258] ;  /* 0x00009600000e7ab9 */ /* 0x000fe20000000a00 */
[----:B------:R-:W-:Y:S01]  /*17f0*/  UIMAD UR13, UR55, UR13, UR9 ;  /* 0x0000000d370d72a4 */ /* 0x000fe2000f8e0209 */
[----:B------:R-:W-:Y:S01]  /*1800*/  IMAD.U32 R12, RZ, RZ, UR14 ;  /* 0x0000000eff0c7e24 */ /* 0x000fe2000f8e00ff */
[----:B------:R-:W-:Y:S02]  /*1810*/  UIMAD UR9, UR17, UR14, URZ ;  /* 0x0000000e110972a4 */ /* 0x000fe4000f8e023f */
[----:B------:R-:W-:Y:S01]  /*1820*/  USHF.R.S32.HI UR17, URZ, 0x1f, UR5 ;  /* 0x0000001f3f117899 */ /* 0x000fe20008011405 */
[----:B------:R-:W-:Y:S01]  /*1830*/  ULDC.64 UR60, c[0x0][0x2b0] ;  /* 0x0000ac00003c7ab9 */ /* 0x000fe20000000a00 */
[----:B------:R-:W-:-:S02]  /*1840*/  UIMAD UR15, UR55, UR15, UR9 ;  /* 0x0000000f370f72a4 */ /* 0x000fc4000f8e0209 */
[----:B------:R-:W-:Y:S01]  /*1850*/  ULEA.HI UR17, UR17, UR5, URZ, 0x6 ;  /* 0x0000000511117291 */ /* 0x000fe2000f8f303f */
[----:B------:R-:W-:Y:S01]  /*1860*/  ULDC.64 UR42, c[0x0][0x210] ;  /* 0x00008400002a7ab9 */ /* 0x000fe20000000a00 */
[----:B------:R-:W-:Y:S01]  /*1870*/  ULDC.64 UR40, c[0x0][0x3e0] ;  /* 0x0000f80000287ab9 */ /* 0x000fe20000000a00 */
[----:B-1----:R-:W-:Y:S01]  /*1880*/  SHF.R.S32.HI R28, RZ, 0x1f, R21 ;  /* 0x0000001fff1c7819 */ /* 0x002fe20000011415 */
[----:B------:R-:W-:-:S03]  /*1890*/  USHF.R.S32.HI UR17, URZ, 0x6, UR17 ;  /* 0x000000063f117899 */ /* 0x000fc60008011411 */
        /* <DEDUP_REMOVED lines=16> */
[----:B------:R-:W-:-:S04]  /*19a0*/  IADD3 R8, P1, R6, UR54, RZ ;  /* 0x0000003606087c10 */ /* 0x000fc8000ff3e0ff */
        /* <DEDUP_REMOVED lines=8> */
[----:B------:R-:W-:Y:S01]  /*1a30*/  USHF.R.S32.HI UR8, URZ, 0x1f, UR8 ;  /* 0x0000001f3f087899 */ /* 0x000fe20008011408 */
[----:B------:R-:W-:-:S02]  /*1a40*/  ULDC.64 UR36, c[0x0][0x400] ;  /* 0x0001000000247ab9 */ /* 0x000fc40000000a00 */
[----:B------:R-:W-:Y:S01]  /*1a50*/  IMAD.WIDE.U32 R6, R10, UR16, R6 ;  /* 0x000000100a067c25 */ /* 0x000fe2000f8e0006 */
[----:B------:R-:W-:Y:S01]  /*1a60*/  UIADD3.X UR8, UR49, UR8, UR53, UP2, UP0 ;  /* 0x0000000831087290 */ /* 0x000fe200097e0435 */
[----:B------:R-:W-:Y:S01]  /*1a70*/  LEA R236, P3, R8, UR42, 0x1 ;  /* 0x0000002a08ec7c11 */ /* 0x000fe2000f8608ff */
[----:B------:R-:W-:Y:S01]  /*1a80*/  UIADD3 UR10, UP3, UP2, UR52, UR10, UR56 ;  /* 0x0000000a340a7290 */ /* 0x000fe2000fa7e038 */
[----:B------:R-:W-:Y:S01]  /*1a90*/  IMAD.IADD R7, R7, 0x1, R5 ;  /* 0x0000000107077824 */ /* 0x000fe200078e0205 */
[----:B------:R-:W-:Y:S01]  /*1aa0*/  UISETP.LT.AND UP0, UPT, URZ, UR17, UPT ;  /* 0x000000113f00728c */ /* 0x000fe2000bf01270 */
[----:B------:R-:W-:Y:S01]  /*1ab0*/  IMAD.U32 R5, RZ, RZ, UR12 ;  /* 0x0000000cff057e24 */ /* 0x000fe2000f8e00ff */
[----:B------:R-:W-:Y:S01]  /*1ac0*/  UIADD3.X UR5, UR51, UR8, UR47, UP3, UP2 ;  /* 0x0000000833057290 */ /* 0x000fe20009fe442f */
[----:B------:R-:W-:Y:S01]  /*1ad0*/  VIADD R9, R9, UR15 ;  /* 0x0000000f09097c36 */ /* 0x000fe20008000000 */
[----:B------:R-:W-:Y:S01]  /*1ae0*/  USEL UR17, URZ, UR17, !UP0 ;  /* 0x000000113f117287 */ /* 0x000fe2000c000000 */
[----:B------:R-:W-:Y:S01]  /*1af0*/  IMAD.WIDE.U32 R6, R5, UR55, R6 ;  /* 0x0000003705067c25 */ /* 0x000fe2000f8e0006 */
[----:B------:R-:W-:Y:S01]  /*1b00*/  LOP3.LUT R5, R16, 0xffffffe0, RZ, 0xc0, !PT ;  /* 0xffffffe010057812 */ /* 0x000fe200078ec0ff */
[----:B------:R-:W-:Y:S01]  /*1b10*/  UIMAD.WIDE UR8, UR21, 0x4, UR60 ;  /* 0x00000004150878a5 */ /* 0x000fe2000f8e023c */
[----:B------:R-:W-:Y:S01]  /*1b20*/  LEA.HI.X R237, R8, UR43, R9, 0x1, P3 ;  /* 0x0000002b08ed7c11 */ /* 0x000fe200098f0c09 */
[----:B------:R-:W-:Y:S01]  /*1b30*/  UISETP.GT.AND UP0, UPT, UR44, UR17, UPT ;  /* 0x000000112c00728c */ /* 0x000fe2000bf04270 */
[----:B------:R-:W-:Y:S01]  /*1b40*/  VIADD R7, R7, UR13 ;  /* 0x0000000d07077c36 */ /* 0x000fe20008000000 */
[----:B------:R-:W-:Y:S01]  /*1b50*/  ULDC.64 UR60, c[0x0][0x478] ;  /* 0x00011e00003c7ab9 */ /* 0x000fe20000000a00 */
[----:B------:R-:W-:-:S02]  /*1b60*/  IMAD.IADD R5, R21, 0x1, -R5 ;  /* 0x0000000115057824 */ /* 0x000fc400078e0a05 */
[----:B------:R-:W-:Y:S01]  /*1b70*/  IMAD.WIDE.U32 R6, R0, R10, R6 ;  /* 0x0000000a00067225 */ /* 0x000fe200078e0006 */
[----:B------:R-:W-:Y:S01]  /*1b80*/  UMOV UR13, UR8 ;  /* 0x00000008000d7c82 */ /* 0x000fe20008000000 */
[----:B------:R-:W-:Y:S02]  /*1b90*/  UMOV UR12, UR9 ;  /* 0x00000009000c7c82 */ /* 0x000fe40008000000 */
[----:B------:R-:W-:Y:S01]  /*1ba0*/  IMAD R13, R17, UR20, R5 ;  /* 0x00000014110d7c24 */ /* 0x000fe2000f8e0205 */
[----:B------:R-:W-:Y:S01]  /*1bb0*/  UIMAD.WIDE UR20, UR39, 0x4, UR60 ;  /* 0x00000004271478a5 */ /* 0x000fe2000f8e023c */
[----:B------:R-:W-:Y:S01]  /*1bc0*/  IMAD.IADD R7, R7, 0x1, R14 ;  /* 0x0000000107077824 */ /* 0x000fe200078e020e */
[C---:B------:R-:W-:Y:S02]  /*1bd0*/  LEA R234, P2, R6.reuse, UR40, 0x1 ;  /* 0x0000002806ea7c11 */ /* 0x040fe4000f8408ff */
[C---:B------:R-:W-:Y:S02]  /*1be0*/  IADD3 R12, P1, R13.reuse, UR10, RZ ;  /* 0x0000000a0d0c7c10 */ /* 0x040fe4000ff3e0ff */
[----:B------:R-:W-:Y:S01]  /*1bf0*/  LEA.HI.X R235, R6, UR41, R7, 0x1, P2 ;  /* 0x0000002906eb7c11 */ /* 0x000fe200090f0c07 */
[----:B------:R-:W-:Y:S01]  /*1c00*/  UMOV UR15, UR20 ;  /* 0x00000014000f7c82 */ /* 0x000fe20008000000 */
[----:B------:R-:W-:Y:S01]  /*1c10*/  LEA.HI.X.SX32 R13, R13, UR5, 0x1, P1 ;  /* 0x000000050d0d7c11 */ /* 0x000fe200088f0eff */
[----:B------:R-:W-:Y:S01]  /*1c20*/  UIADD3 UR5, UR44, -0x1, URZ ;  /* 0xffffffff2c057890 */ /* 0x000fe2000fffe03f */
[----:B------:R-:W-:Y:S01]  /*1c30*/  LEA R228, P1, R12, UR36, 0x2 ;  /* 0x000000240ce47c11 */ /* 0x000fe2000f8210ff */
[----:B------:R-:W-:-:S03]  /*1c40*/  UMOV UR14, UR21 ;  /* 0x00000015000e7c82 */ /* 0x000fc60008000000 */
[----:B------:R-:W-:Y:S02]  /*1c50*/  LEA.HI.X R229, R12, UR37, R13, 0x2, P1 ;  /* 0x000000250ce57c11 */ /* 0x000fe400088f140d */
[----:B------:R-:W-:-:S13]  /*1c60*/  PLOP3.LUT P1, PT, PT, PT, UP0, 0x80, 0x0 ;  /* 0x000000000000781c */ /* 0x000fda0003f2f008 */
        /* <DEDUP_REMOVED lines=20> */
.L_x_881:
        /* <DEDUP_REMOVED lines=19> */
.L_x_882:
        /* <DEDUP_REMOVED lines=33> */
.L_x_884:
[----:B------:R-:W-:Y:S05]  /*20f0*/  BSYNC B0 ;  /* 0x0000000000007941 */ /* 0x000fea0003800000 */
.L_x_883:
        /* <DEDUP_REMOVED lines=16> */
.L_x_886:
[----:B------:R-:W-:Y:S05]  /*2200*/  BSYNC B0 ;  /* 0x0000000000007941 */ /* 0x000fea0003800000 */
.L_x_885:
        /* <DEDUP_REMOVED lines=29> */
.L_x_888:
[----:B------:R-:W-:Y:S05]  /*23e0*/  BSYNC B0 ;  /* 0x0000000000007941 */ /* 0x000fea0003800000 */
.L_x_887:
        /* <DEDUP_REMOVED lines=16> */
.L_x_880:
        /* <DEDUP_REMOVED lines=60> */
.L_x_891:
[----:B------:R-:W-:Y:S01]  /*28b0*/  @!PT LDS RZ, [RZ] ;  /* 0x00000000fffff984 */ /* 0x000fe20000000800 */
[----:B------:R-:W-:Y:S01]  /*28c0*/  @!PT LDS RZ, [RZ] ;  /* 0x00000000fffff984 */ /* 0x000fe20000000800 */
[----:B------:R-:W-:Y:S01]  /*28d0*/  @!PT LDS RZ, [RZ] ;  /* 0x00000000fffff984 */ /* 0x000fe20000000800 */
[----:B------:R1:W-:Y:S04]  /*28e0*/  LDGSTS.E.BYPASS.LTC128B.128 [R231], desc[UR6][R236.64] ;  /* 0x00000000ece77fae */ /* 0x0003e8000b901d46 */
[----:B------:R1:W-:Y:S04]  /*28f0*/  LDGSTS.E.BYPASS.LTC128B.128 [R231+0x2000], desc[UR6][R236.64+0x80] ;  /* 0x02000080ece77fae */ /* 0x0003e8000b901d46 */
[----:B------:R1:W-:Y:S04]  /*2900*/  LDGSTS.E.BYPASS.LTC128B.128 [R231+0x4000], desc[UR6][R236.64+0x100] ;  /* 0x04000100ece77fae */ /* 0x0003e8000b901d46 */
[----:B------:R1:W-:Y:S02]  /*2910*/  LDGSTS.E.BYPASS.LTC128B.128 [R231+0x6000], desc[UR6][R236.64+0x180] ;  /* 0x06000180ece77fae */ /* 0x0003e4000b901d46 */
.L_x_892:
[----:B------:R-:W-:Y:S05]  /*2920*/  BSYNC B0 ;  /* 0x0000000000007941 */ /* 0x000fea0003800000 */
.L_x_890:
        /* <DEDUP_REMOVED lines=21> */
.L_x_894:
        /* <DEDUP_REMOVED lines=10> */
.L_x_895:
[----:B------:R-:W-:Y:S05]  /*2b20*/  BSYNC B0 ;  /* 0x0000000000007941 */ /* 0x000fea0003800000 */
.L_x_893:
        /* <DEDUP_REMOVED lines=39> */
[----:B------:R-:W-:Y:S01]  /*2da0*/  CS2R R188, SRZ ;  /* 0x0000000000bc7805 */ /* 0x000fe2000001ff00 */
        /* <DEDUP_REMOVED lines=70> */
[----:B------:R-:W-:Y:S01]  /*3210*/  UIADD3 UR20, UR29, 0x40, UR28 ;  /* 0x000000401d147890 */ /* 0x000fe2000fffe01c */
[----:B------:R-:W-:Y:S01]  /*3220*/  SHF.R.S32.HI R0, RZ, 0x1f, R14 ;  /* 0x0000001fff007819 */ /* 0x000fe2000001140e */
[----:B------:R-:W-:Y:S01]  /*3230*/  @!P2 LDGSTS.E.BYPASS.LTC128B.128 [R232+0x1c000], desc[UR6][R2.64+0x100] ;  /* 0x1c00010002e8afae */ /* 0x000fe2000b901d46 */
[----:B------:R-:W-:Y:S01]  /*3240*/  IMAD.MOV.U32 R252, RZ, RZ, 0x8 ;  /* 0x00000008fffc7424 */ /* 0x000fe200078e00ff */
        /* <DEDUP_REMOVED lines=55> */
[----:B------:R-:W-:Y:S01]  /*35c0*/  LEA.HI R0, R28, R21, RZ, 0x4 ;  /* 0x000000151c007211 */ /* 0x000fe200078f20ff */
[----:B------:R-:W-:Y:S01]  /*35d0*/  VIADD R14, R14, 0x1 ;  /* 0x000000010e0e7836 */ /* 0x000fe20000000000 */
[----:B------:R-:W-:Y:S01]  /*35e0*/  CS2R R26, SRZ ;  /* 0x00000000001a7805 */ /* 0x000fe2000001ff00 */
[----:B------:R-:W-:Y:S01]  /*35f0*/  @!PT LDS RZ, [RZ] ;  /* 0x00000000fffff984 */ /* 0x000fe20000000800 */
[----:B------:R-:W-:Y:S01]  /*3600*/  @!PT LDS RZ, [RZ] ;  /* 0x00000000fffff984 */ /* 0x000fe20000000800 */
[----:B------:R-:W-:Y:S01]  /*3610*/  @!PT LDS RZ, [RZ] ;  /* 0x00000000fffff984 */ /* 0x000fe20000000800 */
[----:B------:R-:W-:Y:S01]  /*3620*/  @!P2 LDGSTS.E.BYPASS.LTC128B.128 [R232+0x20000], desc[UR6][R4.64] ;  /* 0x2000000004e8afae */ /* 0x000fe2000b901d46 */
[----:B------:R-:W-:-:S02]  /*3630*/  CS2R R24, SRZ ;  /* 0x0000000000187805 */ /* 0x000fc4000001ff00 */
[----:B------:R-:W-:Y:S01]  /*3640*/  CS2R R22, SRZ ;  /* 0x0000000000167805 */ /* 0x000fe2000001ff00 */
[----:B------:R-:W-:Y:S01]  /*3650*/  ULDC UR21, c[0x0][0x2dc] ;  /* 0x0000b70000157ab9 */ /* 0x000fe20000000800 */
[----:B------:R-:W-:Y:S01]  /*3660*/  @!P2 LDGSTS.E.BYPASS.LTC128B.128 [R232+0x22000], desc[UR6][R4.64+0x80] ;  /* 0x2200008004e8afae */ /* 0x000fe2000b901d46 */
[----:B------:R-:W-:Y:S01]  /*3670*/  UIADD3 UR20, UR20, -UR11, URZ ;  /* 0x8000000b14147290 */ /* 0x000fe2000fffe03f */
[----:B------:R-:W-:Y:S02]  /*3680*/  ULDC UR8, c[0x0][0x39c] ;  /* 0x0000e70000087ab9 */ /* 0x000fe40000000800 */
[----:B------:R-:W-:Y:S01]  /*3690*/  @!P2 LDGSTS.E.BYPASS.LTC128B.128 [R232+0x24000], desc[UR6][R4.64+0x100] ;  /* 0x2400010004e8afae */ /* 0x000fe2000b901d46 */
[----:B------:R-:W-:-:S03]  /*36a0*/  ULDC UR16, c[0x0][0x2ec] ;  /* 0x0000bb0000107ab9 */ /* 0x000fc60000000800 */
[----:B------:R1:W-:Y:S01]  /*36b0*/  @!P2 LDGSTS.E.BYPASS.LTC128B.128 [R232+0x26000], desc[UR6][R4.64+0x180] ;  /* 0x2600018004e8afae */ /* 0x0003e2000b901d46 */
[----:B------:R-:W-:-:S03]  /*36c0*/  LOP3.LUT R0, R0, 0xfffffff0, RZ, 0xc0, !PT ;  /* 0xfffffff000007812 */ /* 0x000fc600078ec0ff */
[----:B------:R4:W-:Y:S01]  /*36d0*/  @P1 STS.128 [R232+0x21000], RZ ;  /* 0x021000ffe8001388 */ /* 0x0009e20000000c00 */
[----:B-1----:R-:W-:-:S03]  /*36e0*/  IADD3 R4, P2, R244, UR13, RZ ;  /* 0x0000000df4047c10 */ /* 0x002fc6000ff5e0ff */
[----:B------:R4:W-:Y:S01]  /*36f0*/  @P1 STS.128 [R232+0x23000], RZ ;  /* 0x023000ffe8001388 */ /* 0x0009e20000000c00 */
[----:B------:R-:W-:-:S03]  /*3700*/  IADD3.X R5, R243, UR12, RZ, P2, !PT ;  /* 0x0000000cf3057c10 */ /* 0x000fc600097fe4ff */
[----:B------:R4:W-:Y:S04]  /*3710*/  @P1 STS.128 [R232+0x25000], RZ ;  /* 0x025000ffe8001388 */ /* 0x0009e80000000c00 */
[----:B------:R-:W5:Y:S04]  /*3720*/  @!P3 LDG.E R241, desc[UR6][R4.64] ;  /* 0x0000000604f1b981 */ /* 0x000f68000c1e1900 */
[----:B------:R-:W5:Y:S01]  /*3730*/  @!P5 LDG.E R242, desc[UR6][R4.64+0x20] ;  /* 0x0000200604f2d981 */ /* 0x000f62000c1e1900 */
[----:B------:R-:W-:-:S03]  /*3740*/  IMAD.IADD R0, R21, 0x1, -R0 ;  /* 0x0000000115007824 */ /* 0x000fc600078e0a00 */
        /* <DEDUP_REMOVED lines=18> */
[----:B------:R-:W-:Y:S02]  /*3870*/  SEL R220, R220, 0xffffffc0, !P2 ;  /* 0xffffffc0dcdc7807 */ /* 0x000fe40005000000 */
[----:B------:R-:W-:Y:S01]  /*3880*/  SEL R0, R0, R226, !P0 ;  /* 0x000000e200007207 */ /* 0x000fe20004000000 */
[----:B------:R-:W-:Y:S01]  /*3890*/  IMAD.IADD R223, R222, 0x1, R221 ;  /* 0x00000001dedf7824 */ /* 0x000fe200078e02dd */
[----:B------:R-:W-:-:S02]  /*38a0*/  SEL R2, R2, R227, !P0 ;  /* 0x000000e302027207 */ /* 0x000fc40004000000 */
[----:B------:R-:W-:Y:S02]  /*38b0*/  CS2R R28, SRZ ;  /* 0x00000000001c7805 */ /* 0x000fe4000001ff00 */
[----:B------:R-:W-:Y:S02]  /*38c0*/  IADD3 R247, R14, UR11, -R3 ;  /* 0x0000000b0ef77c10 */ /* 0x000fe4000fffe803 */
[----:B------:R-:W-:Y:S02]  /*38d0*/  CS2R R20, SRZ ;  /* 0x0000000000147805 */ /* 0x000fe4000001ff00 */
[----:B------:R-:W-:Y:S01]  /*38e0*/  LEA R217, R0, UR4, 0x1 ;  /* 0x0000000400d97c11 */ /* 0x000fe2000f8e08ff */
[----:B------:R-:W-:Y:S01]  /*38f0*/  IMAD.IADD R224, R222, 0x1, R220 ;  /* 0x00000001dee07824 */ /* 0x000fe200078e02dc */
[----:B------:R-:W-:Y:S01]  /*3900*/  LEA R212, R2, UR4, 0x1 ;  /* 0x0000000402d47c11 */ /* 0x000fe2000f8e08ff */
[----:B---34-:R-:W-:-:S07]  /*3910*/  IMAD.IADD R225, R220, 0x1, R223 ;  /* 0x00000001dce17824 */ /* 0x018fce00078e02df */
.L_x_898:
[----:B------:R-:W0:Y:S01]  /*3920*/  LDGDEPBAR ;  /* 0x00000000000079af */ /* 0x000e220000000000 */
[C---:B------:R-:W-:Y:S01]  /*3930*/  IADD3 R3, R217.reuse, R221, RZ ;  /* 0x000000ddd9037210 */ /* 0x040fe20007ffe0ff */
[----:B------:R-:W-:Y:S01]  /*3940*/  USHF.L.U32 UR9, UR5, 0x6, URZ ;  /* 0x0000000605097899 */ /* 0x000fe2000800063f */
[-C--:B------:R-:W-:Y:S01]  /*3950*/  IADD3 R2, R217, R220.reuse, RZ ;  /* 0x000000dcd9027210 */ /* 0x080fe20007ffe0ff */
[----:B------:R-:W-:Y:S01]  /*3960*/  USHF.L.U32 UR10, UR18, 0x6, URZ ;  /* 0x00000006120a7899 */ /* 0x000fe2000800063f */
[----:B------:R-:W-:Y:S01]  /*3970*/  IADD3 R0, R3, R220, RZ ;  /* 0x000000dc03007210 */ /* 0x000fe20007ffe0ff */
[----:B------:R-:W-:Y:S01]  /*3980*/  UISETP.GE.AND UP0, UPT, UR9, UR20, UPT ;  /* 0x000000140900728c */ /* 0x000fe2000bf06270 */
[C---:B-----5:R-:W-:Y:S01]  /*3990*/  FSETP.NEU.FTZ.AND P1, PT, R241.reuse, -INF , PT ;  /* 0xff800000f100780b */ /* 0x060fe20003f3d000 */
[----:B------:R-:W-:Y:S02]  /*39a0*/  UIADD3 UR10, UR10, 0x40, URZ ;  /* 0x000000400a0a7890 */ /* 0x000fe4000fffe03f */
[----:B------:R-:W-:Y:S02]  /*39b0*/  UISETP.GT.AND UP3, UPT, UR5, UR17, UPT ;  /* 0x000000110500728c */ /* 0x000fe4000bf64270 */
[----:B------:R-:W-:Y:S06]  /*39c0*/  UISETP.LT.AND UP0, UPT, UR10, UR11, UP0 ;  /* 0x0000000b0a00728c */ /* 0x000fec0008701270 */
[----:B------:R-:W-:Y:S01]  /*39d0*/  PLOP3.LUT P0, PT, PT, PT, UP0, 0x80, 0x0 ;  /* 0x000000000000781c */ /* 0x000fe20003f0f008 */
[----:B------:R-:W-:Y:S04]  /*39e0*/  DEPBAR.LE SB0, 0x0 ;  /* 0x000080000000791a */ /* 0x000fe80000000000 */
[----:B------:R-:W-:Y:S06]  /*39f0*/  BAR.SYNC.DEFER_BLOCKING 0x0 ;  /* 0x0000000000007b1d */ /* 0x000fec0000010000 */
[----:B------:R-:W-:Y:S05]  /*3a00*/  LDSM.16.M88.4 R16, [R217] ;  /* 0x00000000d910783b */ /* 0x000fea0000000200 */
        /* <DEDUP_REMOVED lines=84> */
[----:B------:R4:W1:Y:S05]  /*3f50*/  LDSM.16.M88.4 R92, [R3+0x6000] ;  /* 0x00600000035c783b */ /* 0x00086a0000000200 */
[C---:B------:R-:W-:Y:S01]  /*3f60*/  HMMA.16816.F32.BF16 R8, R100.reuse, R106, R8 ;  /* 0x0000006a6408723c */ /* 0x040fe20000041808 */
[----:B------:R-:W-:Y:S05]  /*3f70*/  LDSM.16.M88.4 R104, [R216+0x6000] ;  /* 0x00600000d868783b */ /* 0x000fea0000000200 */
[C---:B--2---:R-:W-:Y:S06]  /*3f80*/  HMMA.16816.F32.BF16 R12, R100.reuse, R88, R12 ;  /* 0x00000058640c723c */ /* 0x044fec000004180c */
[----:B------:R-:W-:Y:S01]  /*3f90*/  HMMA.16816.F32.BF16 R16, R100, R90, R16 ;  /* 0x0000005a6410723c */ /* 0x000fe20000041810 */
[----:B------:R-:W2:Y:S05]  /*3fa0*/  LDSM.16.M88.4 R88, [R213+0x6800] ;  /* 0x00680000d558783b */ /* 0x000eaa0000000200 */
[C---:B---3--:R-:W-:Y:S01]  /*3fb0*/  HMMA.16816.F32.BF16 R4, R108.reuse, R112, R4 ;  /* 0x000000706c04723c */ /* 0x048fe20000041804 */
[----:B------:R-:W3:Y:S04]  /*3fc0*/  LDSM.16.M88.4 R100, [R2+0x6000] ;  /* 0x006000000264783b */ /* 0x000ee80000000200 */
[----:B----4-:R-:W-:Y:S01]  /*3fd0*/  FMUL.FTZ R3, R241, 1.4426950216293334961 ;  /* 0x3fb8aa3bf1037820 */ /* 0x010fe20000410000 */
[C---:B------:R-:W-:Y:S01]  /*3fe0*/  HMMA.16816.F32.BF16 R8, R108.reuse, R114, R8 ;  /* 0x000000726c08723c */ /* 0x040fe20000041808 */
[----:B------:R-:W-:Y:S04]  /*3ff0*/  LDSM.16.M88.4 R112, [R215+0x6000] ;  /* 0x00600000d770783b */ /* 0x000fe80000000200 */
[----:B------:R-:W-:Y:S01]  /*4000*/  FSEL R3, R3, RZ, P1 ;  /* 0x000000ff03037208 */ /* 0x000fe20000800000 */
[C---:B-1----:R-:W-:Y:S03]  /*4010*/  HMMA.16816.F32.BF16 R12, R108.reuse, R84, R12 ;  /* 0x000000546c0c723c */ /* 0x042fe6000004180c */
[----:B------:R-:W-:Y:S03]  /*4020*/  FSETP.NEU.FTZ.AND P1, PT, R242, -INF , PT ;  /* 0xff800000f200780b */ /* 0x000fe60003f3d000 */
[----:B------:R-:W-:Y:S01]  /*4030*/  HMMA.16816.F32.BF16 R16, R108, R86, R16 ;  /* 0x000000566c10723c */ /* 0x000fe20000041810 */
[----:B------:R-:W1:Y:S05]  /*4040*/  LDSM.16.M88.4 R84, [R216+0x6800] ;  /* 0x00680000d854783b */ /* 0x000e6a0000000200 */
[C---:B------:R-:W-:Y:S01]  /*4050*/  HMMA.16816.F32.BF16 R4, R92.reuse, R96, R4 ;  /* 0x000000605c04723c */ /* 0x040fe20000041804 */
[----:B------:R4:W1:Y:S05]  /*4060*/  LDSM.16.M88.4 R108, [R0+0x6000] ;  /* 0x00600000006c783b */ /* 0x00086a0000000200 */
[C---:B------:R-:W-:Y:S06]  /*4070*/  HMMA.16816.F32.BF16 R8, R92.reuse, R98, R8 ;  /* 0x000000625c08723c */ /* 0x040fec0000041808 */
[C---:B--2---:R-:W-:Y:S06]  /*4080*/  HMMA.16816.F32.BF16 R12, R92.reuse, R88, R12 ;  /* 0x000000585c0c723c */ /* 0x044fec000004180c */
[----:B------:R-:W-:Y:S06]  /*4090*/  HMMA.16816.F32.BF16 R16, R92, R90, R16 ;  /* 0x0000005a5c10723c */ /* 0x000fec0000041810 */
[C---:B---3--:R-:W-:Y:S01]  /*40a0*/  HMMA.16816.F32.BF16 R4, R100.reuse, R104, R4 ;  /* 0x000000686404723c */ /* 0x048fe20000041804 */
[----:B----4-:R-:W-:Y:S04]  /*40b0*/  MOV R0, UR18 ;  /* 0x0000001200007c02 */ /* 0x010fe80008000f00 */
[----:B------:R-:W-:Y:S01]  /*40c0*/  @!P0 LEA R0, R0, R249, 0x6 ;  /* 0x000000f900008211 */ /* 0x000fe200078e30ff */
[C---:B------:R-:W-:Y:S06]  /*40d0*/  HMMA.16816.F32.BF16 R8, R100.reuse, R106, R8 ;  /* 0x0000006a6408723c */ /* 0x040fec0000041808 */
[C---:B-1----:R-:W-:Y:S06]  /*40e0*/  HMMA.16816.F32.BF16 R12, R100.reuse, R84, R12 ;  /* 0x00000054640c723c */ /* 0x042fec000004180c */
[----:B------:R-:W-:Y:S01]  /*40f0*/  HMMA.16816.F32.BF16 R16, R100, R86, R16 ;  /* 0x000000566410723c */ /* 0x000fe20000041810 */
[----:B------:R-:W1:Y:S05]  /*4100*/  LDSM.16.M88.4 R84, [R215+0x6800] ;  /* 0x00680000d754783b */ /* 0x000e6a0000000200 */
[C---:B------:R-:W-:Y:S06]  /*4110*/  HMMA.16816.F32.BF16 R4, R108.reuse, R112, R4 ;  /* 0x000000706c04723c */ /* 0x040fec0000041804 */
        /* <DEDUP_REMOVED lines=12> */
[----:B------:R1:W4:Y:S02]  /*41e0*/  MUFU.TANH R122, R5 ;  /* 0x00000005007a7308 */ /* 0x0003240000002400 */
[----:B------:R-:W-:Y:S08]  /*41f0*/  HMMA.16816.F32.BF16 R16, R108, R86, R16 ;  /* 0x000000566c10723c */ /* 0x000ff00000041810 */
[----:B------:R4:W-:Y:S03]  /*4200*/  MUFU.TANH R121, R8 ;  /* 0x0000000800797308 */ /* 0x0009e60000002400 */
[----:B--2---:R-:W-:Y:S02]  /*4210*/  @!P0 IADD3 R4, R247, UR9, RZ ;  /* 0x00000009f7048c10 */ /* 0x004fe4000fffe0ff */
[----:B---3--:R-:W-:Y:S05]  /*4220*/  MOV R2, R123 ;  /* 0x0000007b00027202 */ /* 0x008fea0000000f00 */
[----:B------:R2:W-:Y:S01]  /*4230*/  MUFU.TANH R129, R7 ;  /* 0x0000000700817308 */ /* 0x0005e20000002400 */
[C---:B-1----:R-:W-:Y:S02]  /*4240*/  @!P0 VIMNMX R5, R4.reuse, UR11, PT ;  /* 0x0000000b04058c48 */ /* 0x042fe4000bfe0100 */
[----:B------:R-:W-:Y:S02]  /*4250*/  @!P0 VIADDMNMX R4, R4, R252, UR11, PT ;  /* 0x0000000b04048e46 */ /* 0x000fe4000b8001fc */
[-C--:B------:R-:W-:Y:S01]  /*4260*/  @!P0 ISETP.GE.AND P2, PT, R0, R5.reuse, PT ;  /* 0x000000050000820c */ /* 0x080fe20003f46270 */
[----:B------:R-:W-:Y:S04]  /*4270*/  FMUL.FTZ R12, R12, UR8 ;  /* 0x000000080c0c7c20 */ /* 0x000fe80008410000 */
[----:B------:R-:W1:Y:S01]  /*4280*/  MUFU.TANH R196, R6 ;  /* 0x0000000600c47308 */ /* 0x000e620000002400 */
[----:B------:R-:W-:Y:S01]  /*4290*/  @!P0 FSEL R2, R123, -INF , !P2 ;  /* 0xff8000007b028808 */ /* 0x000fe20005000000 */
[----:B------:R-:W-:Y:S01]  /*42a0*/  FMUL.FTZ R13, R13, UR8 ;  /* 0x000000080d0d7c20 */ /* 0x000fe20008410000 */
[----:B----4-:R-:W-:Y:S01]  /*42b0*/  @!P0 IADD3 R8, R0, 0x1, RZ ;  /* 0x0000000100088810 */ /* 0x010fe20007ffe0ff */
[----:B------:R-:W-:Y:S01]  /*42c0*/  FMUL.FTZ R14, R14, UR8 ;  /* 0x000000080e0e7c20 */ /* 0x000fe20008410000 */
[----:B------:R-:W-:Y:S01]  /*42d0*/  FMUL.FTZ R15, R15, UR8 ;  /* 0x000000080f0f7c20 */ /* 0x000fe20008410000 */
[--C-:B------:R-:W-:Y:S01]  /*42e0*/  FFMA.FTZ R2, R2, UR16, -R3.reuse ;  /* 0x0000001002027c23 */ /* 0x100fe20008010803 */
[----:B------:R-:W-:Y:S03]  /*42f0*/  @!P0 ISETP.GE.AND P2, PT, R8, R5, PT ;  /* 0x000000050800820c */ /* 0x000fe60003f46270 */
[----:B------:R-:W3:Y:S01]  /*4300*/  MUFU.TANH R120, R9 ;  /* 0x0000000900787308 */ /* 0x000ee20000002400 */
[----:B--2---:R-:W-:Y:S01]  /*4310*/  MOV R7, R122 ;  /* 0x0000007a00077202 */ /* 0x004fe20000000f00 */
[----:B------:R-:W-:Y:S01]  /*4320*/  FMUL.FTZ R16, R16, UR8 ;  /* 0x0000000810107c20 */ /* 0x000fe20008410000 */
[----:B------:R-:W-:Y:S01]  /*4330*/  @!P0 FSEL R7, R122, -INF , !P2 ;  /* 0xff8000007a078808 */ /* 0x000fe20005000000 */
[----:B------:R-:W-:Y:S01]  /*4340*/  FMUL.FTZ R17, R17, UR8 ;  /* 0x0000000811117c20 */ /* 0x000fe20008410000 */
[----:B------:R-:W-:Y:S01]  /*4350*/  @!P0 ISETP.GE.AND P2, PT, R0, R4, PT ;  /* 0x000000040000820c */ /* 0x000fe20003f46270 */
[----:B------:R-:W-:Y:S01]  /*4360*/  FMUL.FTZ R18, R18, UR8 ;  /* 0x0000000812127c20 */ /* 0x000fe20008410000 */
[----:B------:R-:W-:Y:S03]  /*4370*/  FMUL.FTZ R19, R19, UR8 ;  /* 0x0000000813137c20 */ /* 0x000fe60008410000 */
[----:B------:R2:W-:Y:S01]  /*4380*/  MUFU.EX2 R204, R2 ;  /* 0x0000000200cc7308 */ /* 0x0005e20000000800 */
[--C-:B------:R-:W-:Y:S01]  /*4390*/  FFMA.FTZ R7, R7, UR16, -R3.reuse ;  /* 0x0000001007077c23 */ /* 0x100fe20008010803 */
[----:B-1----:R-:W-:Y:S02]  /*43a0*/  MOV R6, R196 ;  /* 0x000000c400067202 */ /* 0x002fe40000000f00 */
[----:B------:R-:W-:Y:S06]  /*43b0*/  @!P0 FSEL R6, R196, -INF , !P2 ;  /* 0xff800000c4068808 */ /* 0x000fec0005000000 */
[----:B------:R1:W-:Y:S10]  /*43c0*/  MUFU.EX2 R202, R7 ;  /* 0x0000000700ca7308 */ /* 0x0003f40000000800 */
[----:B------:R-:W4:Y:S01]  /*43d0*/  MUFU.TANH R131, R10 ;  /* 0x0000000a00837308 */ /* 0x000f220000002400 */
[----:B--2---:R-:W-:Y:S05]  /*43e0*/  FMUL.FTZ R2, R242, 1.4426950216293334961 ;  /* 0x3fb8aa3bf2027820 */ /* 0x004fea0000410000 */
[----:B------:R-:W-:Y:S02]  /*43f0*/  FSEL R2, R2, RZ, P1 ;  /* 0x000000ff02027208 */ /* 0x000fe40000800000 */
[----:B------:R-:W-:Y:S02]  /*4400*/  @!P0 ISETP.GE.AND P1, PT, R8, R4, PT ;  /* 0x000000040800820c */ /* 0x000fe40003f26270 */
[----:B------:R-:W-:Y:S01]  /*4410*/  MUFU.TANH R130, R11 ;  /* 0x0000000b00827308 */ /* 0x000fe20000002400 */
[----:B-1----:R-:W-:Y:S01]  /*4420*/  MOV R7, R129 ;  /* 0x0000008100077202 */ /* 0x002fe20000000f00 */
[--C-:B------:R-:W-:Y:S01]  /*4430*/  FFMA.FTZ R8, R6, UR16, -R2.reuse ;  /* 0x0000001006087c23 */ /* 0x100fe20008010802 */
[----:B------:R-:W-:Y:S02]  /*4440*/  @!P0 IADD3 R6, R0, 0x8, RZ ;  /* 0x0000000800068810 */ /* 0x000fe40007ffe0ff */
[----:B------:R-:W-:Y:S02]  /*4450*/  @!P0 FSEL R7, R129, -INF , !P1 ;  /* 0xff80000081078808 */ /* 0x000fe40004800000 */
[----:B------:R-:W-:Y:S03]  /*4460*/  @!P0 ISETP.GE.AND P1, PT, R6, R5, PT ;  /* 0x000000050600820c */ /* 0x000fe60003f26270 */
[----:B------:R1:W-:Y:S01]  /*4470*/  MUFU.EX2 R230, R8 ;  /* 0x0000000800e67308 */ /* 0x0003e20000000800 */
[--C-:B------:R-:W-:Y:S01]  /*4480*/  FFMA.FTZ R9, R7, UR16, -R2.reuse ;  /* 0x0000001007097c23 */ /* 0x100fe20008010802 */
[----:B------:R-:W-:Y:S08]  /*4490*/  @!P0 IADD3 R7, R0, 0x9, RZ ;  /* 0x0000000900078810 */ /* 0x000ff00007ffe0ff */
[----:B------:R3:W-:Y:S10]  /*44a0*/  MUFU.EX2 R211, R9 ;  /* 0x0000000900d37308 */ /* 0x0007f40000000800 */
[----:B------:R-:W2:Y:S01]  /*44b0*/  MUFU.TANH R124, R12 ;  /* 0x0000000c007c7308 */ /* 0x000ea20000002400 */
[----:B-1----:R-:W-:Y:S02]  /*44c0*/  MOV R8, R121 ;  /* 0x0000007900087202 */ /* 0x002fe40000000f00 */
[----:B------:R-:W-:Y:S02]  /*44d0*/  @!P0 FSEL R8, R121, -INF , !P1 ;  /* 0xff80000079088808 */ /* 0x000fe40004800000 */
[----:B------:R-:W-:Y:S03]  /*44e0*/  @!P0 ISETP.GE.AND P1, PT, R7, R5, PT ;  /* 0x000000050700820c */ /* 0x000fe60003f26270 */
[--C-:B------:R-:W-:Y:S01]  /*44f0*/  FFMA.FTZ R8, R8, UR16, -R3.reuse ;  /* 0x0000001008087c23 */ /* 0x100fe20008010803 */
[----:B---3--:R-:W-:Y:S01]  /*4500*/  MOV R9, R120 ;  /* 0x0000007800097202 */ /* 0x008fe20000000f00 */
[----:B------:R-:W1:Y:S01]  /*4510*/  MUFU.TANH R119, R13 ;  /* 0x0000000d00777308 */ /* 0x000e620000002400 */
[----:B------:R-:W-:Y:S02]  /*4520*/  @!P0 FSEL R9, R120, -INF , !P1 ;  /* 0xff80000078098808 */ /* 0x000fe40004800000 */
[-C--:B------:R-:W-:Y:S02]  /*4530*/  @!P0 ISETP.GE.AND P1, PT, R6, R4.reuse, PT ;  /* 0x000000040600820c */ /* 0x080fe40003f26270 */
[----:B----4-:R-:W-:Y:S02]  /*4540*/  MOV R6, R131 ;  /* 0x0000008300067202 */ /* 0x010fe40000000f00 */
[----:B------:R-:W-:Y:S03]  /*4550*/  @!P0 FSEL R6, R131, -INF , !P1 ;  /* 0xff80000083068808 */ /* 0x000fe60004800000 */
[----:B------:R3:W-:Y:S01]  /*4560*/  MUFU.EX2 R201, R8 ;  /* 0x0000000800c97308 */ /* 0x0007e20000000800 */
[----:B------:R-:W-:Y:S02]  /*4570*/  @!P0 ISETP.GE.AND P1, PT, R7, R4, PT ;  /* 0x000000040700820c */ /* 0x000fe40003f26270 */
[----:B------:R-:W-:Y:S01]  /*4580*/  @!P0 IADD3 R7, R0, 0x10, RZ ;  /* 0x0000001000078810 */ /* 0x000fe20007ffe0ff */
[--C-:B------:R-:W-:Y:S06]  /*4590*/  FFMA.FTZ R6, R6, UR16, -R2.reuse ;  /* 0x0000001006067c23 */ /* 0x100fec0008010802 */
[----:B------:R4:W-:Y:S10]  /*45a0*/  MUFU.EX2 R210, R6 ;  /* 0x0000000600d27308 */ /* 0x0009f40000000800 */
[----:B------:R-:W1:Y:S01]  /*45b0*/  MUFU.TANH R128, R14 ;  /* 0x0000000e00807308 */ /* 0x000e620000002400 */
[--C-:B---3--:R-:W-:Y:S01]  /*45c0*/  FFMA.FTZ R8, R9, UR16, -R3.reuse ;  /* 0x0000001009087c23 */ /* 0x108fe20008010803 */
[----:B--2---:R-:W-:Y:S08]  /*45d0*/  MOV R9, R124 ;  /* 0x0000007c00097202 */ /* 0x004ff00000000f00 */
[----:B------:R2:W-:Y:S01]  /*45e0*/  MUFU.EX2 R199, R8 ;  /* 0x0000000800c77308 */ /* 0x0005e20000000800 */
[----:B----4-:R-:W-:Y:S09]  /*45f0*/  @!P0 IADD3 R6, R0, 0x11, RZ ;  /* 0x0000001100068810 */ /* 0x010ff20007ffe0ff */
[----:B------:R-:W3:Y:S10]  /*4600*/  MUFU.TANH R127, R15 ;  /* 0x0000000f007f7308 */ /* 0x000ef40000002400 */
[----:B------:R-:W-:Y:S01]  /*4610*/  MUFU.TANH R118, R16 ;  /* 0x0000001000767308 */ /* 0x000fe20000002400 */
[----:B--2---:R-:W-:Y:S02]  /*4620*/  MOV R8, R130 ;  /* 0x0000008200087202 */ /* 0x004fe40000000f00 */
[----:B------:R-:W-:Y:S02]  /*4630*/  @!P0 FSEL R8, R130, -INF , !P1 ;  /* 0xff80000082088808 */ /* 0x000fe40004800000 */
[-C--:B------:R-:W-:Y:S03]  /*4640*/  @!P0 ISETP.GE.AND P1, PT, R7, R5.reuse, PT ;  /* 0x000000050700820c */ /* 0x080fe60003f26270 */
[--C-:B------:R-:W-:Y:S01]  /*4650*/  FFMA.FTZ R8, R8, UR16, -R2.reuse ;  /* 0x0000001008087c23 */ /* 0x100fe20008010802 */
[----:B------:R-:W-:Y:S01]  /*4660*/  @!P0 FSEL R9, R124, -INF , !P1 ;  /* 0xff8000007c098808 */ /* 0x000fe20004800000 */
[----:B------:R-:W2:Y:S01]  /*4670*/  MUFU.TANH R115, R17 ;  /* 0x0000001100737308 */ /* 0x000ea20000002400 */
[----:B------:R-:W-:Y:S03]  /*4680*/  @!P0 ISETP.GE.AND P1, PT, R6, R5, PT ;  /* 0x000000050600820c */ /* 0x000fe60003f26270 */
[--C-:B------:R-:W-:Y:S06]  /*4690*/  FFMA.FTZ R9, R9, UR16, -R3.reuse ;  /* 0x0000001009097c23 */ /* 0x100fec0008010803 */
[----:B------:R1:W-:Y:S10]  /*46a0*/  MUFU.EX2 R207, R8 ;  /* 0x0000000800cf7308 */ /* 0x0003f40000000800 */
[----:B------:R4:W-:Y:S10]  /*46b0*/  MUFU.EX2 R203, R9 ;  /* 0x0000000900cb7308 */ /* 0x0009f40000000800 */
[----:B------:R-:W-:Y:S01]  /*46c0*/  MUFU.TANH R126, R18 ;  /* 0x00000012007e7308 */ /* 0x000fe20000002400 */
[----:B-1----:R-:W-:Y:S02]  /*46d0*/  MOV R8, R119 ;  /* 0x0000007700087202 */ /* 0x002fe40000000f00 */
[----:B------:R-:W-:Y:S02]  /*46e0*/  @!P0 FSEL R8, R119, -INF , !P1 ;  /* 0xff80000077088808 */ /* 0x000fe40004800000 */
[----:B------:R-:W-:Y:S02]  /*46f0*/  @!P0 ISETP.GE.AND P1, PT, R7, R4, PT ;  /* 0x000000040700820c */ /* 0x000fe40003f26270 */
[----:B------:R-:W-:Y:S01]  /*4700*/  MOV R7, R128 ;  /* 0x0000008000077202 */ /* 0x000fe20000000f00 */
[--C-:B------:R-:W-:Y:S01]  /*4710*/  FFMA.FTZ R8, R8, UR16, -R3.reuse ;  /* 0x0000001008087c23 */ /* 0x100fe20008010803 */
[----:B------:R-:W-:Y:S01]  /*4720*/  @!P0 FSEL R7, R128, -INF , !P1 ;  /* 0xff80000080078808 */ /* 0x000fe20004800000 */
[----:B------:R-:W1:Y:S01]  /*4730*/  MUFU.TANH R125, R19 ;  /* 0x00000013007d7308 */ /* 0x000e620000002400 */
[-C--:B------:R-:W-:Y:S02]  /*4740*/  @!P0 ISETP.GE.AND P1, PT, R6, R4.reuse, PT ;  /* 0x000000040600820c */ /* 0x080fe40003f26270 */
[----:B---3--:R-:W-:Y:S02]  /*4750*/  MOV R6, R127 ;  /* 0x0000007f00067202 */ /* 0x008fe40000000f00 */
[----:B------:R-:W-:Y:S05]  /*4760*/  @!P0 FSEL R6, R127, -INF , !P1 ;  /* 0xff8000007f068808 */ /* 0x000fea0004800000 */
[----:B------:R3:W1:Y:S01]  /*4770*/  MUFU.EX2 R200, R8 ;  /* 0x0000000800c87308 */ /* 0x0006620000000800 */
[--C-:B----4-:R-:W-:Y:S01]  /*4780*/  FFMA.FTZ R9, R6, UR16, -R2.reuse ;  /* 0x0000001006097c23 */ /* 0x110fe20008010802 */
[C---:B------:R-:W-:Y:S08]  /*4790*/  @!P0 IADD3 R6, R0.reuse, 0x19, RZ ;  /* 0x0000001900068810 */ /* 0x040ff00007ffe0ff */
[----:B------:R-:W-:Y:S01]  /*47a0*/  MUFU.EX2 R208, R9 ;  /* 0x0000000900d07308 */ /* 0x000fe20000000800 */
[--C-:B---3--:R-:W-:Y:S01]  /*47b0*/  FFMA.FTZ R8, R7, UR16, -R2.reuse ;  /* 0x0000001007087c23 */ /* 0x108fe20008010802 */
[----:B------:R-:W-:Y:S02]  /*47c0*/  @!P0 IADD3 R7, R0, 0x18, RZ ;  /* 0x0000001800078810 */ /* 0x000fe40007ffe0ff */
[----:B--2---:R-:W-:Y:S06]  /*47d0*/  MOV R0, R115 ;  /* 0x0000007300007202 */ /* 0x004fec0000000f00 */
[----:B------:R2:W3:Y:S01]  /*47e0*/  MUFU.EX2 R209, R8 ;  /* 0x0000000800d17308 */ /* 0x0004e20000000800 */
[CC--:B------:R-:W-:Y:S02]  /*47f0*/  @!P0 ISETP.GE.AND P1, PT, R7.reuse, R5.reuse, PT ;  /* 0x000000050700820c */ /* 0x0c0fe40003f26270 */
[----:B------:R-:W-:Y:S02]  /*4800*/  @!P0 ISETP.GE.AND P2, PT, R7, R4, PT ;  /* 0x000000040700820c */ /* 0x000fe40003f46270 */
[----:B--2---:R-:W-:Y:S02]  /*4810*/  MOV R8, R118 ;  /* 0x0000007600087202 */ /* 0x004fe40000000f00 */
[----:B------:R-:W-:Y:S02]  /*4820*/  @!P0 FSEL R8, R118, -INF , !P1 ;  /* 0xff80000076088808 */ /* 0x000fe40004800000 */
[----:B------:R-:W-:Y:S03]  /*4830*/  @!P0 ISETP.GE.AND P1, PT, R6, R5, PT ;  /* 0x000000050600820c */ /* 0x000fe60003f26270 */
[--C-:B------:R-:W-:Y:S01]  /*4840*/  FFMA.FTZ R5, R8, UR16, -R3.reuse ;  /* 0x0000001008057c23 */ /* 0x100fe20008010803 */
[----:B------:R-:W-:Y:S02]  /*4850*/  @!P0 FSEL R0, R115, -INF , !P1 ;  /* 0xff80000073008808 */ /* 0x000fe40004800000 */
[----:B------:R-:W-:Y:S01]  /*4860*/  @!P0 ISETP.GE.AND P1, PT, R6, R4, PT ;  /* 0x000000040600820c */ /* 0x000fe20003f26270 */
[----:B------:R2:W-:Y:S01]  /*4870*/  MUFU.EX2 R198, R5 ;  /* 0x0000000500c67308 */ /* 0x0005e20000000800 */
[----:B------:R-:W-:Y:S01]  /*4880*/  F2FP.BF16.F32.PACK_AB R4, R202, R204 ;  /* 0x000000ccca04723e */ /* 0x000fe200000010ff */
[----:B------:R-:W-:Y:S01]  /*4890*/  FFMA.FTZ R3, R0, UR16, -R3 ;  /* 0x0000001000037c23 */ /* 0x000fe20008010803 */
[----:B-1----:R-:W-:Y:S02]  /*48a0*/  MOV R0, R125 ;  /* 0x0000007d00007202 */ /* 0x002fe40000000f00 */
[----:B------:R-:W-:Y:S01]  /*48b0*/  @!P0 FSEL R0, R125, -INF , !P1 ;  /* 0xff8000007d008808 */ /* 0x000fe20004800000 */
[----:B------:R3:W-:Y:S01]  /*48c0*/  STS [R233+0x2a000], R4 ;  /* 0x02a00004e9007388 */ /* 0x0007e20000000800 */
[----:B------:R-:W-:Y:S03]  /*48d0*/  PLOP3.LUT P1, PT, PT, PT, UP3, 0x80, 0x0 ;  /* 0x000000000000781c */ /* 0x000fe60003f2f038 */
[----:B------:R1:W4:Y:S01]  /*48e0*/  MUFU.EX2 R197, R3 ;  /* 0x0000000300c57308 */ /* 0x0003220000000800 */
[----:B--2---:R-:W-:Y:S02]  /*48f0*/  MOV R5, R126 ;  /* 0x0000007e00057202 */ /* 0x004fe40000000f00 */
[----:B------:R-:W-:Y:S02]  /*4900*/  @!P0 FSEL R5, R126, -INF , !P2 ;  /* 0xff8000007e058808 */ /* 0x000fe40005000000 */
[----:B------:R-:W-:Y:S03]  /*4910*/  IADD3 R116, P0, R244, UR15, RZ ;  /* 0x0000000ff4747c10 */ /* 0x000fe6000ff1e0ff */
[--C-:B-1----:R-:W-:Y:S01]  /*4920*/  FFMA.FTZ R3, R5, UR16, -R2.reuse ;  /* 0x0000001005037c23 */ /* 0x102fe20008010802 */
[----:B------:R-:W-:Y:S01]  /*4930*/  FFMA.FTZ R2, R0, UR16, -R2 ;  /* 0x0000001000027c23 */ /* 0x000fe20008010802 */
[----:B------:R-:W-:Y:S02]  /*4940*/  F2FP.BF16.F32.PACK_AB R0, R207, R210 ;  /* 0x000000d2cf00723e */ /* 0x000fe400000010ff */
[----:B------:R1:W-:Y:S01]  /*4950*/  MUFU.EX2 R206, R3 ;  /* 0x0000000300ce7308 */ /* 0x0003e20000000800 */
[----:B------:R-:W-:Y:S02]  /*4960*/  F2FP.BF16.F32.PACK_AB R5, R200, R203 ;  /* 0x000000cbc805723e */ /* 0x000fe400000010ff */
[----:B---3--:R-:W-:Y:S02]  /*4970*/  F2FP.BF16.F32.PACK_AB R4, R208, R209 ;  /* 0x000000d1d004723e */ /* 0x008fe400000010ff */
[----:B------:R-:W-:Y:S05]  /*4980*/  IADD3.X R117, R243, UR14, RZ, P0, !PT ;  /* 0x0000000ef3757c10 */ /* 0x000fea00087fe4ff */
[----:B------:R2:W3:Y:S01]  /*4990*/  MUFU.EX2 R205, R2 ;  /* 0x0000000200cd7308 */ /* 0x0004e20000000800 */
[----:B------:R-:W3:Y:S05]  /*49a0*/  LDG.E R114, desc[UR6][R116.64] ;  /* 0x0000000674727981 */ /* 0x000eea000c1e1900 */
[----:B------:R-:W3:Y:S01]  /*49b0*/  LDG.E R113, desc[UR6][R116.64+0x20] ;  /* 0x0000200674717981 */ /* 0x000ee2000c1e1900 */
[----:B-1----:R-:W-:Y:S05]  /*49c0*/  F2FP.BF16.F32.PACK_AB R3, R211, R230 ;  /* 0x000000e6d303723e */ /* 0x002fea00000010ff */
[----:B------:R4:W-:Y:S01]  /*49d0*/  STS [R233+0x2a400], R3 ;  /* 0x02a40003e9007388 */ /* 0x0009e20000000800 */
[----:B--2---:R-:W-:Y:S04]  /*49e0*/  F2FP.BF16.F32.PACK_AB R2, R199, R201 ;  /* 0x000000c9c702723e */ /* 0x004fe800000010ff */
[----:B------:R1:W-:Y:S05]  /*49f0*/  STS [R240+0x2a400], R0 ;  /* 0x02a40000f0007388 */ /* 0x0003ea0000000800 */
[----:B------:R3:W-:Y:S05]  /*4a00*/  STS [R240+0x2a000], R2 ;  /* 0x02a00002f0007388 */ /* 0x0007ea0000000800 */
[----:B------:R-:W-:Y:S05]  /*4a10*/  STS [R238+0x2a000], R5 ;  /* 0x02a00005ee007388 */ /* 0x000fea0000000800 */
[----:B------:R-:W-:Y:S01]  /*4a20*/  STS [R238+0x2a400], R4 ;  /* 0x02a40004ee007388 */ /* 0x000fe20000000800 */
[----:B----4-:R-:W-:Y:S02]  /*4a30*/  F2FP.BF16.F32.PACK_AB R3, R197, R198 ;  /* 0x000000c6c503723e */ /* 0x010fe400000010ff */
[----:B-1----:R-:W-:Y:S03]  /*4a40*/  LEA R0, R226, UR4, 0x1 ;  /* 0x00000004e2007c11 */ /* 0x002fe6000f8e08ff */
[----:B------:R1:W-:Y:S01]  /*4a50*/  STS [R239+0x2a000], R3 ;  /* 0x02a00003ef007388 */ /* 0x0003e20000000800 */
[----:B---3--:R-:W-:Y:S05]  /*4a60*/  F2FP.BF16.F32.PACK_AB R2, R205, R206 ;  /* 0x000000cecd02723e */ /* 0x008fea00000010ff */
[----:B------:R2:W-:Y:S05]  /*4a70*/  STS [R239+0x2a400], R2 ;  /* 0x02a40002ef007388 */ /* 0x0005ea0000000800 */
[----:B------:R-:W-:Y:S05]  /*4a80*/  LDSM.16.M88.4 R16, [R0+0x10000] ;  /* 0x010000000010783b */ /* 0x000fea0000000200 */
[----:B------:R-:W3:Y:S05]  /*4a90*/  LDSM.16.M88.4 R8, [R214+UR4+0x20000] ;  /* 0x02000004d608783b */ /* 0x000eea0008000200 */
[----:B------:R-:W4:Y:S01]  /*4aa0*/  LDSM.16.M88.4 R84, [R214+UR4+0x20800] ;  /* 0x02080004d654783b */ /* 0x000f220008000200 */
[CC--:B-1----:R-:W-:Y:S04]  /*4ab0*/  IADD3 R3, R220.reuse, R0.reuse, RZ ;  /* 0x00000000dc037210 */ /* 0x0c2fe80007ffe0ff */
[----:B------:R-:W-:Y:S05]  /*4ac0*/  LDSM.16.M88.4 R92, [R213+0x8000] ;  /* 0x00800000d55c783b */ /* 0x000fea0000000200 */
[----:B------:R-:W-:Y:S01]  /*4ad0*/  LDSM.16.M88.4 R96, [R213+0x8800] ;  /* 0x00880000d560783b */ /* 0x000fe20000000200 */
[----:B--2---:R-:W-:Y:S04]  /*4ae0*/  IADD3 R2, R221, R0, RZ ;  /* 0x00000000dd027210 */ /* 0x004fe80007ffe0ff */
[----:B------:R-:W-:Y:S01]  /*4af0*/  LDSM.16.M88.4 R100, [R3+0x10000] ;  /* 0x010000000364783b */ /* 0x000fe20000000200 */
[----:B------:R-:W-:Y:S04]  /*4b00*/  IADD3 R112, R220, R2, RZ ;  /* 0x00000002dc707210 */ /* 0x000fe80007ffe0ff */
[----:B------:R-:W1:Y:S05]  /*4b10*/  LDSM.16.M88.4 R88, [R2+0x10000] ;  /* 0x010000000258783b */ /* 0x000e6a0000000200 */
[----:B------:R-:W2:Y:S05]  /*4b20*/  LDSM.16.M88.4 R104, [R216+0x8000] ;  /* 0x00800000d868783b */ /* 0x000eaa0000000200 */
[----:B------:R-:W-:Y:S01]  /*4b30*/  LDSM.16.M88.4 R108, [R215+0x8000] ;  /* 0x00800000d76c783b */ /* 0x000fe20000000200 */
[C---:B---3--:R-:W-:Y:S06]  /*4b40*/  HMMA.16816.F32.BF16 R4, R16.reuse, R8, RZ ;  /* 0x000000081004723c */ /* 0x048fec00000418ff */
[C---:B------:R-:W-:Y:S06]  /*4b50*/  HMMA.16816.F32.BF16 R8, R16.reuse, R10, RZ ;  /* 0x0000000a1008723c */ /* 0x040fec00000418ff */
[C---:B----4-:R-:W-:Y:S06]  /*4b60*/  HMMA.16816.F32.BF16 R12, R16.reuse, R84, RZ ;  /* 0x00000054100c723c */ /* 0x050fec00000418ff */
[----:B------:R-:W-:Y:S01]  /*4b70*/  HMMA.16816.F32.BF16 R16, R16, R86, RZ ;  /* 0x000000561010723c */ /* 0x000fe200000418ff */
[----:B------:R-:W3:Y:S05]  /*4b80*/  LDSM.16.M88.4 R84, [R216+0x8800] ;  /* 0x00880000d854783b */ /* 0x000eea0000000200 */
[C---:B-1----:R-:W-:Y:S06]  /*4b90*/  HMMA.16816.F32.BF16 R4, R88.reuse, R92, R4 ;  /* 0x0000005c5804723c */ /* 0x042fec0000041804 */
[C---:B------:R-:W-:Y:S01]  /*4ba0*/  HMMA.16816.F32.BF16 R8, R88.reuse, R94, R8 ;  /* 0x0000005e5808723c */ /* 0x040fe20000041808 */
[----:B------:R-:W1:Y:S05]  /*4bb0*/  LDSM.16.M88.4 R92, [R112+0x10000] ;  /* 0x01000000705c783b */ /* 0x000e6a0000000200 */
[C---:B------:R-:W-:Y:S06]  /*4bc0*/  HMMA.16816.F32.BF16 R12, R88.reuse, R96, R12 ;  /* 0x00000060580c723c */ /* 0x040fec000004180c */
[----:B------:R-:W-:Y:S01]  /*4bd0*/  HMMA.16816.F32.BF16 R16, R88, R98, R16 ;  /* 0x000000625810723c */ /* 0x000fe20000041810 */
[----:B------:R-:W4:Y:S05]  /*4be0*/  LDSM.16.M88.4 R88, [R215+0x8800] ;  /* 0x00880000d758783b */ /* 0x000f2a0000000200 */
[C---:B--2---:R-:W-:Y:S01]  /*4bf0*/  HMMA.16816.F32.BF16 R4, R100.reuse, R104, R4 ;  /* 0x000000686404723c */ /* 0x044fe20000041804 */
[----:B------:R-:W-:Y:S05]  /*4c00*/  LDSM.16.M88.4 R96, [R0+0x12000] ;  /* 0x012000000060783b */ /* 0x000fea0000000200 */
[C---:B------:R-:W-:Y:S01]  /*4c10*/  HMMA.16816.F32.BF16 R8, R100.reuse, R106, R8 ;  /* 0x0000006a6408723c */ /* 0x040fe20000041808 */
[----:B------:R-:W2:Y:S05]  /*4c20*/  LDSM.16.M88.4 R104, [R214+UR4+0x22000] ;  /* 0x02200004d668783b */ /* 0x000eaa0008000200 */
[C---:B---3--:R-:W-:Y:S06]  /*4c30*/  HMMA.16816.F32.BF16 R12, R100.reuse, R84, R12 ;  /* 0x00000054640c723c */ /* 0x048fec000004180c */
[----:B------:R-:W-:Y:S01]  /*4c40*/  HMMA.16816.F32.BF16 R16, R100, R86, R16 ;  /* 0x000000566410723c */ /* 0x000fe20000041810 */
[----:B------:R-:W3:Y:S05]  /*4c50*/  LDSM.16.M88.4 R84, [R214+UR4+0x22800] ;  /* 0x02280004d654783b */ /* 0x000eea0008000200 */
[C---:B-1----:R-:W-:Y:S01]  /*4c60*/  HMMA.16816.F32.BF16 R4, R92.reuse, R108, R4 ;  /* 0x0000006c5c04723c */ /* 0x042fe20000041804 */
[----:B------:R-:W-:Y:S05]  /*4c70*/  LDSM.16.M88.4 R100, [R2+0x12000] ;  /* 0x012000000264783b */ /* 0x000fea0000000200 */
[C---:B------:R-:W-:Y:S01]  /*4c80*/  HMMA.16816.F32.BF16 R8, R92.reuse, R110, R8 ;  /* 0x0000006e5c08723c */ /* 0x040fe20000041808 */
[----:B------:R-:W1:Y:S05]  /*4c90*/  LDSM.16.M88.4 R108, [R213+0xa000] ;  /* 0x00a00000d56c783b */ /* 0x000e6a0000000200 */
[C---:B----4-:R-:W-:Y:S06]  /*4ca0*/  HMMA.16816.F32.BF16 R12, R92.reuse, R88, R12 ;  /* 0x000000585c0c723c */ /* 0x050fec000004180c */
[----:B------:R-:W-:Y:S01]  /*4cb0*/  HMMA.16816.F32.BF16 R16, R92, R90, R16 ;  /* 0x0000005a5c10723c */ /* 0x000fe20000041810 */
[----:B------:R-:W4:Y:S05]  /*4cc0*/  LDSM.16.M88.4 R88, [R213+0xa800] ;  /* 0x00a80000d558783b */ /* 0x000f2a0000000200 */
[C---:B--2---:R-:W-:Y:S01]  /*4cd0*/  HMMA.16816.F32.BF16 R4, R96.reuse, R104, R4 ;  /* 0x000000686004723c */ /* 0x044fe20000041804 */
[----:B------:R-:W-:Y:S05]  /*4ce0*/  LDSM.16.M88.4 R92, [R3+0x12000] ;  /* 0x01200000035c783b */ /* 0x000fea0000000200 */
[C---:B------:R-:W-:Y:S01]  /*4cf0*/  HMMA.16816.F32.BF16 R8, R96.reuse, R106, R8 ;  /* 0x0000006a6008723c */ /* 0x040fe20000041808 */
[----:B------:R-:W2:Y:S05]  /*4d00*/  LDSM.16.M88.4 R104, [R216+0xa000] ;  /* 0x00a00000d868783b */ /* 0x000eaa0000000200 */
[C---:B---3--:R-:W-:Y:S06]  /*4d10*/  HMMA.16816.F32.BF16 R12, R96.reuse, R84, R12 ;  /* 0x00000054600c723c */ /* 0x048fec000004180c */
[----:B------:R-:W-:Y:S01]  /*4d20*/  HMMA.16816.F32.BF16 R16, R96, R86, R16 ;  /* 0x000000566010723c */ /* 0x000fe20000041810 */
[----:B------:R-:W3:Y:S05]  /*4d30*/  LDSM.16.M88.4 R84, [R216+0xa800] ;  /* 0x00a80000d854783b */ /* 0x000eea0000000200 */
        /* <DEDUP_REMOVED lines=36> */
[----:B------:R2:W-:Y:S05]  /*4f80*/  LDSM.16.M88.4 R92, [R0+0x16000] ;  /* 0x01600000005c783b */ /* 0x0005ea0000000200 */
[C---:B------:R-:W-:Y:S01]  /*4f90*/  HMMA.16816.F32.BF16 R8, R96.reuse, R106, R8 ;  /* 0x0000006a6008723c */ /* 0x040fe20000041808 */
[----:B------:R-:W4:Y:S05]  /*4fa0*/  LDSM.16.M88.4 R104, [R214+UR4+0x26000] ;  /* 0x02600004d668783b */ /* 0x000f2a0008000200 */
[C---:B---3--:R-:W-:Y:S06]  /*4fb0*/  HMMA.16816.F32.BF16 R12, R96.reuse, R84, R12 ;  /* 0x00000054600c723c */ /* 0x048fec000004180c */
[----:B------:R-:W-:Y:S01]  /*4fc0*/  HMMA.16816.F32.BF16 R16, R96, R86, R16 ;  /* 0x000000566010723c */ /* 0x000fe20000041810 */
[----:B------:R-:W3:Y:S05]  /*4fd0*/  LDSM.16.M88.4 R84, [R214+UR4+0x26800] ;  /* 0x02680004d654783b */ /* 0x000eea0008000200 */
[C---:B-1----:R-:W-:Y:S01]  /*4fe0*/  HMMA.16816.F32.BF16 R4, R100.reuse, R108, R4 ;  /* 0x0000006c6404723c */ /* 0x042fe20000041804 */
[----:B------:R-:W-:Y:S04]  /*4ff0*/  LDSM.16.M88.4 R96, [R2+0x16000] ;  /* 0x016000000260783b */ /* 0x000fe80000000200 */
[----:B--2---:R-:W-:Y:S01]  /*5000*/  FFMA.FTZ R0, -R122, R122, 1 ;  /* 0x3f8000007a007423 */ /* 0x004fe2000001017a */
[C---:B------:R-:W-:Y:S01]  /*5010*/  HMMA.16816.F32.BF16 R8, R100.reuse, R110, R8 ;  /* 0x0000006e6408723c */ /* 0x040fe20000041808 */
[----:B------:R-:W1:Y:S04]  /*5020*/  LDSM.16.M88.4 R108, [R213+0xe000] ;  /* 0x00e00000d56c783b */ /* 0x000e680000000200 */
[----:B------:R-:W-:Y:S01]  /*5030*/  FMUL.FTZ R0, R0, UR8 ;  /* 0x0000000800007c20 */ /* 0x000fe20008410000 */
[C---:B----4-:R-:W-:Y:S06]  /*5040*/  HMMA.16816.F32.BF16 R12, R100.reuse, R88, R12 ;  /* 0x00000058640c723c */ /* 0x050fec000004180c */
[----:B------:R-:W-:Y:S01]  /*5050*/  HMMA.16816.F32.BF16 R16, R100, R90, R16 ;  /* 0x0000005a6410723c */ /* 0x000fe20000041810 */
[----:B------:R-:W2:Y:S05]  /*5060*/  LDSM.16.M88.4 R88, [R213+0xe800] ;  /* 0x00e80000d558783b */ /* 0x000eaa0000000200 */
[C---:B------:R-:W-:Y:S01]  /*5070*/  HMMA.16816.F32.BF16 R4, R92.reuse, R104, R4 ;  /* 0x000000685c04723c */ /* 0x040fe20000041804 */
[----:B------:R4:W-:Y:S05]  /*5080*/  LDSM.16.M88.4 R100, [R3+0x16000] ;  /* 0x016000000364783b */ /* 0x0009ea0000000200 */
[C---:B------:R-:W-:Y:S01]  /*5090*/  HMMA.16816.F32.BF16 R8, R92.reuse, R106, R8 ;  /* 0x0000006a5c08723c */ /* 0x040fe20000041808 */
[----:B------:R-:W2:Y:S05]  /*50a0*/  LDSM.16.M88.4 R104, [R216+0xe000] ;  /* 0x00e00000d868783b */ /* 0x000eaa0000000200 */
[C---:B---3--:R-:W-:Y:S06]  /*50b0*/  HMMA.16816.F32.BF16 R12, R92.reuse, R84, R12 ;  /* 0x000000545c0c723c */ /* 0x048fec000004180c */
[----:B------:R-:W-:Y:S01]  /*50c0*/  HMMA.16816.F32.BF16 R16, R92, R86, R16 ;  /* 0x000000565c10723c */ /* 0x000fe20000041810 */
[----:B------:R-:W3:Y:S05]  /*50d0*/  LDSM.16.M88.4 R84, [R216+0xe800] ;  /* 0x00e80000d854783b */ /* 0x000eea0000000200 */
[C---:B-1----:R-:W-:Y:S01]  /*50e0*/  HMMA.16816.F32.BF16 R4, R96.reuse, R108, R4 ;  /* 0x0000006c6004723c */ /* 0x042fe20000041804 */
[----:B------:R-:W-:Y:S04]  /*50f0*/  LDSM.16.M88.4 R92, [R112+0x16000] ;  /* 0x01600000705c783b */ /* 0x000fe80000000200 */
[----:B----4-:R-:W-:Y:S01]  /*5100*/  FFMA.FTZ R3, -R123, R123, 1 ;  /* 0x3f8000007b037423 */ /* 0x010fe2000001017b */
[C---:B------:R-:W-:Y:S01]  /*5110*/  HMMA.16816.F32.BF16 R8, R96.reuse, R110, R8 ;  /* 0x0000006e6008723c */ /* 0x040fe20000041808 */
[----:B------:R-:W1:Y:S04]  /*5120*/  LDSM.16.M88.4 R108, [R215+0xe000] ;  /* 0x00e00000d76c783b */ /* 0x000e680000000200 */
[----:B------:R-:W-:Y:S01]  /*5130*/  FMUL.FTZ R3, R3, UR8 ;  /* 0x0000000803037c20 */ /* 0x000fe20008410000 */
[C---:B--2---:R-:W-:Y:S06]  /*5140*/  HMMA.16816.F32.BF16 R12, R96.reuse, R88, R12 ;  /* 0x00000058600c723c */ /* 0x044fec000004180c */
[----:B------:R-:W-:Y:S01]  /*5150*/  HMMA.16816.F32.BF16 R16, R96, R90, R16 ;  /* 0x0000005a6010723c */ /* 0x000fe20000041810 */
[----:B------:R-:W2:Y:S05]  /*5160*/  LDSM.16.M88.4 R88, [R215+0xe800] ;  /* 0x00e80000d758783b */ /* 0x000eaa0000000200 */
[C---:B------:R-:W-:Y:S06]  /*5170*/  HMMA.16816.F32.BF16 R4, R100.reuse, R104, R4 ;  /* 0x000000686404723c */ /* 0x040fec0000041804 */
        /* <DEDUP_REMOVED lines=14> */
[----:B------:R-:W-:Y:S01]  /*5260*/  FMUL.FTZ R3, R2, R3 ;  /* 0x0000000302037220 */ /* 0x000fe20000410000 */
[----:B------:R-:W-:Y:S01]  /*5270*/  FFMA.FTZ R2, -R121, R121, 1 ;  /* 0x3f80000079027423 */ /* 0x000fe20000010179 */
[----:B------:R-:W-:Y:S01]  /*5280*/  FFMA.FTZ R8, -R120, R120, 1 ;  /* 0x3f80000078087423 */ /* 0x000fe20000010178 */
[----:B------:R-:W-:Y:S01]  /*5290*/  FMUL.FTZ R0, R4, R0 ;  /* 0x0000000004007220 */ /* 0x000fe20000410000 */
[----:B------:R-:W-:Y:S01]  /*52a0*/  FMUL.FTZ R5, R201, R5 ;  /* 0x00000005c9057220 */ /* 0x000fe20000410000 */
[----:B------:R-:W-:Y:S01]  /*52b0*/  FADD.FTZ R12, -R114, R12 ;  /* 0x0000000c720c7221 */ /* 0x000fe20000010100 */
[----:B------:R-:W-:Y:S01]  /*52c0*/  FMUL.FTZ R2, R2, UR8 ;  /* 0x0000000802027c20 */ /* 0x000fe20008410000 */
[----:B------:R-:W-:Y:S01]  /*52d0*/  FMUL.FTZ R9, R199, R9 ;  /* 0x00000009c7097220 */ /* 0x000fe20000410000 */
[----:B------:R-:W-:Y:S01]  /*52e0*/  F2FP.BF16.F32.PACK_AB R0, R0, R3 ;  /* 0x000000030000723e */ /* 0x000fe200000010ff */
[----:B------:R-:W-:Y:S01]  /*52f0*/  FADD.FTZ R4, -R114, R16 ;  /* 0x0000001072047221 */ /* 0x000fe20000010100 */
[----:B------:R-:W-:Y:S01]  /*5300*/  FMUL.FTZ R8, R8, UR8 ;  /* 0x0000000808087c20 */ /* 0x000fe20008410000 */
[----:B------:R-:W-:Y:S01]  /*5310*/  FMUL.FTZ R16, R203, R12 ;  /* 0x0000000ccb107220 */ /* 0x000fe20000410000 */
[----:B------:R-:W-:Y:S01]  /*5320*/  FMUL.FTZ R2, R5, R2 ;  /* 0x0000000205027220 */ /* 0x000fe20000410000 */
[----:B------:R-:W-:Y:S01]  /*5330*/  FADD.FTZ R13, -R114, R13 ;  /* 0x0000000d720d7221 */ /* 0x000fe20000010100 */
[----:B------:R-:W-:Y:S01]  /*5340*/  FMUL.FTZ R8, R9, R8 ;  /* 0x0000000809087220 */ /* 0x000fe20000410000 */
[----:B------:R-:W-:Y:S01]  /*5350*/  FMUL.FTZ R12, R198, R4 ;  /* 0x00000004c60c7220 */ /* 0x000fe20000410000 */
[----:B------:R-:W-:Y:S01]  /*5360*/  FFMA.FTZ R3, -R124, R124, 1 ;  /* 0x3f8000007c037423 */ /* 0x000fe2000001017c */
[----:B------:R-:W-:Y:S01]  /*5370*/  FFMA.FTZ R5, -R119, R119, 1 ;  /* 0x3f80000077057423 */ /* 0x000fe20000010177 */
[----:B------:R-:W-:Y:S01]  /*5380*/  FADD.FTZ R114, -R114, R17 ;  /* 0x0000001172727221 */ /* 0x000fe20000010100 */
[----:B------:R-:W-:Y:S01]  /*5390*/  FFMA.FTZ R9, -R118, R118, 1 ;  /* 0x3f80000076097423 */ /* 0x000fe20000010176 */
[----:B------:R-:W-:Y:S01]  /*53a0*/  FFMA.FTZ R4, -R115, R115, 1 ;  /* 0x3f80000073047423 */ /* 0x000fe20000010173 */
[----:B------:R-:W-:Y:S01]  /*53b0*/  FMUL.FTZ R17, R200, R13 ;  /* 0x0000000dc8117220 */ /* 0x000fe20000410000 */
[----:B------:R-:W-:Y:S01]  /*53c0*/  FMUL.FTZ R3, R3, UR8 ;  /* 0x0000000803037c20 */ /* 0x000fe20008410000 */
[----:B------:R-:W-:Y:S01]  /*53d0*/  FMUL.FTZ R5, R5, UR8 ;  /* 0x0000000805057c20 */ /* 0x000fe20008410000 */
[----:B------:R-:W-:Y:S01]  /*53e0*/  FMUL.FTZ R13, R197, R114 ;  /* 0x00000072c50d7220 */ /* 0x000fe20000410000 */
[----:B------:R-:W-:Y:S01]  /*53f0*/  FMUL.FTZ R9, R9, UR8 ;  /* 0x0000000809097c20 */ /* 0x000fe20008410000 */
[----:B------:R-:W-:Y:S01]  /*5400*/  FMUL.FTZ R4, R4, UR8 ;  /* 0x0000000804047c20 */ /* 0x000fe20008410000 */
[----:B------:R-:W-:Y:S01]  /*5410*/  FMUL.FTZ R3, R16, R3 ;  /* 0x0000000310037220 */ /* 0x000fe20000410000 */
[----:B------:R-:W-:Y:S01]  /*5420*/  FMUL.FTZ R5, R17, R5 ;  /* 0x0000000511057220 */ /* 0x000fe20000410000 */
[----:B------:R-:W-:Y:S01]  /*5430*/  FMUL.FTZ R9, R12, R9 ;  /* 0x000000090c097220 */ /* 0x000fe20000410000 */
[----:B------:R-:W-:Y:S01]  /*5440*/  FMUL.FTZ R4, R13, R4 ;  /* 0x000000040d047220 */ /* 0x000fe20000410000 */
[----:B------:R-:W-:Y:S01]  /*5450*/  F2FP.BF16.F32.PACK_AB R8, R8, R2 ;  /* 0x000000020808723e */ /* 0x000fe200000010ff */
[----:B------:R-:W-:Y:S01]  /*5460*/  FADD.FTZ R2, -R113, R6 ;  /* 0x0000000671027221 */ /* 0x000fe20000010100 */
[----:B------:R-:W-:Y:S01]  /*5470*/  F2FP.BF16.F32.PACK_AB R5, R5, R3 ;  /* 0x000000030505723e */ /* 0x000fe200000010ff */
[----:B------:R-:W-:Y:S01]  /*5480*/  FFMA.FTZ R13, -R131, R131, 1 ;  /* 0x3f800000830d7423 */ /* 0x000fe20000010183 */
[----:B------:R-:W-:Y:S01]  /*5490*/  F2FP.BF16.F32.PACK_AB R6, R4, R9 ;  /* 0x000000090406723e */ /* 0x000fe200000010ff */
[----:B------:R-:W-:Y:S01]  /*54a0*/  FMUL.FTZ R3, R230, R2 ;  /* 0x00000002e6037220 */ /* 0x000fe20000410000 */
[----:B------:R-:W-:Y:S01]  /*54b0*/  FFMA.FTZ R2, -R196, R196, 1 ;  /* 0x3f800000c4027423 */ /* 0x000fe200000101c4 */
[----:B------:R-:W-:Y:S01]  /*54c0*/  FFMA.FTZ R4, -R129, R129, 1 ;  /* 0x3f80000081047423 */ /* 0x000fe20000010181 */
[C---:B------:R-:W-:Y:S01]  /*54d0*/  FADD.FTZ R9, -R113.reuse, R10 ;  /* 0x0000000a71097221 */ /* 0x040fe20000010100 */
[----:B------:R-:W-:Y:S01]  /*54e0*/  FADD.FTZ R10, -R113, R11 ;  /* 0x0000000b710a7221 */ /* 0x000fe20000010100 */
[----:B------:R-:W-:Y:S01]  /*54f0*/  FFMA.FTZ R12, -R130, R130, 1 ;  /* 0x3f800000820c7423 */ /* 0x000fe20000010182 */
[----:B------:R-:W-:Y:S01]  /*5500*/  FMUL.FTZ R7, R211, R7 ;  /* 0x00000007d3077220 */ /* 0x000fe20000410000 */
        /* <DEDUP_REMOVED lines=14> */
[----:B------:R-:W-:Y:S01]  /*55f0*/  FFMA.FTZ R9, -R128, R128, 1 ;  /* 0x3f80000080097423 */ /* 0x000fe20000010180 */
[----:B------:R-:W-:Y:S01]  /*5600*/  FFMA.FTZ R7, -R127, R127, 1 ;  /* 0x3f8000007f077423 */ /* 0x000fe2000001017f */
[----:B------:R-:W-:Y:S01]  /*5610*/  FFMA.FTZ R11, -R126, R126, 1 ;  /* 0x3f8000007e0b7423 */ /* 0x000fe2000001017e */
[----:B------:R-:W-:Y:S01]  /*5620*/  FFMA.FTZ R10, -R125, R125, 1 ;  /* 0x3f8000007d0a7423 */ /* 0x000fe2000001017d */
[----:B------:R-:W-:Y:S01]  /*5630*/  FMUL.FTZ R15, R209, R14 ;  /* 0x0000000ed10f7220 */ /* 0x000fe20000410000 */
[----:B------:R-:W-:Y:S01]  /*5640*/  FMUL.FTZ R14, R208, R3 ;  /* 0x00000003d00e7220 */ /* 0x000fe20000410000 */
[----:B------:R-:W-:Y:S01]  /*5650*/  F2FP.BF16.F32.PACK_AB R4, R4, R2 ;  /* 0x000000020404723e */ /* 0x000fe200000010ff */
[----:B------:R-:W-:Y:S01]  /*5660*/  FMUL.FTZ R2, R206, R18 ;  /* 0x00000012ce027220 */ /* 0x000fe20000410000 */
[----:B------:R-:W-:Y:S01]  /*5670*/  FMUL.FTZ R3, R205, R19 ;  /* 0x00000013cd037220 */ /* 0x000fe20000410000 */
[----:B------:R-:W-:Y:S01]  /*5680*/  FMUL.FTZ R9, R9, UR8 ;  /* 0x0000000809097c20 */ /* 0x000fe20008410000 */
[----:B------:R-:W-:Y:S01]  /*5690*/  FMUL.FTZ R7, R7, UR8 ;  /* 0x0000000807077c20 */ /* 0x000fe20008410000 */
[----:B------:R-:W-:Y:S01]  /*56a0*/  FMUL.FTZ R11, R11, UR8 ;  /* 0x000000080b0b7c20 */ /* 0x000fe20008410000 */
[----:B------:R-:W-:Y:S01]  /*56b0*/  FMUL.FTZ R10, R10, UR8 ;  /* 0x000000080a0a7c20 */ /* 0x000fe20008410000 */
[----:B------:R-:W-:Y:S01]  /*56c0*/  FMUL.FTZ R9, R15, R9 ;  /* 0x000000090f097220 */ /* 0x000fe20000410000 */
        /* <DEDUP_REMOVED lines=30> */
.L_x_896:
        /* <DEDUP_REMOVED lines=130> */
.L_x_897:
        /* <DEDUP_REMOVED lines=628> */
.L_x_899:
        /* <DEDUP_REMOVED lines=22> */
.L_x_900:
        /* <DEDUP_REMOVED lines=51> */
.L_x_902:
[----:B------:R-:W-:Y:S05]  /*8ca0*/  BSYNC B0 ;  /* 0x0000000000007941 */ /* 0x000fea0003800000 */
.L_x_901:
        /* <DEDUP_REMOVED lines=16> */
.L_x_904:
[----:B------:R-:W-:Y:S05]  /*8db0*/  BSYNC B0 ;  /* 0x0000000000007941 */ /* 0x000fea0003800000 */
.L_x_903:
        /* <DEDUP_REMOVED lines=33> */
.L_x_906:
[----:B------:R-:W-:Y:S05]  /*8fd0*/  BSYNC B0 ;  /* 0x0000000000007941 */ /* 0x000fea0003800000 */
.L_x_905:
        /* <DEDUP_REMOVED lines=16> */
.L_x_889:
[----:B------:R-:W-:Y:S05]  /*90e0*/  BSYNC B1 ;  /* 0x0000000000017941 */ /* 0x000fea0003800000 */
.L_x_875:
[----:B------:R-:W-:Y:S01]  /*90f0*/  R2UR UR8, R251 ;  /* 0x00000000fb0872ca */ /* 0x000fe200000e0000 */
[----:B------:R-:W-:Y:S02]  /*9100*/  ULDC UR5, c[0x0][0xc] ;  /* 0x0000030000057ab9 */ /* 0x000fe40000000800 */
[----:B------:R-:W-:-:S10]  /*9110*/  UIADD3 UR18, UR5, UR18, URZ ;  /* 0x0000001205127290 */ /* 0x000fd4000fffe03f */
[----:B------:R-:W-:-:S06]  /*9120*/  UISETP.GE.AND UP0, UPT, UR18, UR8, UPT ;  /* 0x000000081200728c */ /* 0x000fcc000bf06270 */
[----:B------:R-:W-:-:S13]  /*9130*/  PLOP3.LUT P0, PT, PT, PT, UP0, 0x80, 0x0 ;  /* 0x000000000000781c */ /* 0x000fda0003f0f008 */
[----:B------:R-:W-:Y:S05]  /*9140*/  @P0 BRA `(.L_x_907) ;  /* 0x0000000000040947 */ /* 0x000fea0003800000 */
[----:B------:R-:W-:Y:S05]  /*9150*/  BRA `(.L_x_908) ;  /* 0xffffff7400e87947 */ /* 0x000fea000383ffff */
.L_x_907:
[----:B------:R-:W-:Y:S05]  /*9160*/  EXIT ;  /* 0x000000000000794d */ /* 0x000fea0003800000 */
.L_x_909:
        /* <DEDUP_REMOVED lines=9> */
.L_x_1057:


//--------------------- .text._ZN5flash44flash_bwd_dq_dk_dv_loop_seqk_parallel_kernelI23Flash_bwd_kernel_traitsILi256ELi64ELi64ELi8ELi4ELi2ELi2ELb0ELb0EN7cutlass10bfloat16_tE19Flash_kernel_traitsILi256ELi64ELi64ELi8ES3_EELb1ELb1ELb0ELb1ELb0ELb0ELb0EEEvNS_16Flash_bwd_paramsE --------------------------
	.section	.text._ZN5flash44flash_bwd_dq_dk_dv_loop_seqk_parallel_kernelI23Flash_bwd_kernel_traitsILi256ELi64ELi64ELi8ELi4ELi2ELi2ELb0ELb0EN7cutlass10bfloat16_tE19Flash_kernel_traitsILi256ELi64ELi64ELi8ES3_EELb1ELb1ELb0ELb1ELb0ELb0ELb0EEEvNS_16Flash_bwd_paramsE,"ax",@progbits
	.align	128
        .global         _ZN5flash44flash_bwd_dq_dk_dv_loop_seqk_parallel_kernelI23Flash_bwd_kernel_traitsILi256ELi64ELi64ELi8ELi4ELi2ELi2ELb0ELb0EN7cutlass10bfloat16_tE19Flash_kernel_traitsILi256ELi64ELi64ELi8ES3_EELb1ELb1ELb0ELb1ELb0ELb0ELb0EEEvNS_16Flash_bwd_paramsE
        .type           _ZN5flash44flash_bwd_dq_dk_dv_loop_seqk_parallel_kernelI23Flash_bwd_kernel_traitsILi256ELi64ELi64ELi8ELi4ELi2ELi2ELb0ELb0EN7cutlass10bfloat16_tE19Flash_kernel_traitsILi256ELi64ELi64ELi8ES3_EELb1ELb1ELb0ELb1ELb0ELb0ELb0EEEvNS_16Flash_bwd_paramsE,@function
        .size           _ZN5flash44flash_bwd_dq_dk_dv_loop_seqk_parallel_kernelI23Flash_bwd_kernel_traitsILi256ELi64ELi64ELi8ELi4ELi2ELi2ELb0ELb0EN7cutlass10bfloat16_tE19Flash_kernel_traitsILi256ELi64ELi64ELi8ES3_EELb1ELb1ELb0ELb1ELb0ELb0ELb0EEEvNS_16Flash_bwd_paramsE,(.L_x_1058 - _ZN5flash44flash_bwd_dq_dk_dv_loop_seqk_parallel_kernelI23Flash_bwd_kernel_traitsILi256ELi64ELi64ELi8ELi4ELi2ELi2ELb0ELb0EN7cutlass10bfloat16_tE19Flash_kernel_traitsILi256ELi64ELi64ELi8ES3_EELb1ELb1ELb0ELb1ELb0ELb0ELb0EEEvNS_16Flash_bwd_paramsE)
        .other          _ZN5flash44flash_bwd_dq_dk_dv_loop_seqk_parallel_kernelI23Flash_bwd_kernel_traitsILi256ELi64ELi64ELi8ELi4ELi2ELi2ELb0ELb0EN7cutlass10bfloat16_tE19Flash_kernel_traitsILi256ELi64ELi64ELi8ES3_EELb1ELb1ELb0ELb1ELb0ELb0ELb0EEEvNS_16Flash_bwd_paramsE,@"STO_CUDA_ENTRY STV_DEFAULT"
_ZN5flash44flash_bwd_dq_dk_dv_loop_seqk_parallel_kernelI23Flash_bwd_kernel_traitsILi256ELi64ELi64ELi8ELi4ELi2ELi2ELb0ELb0EN7cutlass10bfloat16_tE19Flash_kernel_traitsILi256ELi64ELi64ELi8ES3_EELb1ELb1ELb0ELb1ELb0ELb0ELb0EEEvNS_16Flash_bwd_paramsE:
.text._ZN5flash44flash_bwd_dq_dk_dv_loop_seqk_parallel_kernelI23Flash_bwd_kernel_traitsILi256ELi64ELi64ELi8ELi4ELi2ELi2ELb0ELb0EN7cutlass10bfloat16_tE19Flash_kernel_traitsILi256ELi64ELi64ELi8ES3_EELb1ELb1ELb0ELb1ELb0ELb0ELb0EEEvNS_16Flash_bwd_paramsE:
        /* <DEDUP_REMOVED lines=45> */
[----:B------:R-:W-:-:S02]  /*02d0*/  SHF.R.S32.HI R7, RZ, 0x2, R2 ;  /* 0x00000002ff077819 */ /* 0x000fc40000011402 */
[----:B------:R-:W-:Y:S02]  /*02e0*/  SHF.R.S32.HI R2, RZ, 0x1f, R2 ;  /* 0x0000001fff027819 */ /* 0x000fe40000011402 */
[----:B------:R-:W-:Y:S02]  /*02f0*/  SHF.R.S32.HI R9, RZ, 0x3, R12 ;  /* 0x00000003ff097819 */ /* 0x000fe4000001140c */
[----:B------:R-:W-:Y:S02]  /*0300*/  LEA.HI R0, R0, R4, RZ, 0x1 ;  /* 0x0000000400007211 */ /* 0x000fe400078f08ff */
[----:B------:R-:W-:Y:S01]  /*0310*/  LEA.HI R3, R3, R6, RZ, 0x1 ;  /* 0x0000000603037211 */ /* 0x000fe200078f08ff */
[----:B------:R-:W-:Y:S01]  /*0320*/  IMAD.SHL.U32 R9, R9, 0x40, RZ ;  /* 0x0000004009097824 */ /* 0x000fe200078e00ff */
[----:B------:R-:W-:Y:S02]  /*0330*/  LEA.HI R2, R2, R7, RZ, 0x3 ;  /* 0x0000000702027211 */ /* 0x000fe400078f18ff */
[----:B------:R-:W-:-:S02]  /*0340*/  LOP3.LUT R0, R0, 0xfffffffe, RZ, 0xc0, !PT ;  /* 0xfffffffe00007812 */ /* 0x000fc400078ec0ff */
[----:B------:R-:W-:Y:S02]  /*0350*/  LOP3.LUT R3, R3, 0xfffffffe, RZ, 0xc0, !PT ;  /* 0xfffffffe03037812 */ /* 0x000fe400078ec0ff */
[----:B------:R-:W-:Y:S01]  /*0360*/  LOP3.LUT R2, R2, 0xfffffff8, RZ, 0xc0, !PT ;  /* 0xfffffff802027812 */ /* 0x000fe200078ec0ff */
[----:B------:R-:W-:Y:S01]  /*0370*/  IMAD.IADD R226, R4, 0x1, -R0 ;  /* 0x0000000104e27824 */ /* 0x000fe200078e0a00 */
[----:B------:R-:W-:Y:S01]  /*0380*/  LEA.HI R8, R8, R4, RZ, 0x2 ;  /* 0x0000000408087211 */ /* 0x000fe200078f10ff */
[----:B------:R-:W-:Y:S01]  /*0390*/  IMAD.IADD R13, R6, 0x1, -R3 ;  /* 0x00000001060d7824 */ /* 0x000fe200078e0a03 */
[----:B------:R-:W-:Y:S01]  /*03a0*/  LOP3.LUT R0, R9, 0x1c0, RZ, 0xc0, !PT ;  /* 0x000001c009007812 */ /* 0x000fe200078ec0ff */
[----:B------:R-:W-:Y:S01]  /*03b0*/  IMAD.IADD R7, R7, 0x1, -R2 ;  /* 0x0000000107077824 */ /* 0x000fe200078e0a02 */
[----:B------:R-:W-:Y:S01]  /*03c0*/  LOP3.LUT R8, R8, 0xfffffffc, RZ, 0xc0, !PT ;  /* 0xfffffffc08087812 */ /* 0x000fe200078ec0ff */
[----:B------:R-:W-:Y:S01]  /*03d0*/  IMAD.SHL.U32 R222, R13, 0x200, RZ ;  /* 0x000002000dde7824 */ /* 0x000fe200078e00ff */
[----:B------:R-:W-:-:S02]  /*03e0*/  SHF.R.U32.HI R3, RZ, 0x3, R0 ;  /* 0x00000003ff037819 */ /* 0x000fc40000011600 */
[----:B------:R-:W-:Y:S01]  /*03f0*/  LOP3.LUT R2, R0, 0x38, R242, 0xf8, !PT ;  /* 0x0000003800027812 */ /* 0x000fe200078ef8f2 */
[----:B------:R-:W-:Y:S01]  /*0400*/  IMAD.SHL.U32 R0, R5, 0x40, RZ ;  /* 0x0000004005007824 */ /* 0x000fe200078e00ff */
[----:B------:R-:W-:Y:S01]  /*0410*/  SHF.R.S32.HI R14, RZ, 0x7, R14 ;  /* 0x00000007ff0e7819 */ /* 0x000fe2000001140e */
[----:B------:R-:W-:Y:S01]  /*0420*/  IMAD.IADD R17, R4, 0x1, -R8 ;  /* 0x0000000104117824 */ /* 0x000fe200078e0a08 */
[----:B------:R-:W-:Y:S01]  /*0430*/  LOP3.LUT R6, R2, R3, RZ, 0x3c, !PT ;  /* 0x0000000302067212 */ /* 0x000fe200078e3cff */
[----:B------:R-:W-:Y:S01]  /*0440*/  IMAD.SHL.U32 R2, R226, 0x10, RZ ;  /* 0x00000010e2027824 */ /* 0x000fe200078e00ff */
[----:B------:R-:W-:Y:S02]  /*0450*/  SHF.R.S32.HI R4, RZ, 0x1f, R10 ;  /* 0x0000001fff047819 */ /* 0x000fe4000001140a */
[----:B------:R-:W-:Y:S01]  /*0460*/  LOP3.LUT R0, R0, 0x1c0, RZ, 0xc0, !PT ;  /* 0x000001c000007812 */ /* 0x000fe200078ec0ff */
[----:B------:R-:W-:Y:S01]  /*0470*/  STL [R1+0x58], R17 ;  /* 0x0000581101007387 */ /* 0x000fe20000100800 */
[----:B------:R-:W-:-:S02]  /*0480*/  LEA.HI R244, R4, R10, RZ, 0x2 ;  /* 0x0000000a04f47211 */ /* 0x000fc400078f10ff */
[C---:B------:R-:W-:Y:S02]  /*0490*/  LOP3.LUT R217, R0.reuse, 0x8, R12, 0xf8, !PT ;  /* 0x0000000800d97812 */ /* 0x040fe400078ef80c */
[----:B------:R-:W-:Y:S02]  /*04a0*/  LOP3.LUT R4, R0, 0x10, R2, 0xf8, !PT ;  /* 0x0000001000047812 */ /* 0x000fe400078ef802 */
[----:B------:R-:W-:Y:S02]  /*04b0*/  SHF.R.S32.HI R3, RZ, 0x1f, R11 ;  /* 0x0000001fff037819 */ /* 0x000fe4000001140b */
[----:B------:R-:W-:Y:S02]  /*04c0*/  SHF.R.U32.HI R0, RZ, 0x3, R0 ;  /* 0x00000003ff007819 */ /* 0x000fe40000011600 */
[----:B------:R-:W-:Y:S02]  /*04d0*/  LOP3.LUT R4, R4, 0x8, R12, 0xf8, !PT ;  /* 0x0000000804047812 */ /* 0x000fe400078ef80c */
[----:B------:R-:W-:Y:S01]  /*04e0*/  LEA.HI R10, R3, R11, RZ, 0x3 ;  /* 0x0000000b030a7211 */ /* 0x000fe200078f18ff */
[----:B------:R-:W-:Y:S01]  /*04f0*/  IMAD R3, R14, 0x800, R222 ;  /* 0x000008000e037824 */ /* 0x000fe200078e02de */
[----:B------:R-:W-:-:S02]  /*0500*/  LOP3.LUT R217, R217, R0, RZ, 0x3c, !PT ;  /* 0x00000000d9d97212 */ /* 0x000fc400078e3cff */
[----:B------:R-:W-:Y:S02]  /*0510*/  LOP3.LUT R222, R222, R4, R0, 0xf6, !PT ;  /* 0x00000004dede7212 */ /* 0x000fe400078ef600 */
[----:B------:R-:W-:Y:S01]  /*0520*/  SHF.R.S32.HI R0, RZ, 0x6, R16 ;  /* 0x00000006ff007819 */ /* 0x000fe20000011410 */
[----:B------:R-:W-:Y:S01]  /*0530*/  IMAD.IADD R217, R3, 0x1, R217 ;  /* 0x0000000103d97824 */ /* 0x000fe200078e02d9 */
[C---:B------:R-:W-:Y:S01]  /*0540*/  LOP3.LUT R2, R7.reuse, 0x1, RZ, 0xc0, !PT ;  /* 0x0000000107027812 */ /* 0x040fe200078ec0ff */
[----:B------:R-:W-:Y:S01]  /*0550*/  IMAD.SHL.U32 R3, R7, 0x40, RZ ;  /* 0x0000004007037824 */ /* 0x000fe200078e00ff */
[C---:B------:R-:W-:Y:S01]  /*0560*/  LOP3.LUT P4, RZ, R5.reuse, 0x4, RZ, 0xc0, !PT ;  /* 0x0000000405ff7812 */ /* 0x040fe2000788c0ff */
[----:B------:R-:W-:Y:S01]  /*0570*/  IMAD R4, R0, 0x200, R6 ;  /* 0x0000020000047824 */ /* 0x000fe200078e0206 */
[----:B------:R-:W-:Y:S01]  /*0580*/  LOP3.LUT P3, RZ, R5, 0x2, RZ, 0xc0, !PT ;  /* 0x0000000205ff7812 */ /* 0x000fe2000786c0ff */
[----:B------:R-:W-:Y:S01]  /*0590*/  IMAD.SHL.U32 R6, R14, 0x20, RZ ;  /* 0x000000200e067824 */ /* 0x000fe200078e00ff */
[----:B------:R-:W-:Y:S01]  /*05a0*/  ISETP.NE.U32.AND P0, PT, R2, 0x1, PT ;  /* 0x000000010200780c */ /* 0x000fe20003f05070 */
[----:B------:R-:W-:Y:S01]  /*05b0*/  IMAD.SHL.U32 R2, R0, 0x8, RZ ;  /* 0x0000000800027824 */ /* 0x000fe200078e00ff */
[----:B------:R-:W-:Y:S01]  /*05c0*/  LOP3.LUT R5, R10, 0xfffffff8, RZ, 0xc0, !PT ;  /* 0xfffffff80a057812 */ /* 0x000fe200078ec0ff */
[----:B------:R1:W-:Y:S01]  /*05d0*/  STL [R1+0x5c], R4 ;  /* 0x00005c0401007387 */ /* 0x0003e20000100800 */
[----:B------:R-:W-:-:S02]  /*05e0*/  LOP3.LUT R0, R3, 0x1c0, RZ, 0xc0, !PT ;  /* 0x000001c003007812 */ /* 0x000fc400078ec0ff */
[----:B------:R-:W-:Y:S01]  /*05f0*/  LOP3.LUT R2, R2, 0x18, RZ, 0xc0, !PT ;  /* 0x0000001802027812 */ /* 0x000fe200078ec0ff */
[----:B------:R-:W-:Y:S01]  /*0600*/  IMAD.IADD R11, R11, 0x1, -R5 ;  /* 0x000000010b0b7824 */ /* 0x000fe200078e0a05 */
[----:B------:R-:W-:Y:S01]  /*0610*/  LOP3.LUT R6, R0, 0x20, R6, 0xf8, !PT ;  /* 0x0000002000067812 */ /* 0x000fe200078ef806 */
[----:B------:R-:W-:Y:S01]  /*0620*/  IMAD.SHL.U32 R5, R13, 0x20, RZ ;  /* 0x000000200d057824 */ /* 0x000fe200078e00ff */
[----:B------:R-:W-:Y:S02]  /*0630*/  SHF.R.U32.HI R3, RZ, 0x3, R0 ;  /* 0x00000003ff037819 */ /* 0x000fe40000011600 */
[----:B------:R-:W-:Y:S01]  /*0640*/  R2P PR, R7, 0x6 ;  /* 0x0000000607007804 */ /* 0x000fe20000000000 */
[----:B------:R-:W-:Y:S01]  /*0650*/  IMAD.SHL.U32 R7, R11, 0x40, RZ ;  /* 0x000000400b077824 */ /* 0x000fe200078e00ff */
[----:B------:R-:W-:Y:S02]  /*0660*/  LOP3.LUT R6, R6, R3, RZ, 0x3c, !PT ;  /* 0x0000000306067212 */ /* 0x000fe400078e3cff */
[----:B------:R-:W-:-:S02]  /*0670*/  LOP3.LUT R0, R3, R0, R2, 0x1e, !PT ;  /* 0x0000000003007212 */ /* 0x000fc400078e1e02 */
[----:B------:R-:W-:Y:S02]  /*0680*/  LOP3.LUT R3, R7, 0x1c0, RZ, 0xc0, !PT ;  /* 0x000001c007037812 */ /* 0x000fe400078ec0ff */
[----:B------:R-:W-:Y:S01]  /*0690*/  LOP3.LUT R9, R2, 0x20, R5, 0xf8, !PT ;  /* 0x0000002002097812 */ /* 0x000fe200078ef805 */
[----:B------:R-:W-:Y:S01]  /*06a0*/  IMAD.SHL.U32 R5, R13, 0x8, RZ ;  /* 0x000000080d057824 */ /* 0x000fe200078e00ff */
[----:B------:R-:W-:Y:S02]  /*06b0*/  SHF.R.U32.HI R2, RZ, 0x3, R3 ;  /* 0x00000003ff027819 */ /* 0x000fe40000011603 */
[----:B------:R-:W-:Y:S02]  /*06c0*/  SEL R218, R218, 0xffffffe0, !P3 ;  /* 0xffffffe0dada7807 */ /* 0x000fe40005800000 */
[----:B------:R-:W-:Y:S01]  /*06d0*/  LEA R217, R217, UR4, 0x1 ;  /* 0x00000004d9d97c11 */ /* 0x000fe2000f8e08ff */
[----:B-1----:R-:W-:Y:S01]  /*06e0*/  IMAD.SHL.U32 R4, R15, 0x2, RZ ;  /* 0x000000020f047824 */ /* 0x002fe200078e00ff */
[----:B------:R-:W-:-:S02]  /*06f0*/  SEL R223, R223, 0xffffffc0, !P4 ;  /* 0xffffffc0dfdf7807 */ /* 0x000fc40006000000 */
[----:B------:R-:W-:Y:S01]  /*0700*/  SEL R249, R249, 0x10, !P0 ;  /* 0x00000010f9f97807 */ /* 0x000fe20004000000 */
[----:B------:R-:W-:Y:S01]  /*0710*/  IMAD R8, R17, 0x400, R4 ;  /* 0x0000040011087824 */ /* 0x000fe200078e0204 */
[----:B------:R-:W-:Y:S01]  /*0720*/  SHF.R.S32.HI R244, RZ, 0x2, R244 ;  /* 0x00000002fff47819 */ /* 0x000fe200000114f4 */
[----:B------:R-:W-:Y:S01]  /*0730*/  IMAD R4, R226, 0x400, R4 ;  /* 0x00000400e2047824 */ /* 0x000fe200078e0204 */
[----:B------:R-:W-:Y:S01]  /*0740*/  LEA R222, R222, UR4, 0x1 ;  /* 0x00000004dede7c11 */ /* 0x000fe2000f8e08ff */
[----:B------:R-:W-:Y:S02]  /*0750*/  IMAD.IADD R8, R8, 0x1, R6 ;  /* 0x0000000108087824 */ /* 0x000fe400078e0206 */
[----:B------:R-:W-:Y:S01]  /*0760*/  IMAD.IADD R6, R4, 0x1, R0 ;  /* 0x0000000104067824 */ /* 0x000fe200078e0200 */
[----:B------:R-:W-:Y:S01]  /*0770*/  LOP3.LUT R4, R3, 0x8, R5, 0xf8, !PT ;  /* 0x0000000803047812 */ /* 0x000fe200078ef805 */
[----:B------:R-:W-:Y:S01]  /*0780*/  IMAD.SHL.U32 R0, R10, 0x40, RZ ;  /* 0x000000400a007824 */ /* 0x000fe200078e00ff */
[----:B------:R-:W-:Y:S01]  /*0790*/  LOP3.LUT R3, R2, R9, R3, 0x1e, !PT ;  /* 0x0000000902037212 */ /* 0x000fe200078e1e03 */
[--C-:B------:R-:W-:Y:S01]  /*07a0*/  IMAD.IADD R218, R218, 0x1, R217.reuse ;  /* 0x00000001dada7824 */ /* 0x100fe200078e02d9 */
[----:B------:R-:W-:Y:S01]  /*07b0*/  LOP3.LUT R2, R4, R2, RZ, 0x3c, !PT ;  /* 0x0000000204027212 */ /* 0x000fe200078e3cff */
[C---:B------:R-:W-:Y:S01]  /*07c0*/  IMAD.IADD R220, R223.reuse, 0x1, R217 ;  /* 0x00000001dfdc7824 */ /* 0x040fe200078e02d9 */
[----:B------:R-:W-:Y:S01]  /*07d0*/  LOP3.LUT R0, R0, 0xfffffe00, RZ, 0xc0, !PT ;  /* 0xfffffe0000007812 */ /* 0x000fe200078ec0ff */
[----:B------:R-:W-:Y:S01]  /*07e0*/  IMAD.IADD R219, R223, 0x1, R218 ;  /* 0x00000001dfdb7824 */ /* 0x000fe200078e02da */
[----:B------:R-:W-:Y:S01]  /*07f0*/  LEA R245, R8, UR4, 0x1 ;  /* 0x0000000408f57c11 */ /* 0x000fe2000f8e08ff */
[----:B------:R-:W-:Y:S01]  /*0800*/  IMAD R244, R17, 0x10, R244 ;  /* 0x0000001011f47824 */ /* 0x000fe200078e02f4 */
[----:B------:R-:W-:Y:S01]  /*0810*/  LOP3.LUT R231, R3, R0, RZ, 0xfc, !PT ;  /* 0x0000000003e77212 */ /* 0x000fe200078efcff */
[----:B------:R-:W-:-:S02]  /*0820*/  IMAD R4, R17, 0x400, R0 ;  /* 0x0000040011047824 */ /* 0x000fc400078e0200 */
[----:B------:R-:W-:Y:S02]  /*0830*/  IMAD R226, R226, 0x400, R0 ;  /* 0x00000400e2e27824 */ /* 0x000fe400078e0200 */
[----:B------:R-:W-:Y:S01]  /*0840*/  IMAD.U32 R0, RZ, RZ, UR5 ;  /* 0x00000005ff007e24 */ /* 0x000fe2000f8e00ff */
[----:B-----5:R-:W-:Y:S01]  /*0850*/  USHF.R.S32.HI UR5, URZ, 0x1f, UR55 ;  /* 0x0000001f3f057899 */ /* 0x020fe20008011437 */
[----:B------:R-:W-:Y:S02]  /*0860*/  IMAD.IADD R230, R4, 0x1, R2 ;  /* 0x0000000104e67824 */ /* 0x000fe400078e0202 */
[----:B------:R-:W-:Y:S02]  /*0870*/  IMAD.IADD R226, R2, 0x1, R226 ;  /* 0x0000000102e27824 */ /* 0x000fe400078e02e2 */
[----:B------:R-:W-:Y:S02]  /*0880*/  VIADD R246, R245, 0x20 ;  /* 0x00000020f5f67836 */ /* 0x000fe40000000000 */
[----:B------:R-:W-:-:S02]  /*0890*/  IMAD.U32 R0, RZ, RZ, UR5 ;  /* 0x00000005ff007e24 */ /* 0x000fc4000f8e00ff */
[----:B------:R-:W-:Y:S01]  /*08a0*/  IMAD.U32 R0, RZ, RZ, UR6 ;  /* 0x00000006ff007e24 */ /* 0x000fe2000f8e00ff */
[----:B------:R-:W-:Y:S01]  /*08b0*/  UIADD3 UR6, UR4, 0x18000, URZ ;  /* 0x0001800004067890 */ /* 0x000fe2000fffe03f */
[----:B------:R-:W-:Y:S01]  /*08c0*/  IMAD.U32 R0, RZ, RZ, UR5 ;  /* 0x00000005ff007e24 */ /* 0x000fe2000f8e00ff */
[----:B------:R-:W-:Y:S01]  /*08d0*/  UIADD3 UR5, UR4, 0x28000, URZ ;  /* 0x0002800004057890 */ /* 0x000fe2000fffe03f */
[C---:B------:R-:W-:Y:S02]  /*08e0*/  @P1 VIADD R246, R245.reuse, 0xffffffe0 ;  /* 0xffffffe0f5f61836 */ /* 0x040fe40000000000 */
[----:B------:R-:W-:Y:S01]  /*08f0*/  IMAD.IADD R250, R245, 0x1, R249 ;  /* 0x00000001f5fa7824 */ /* 0x000fe200078e02f9 */
[----:B------:R-:W-:Y:S01]  /*0900*/  LEA R2, R6, UR6, 0x1 ;  /* 0x0000000606027c11 */ /* 0x000fe2000f8e08ff */
[----:B------:R-:W-:Y:S01]  /*0910*/  IMAD.IADD R223, R223, 0x1, R222 ;  /* 0x00000001dfdf7824 */ /* 0x000fe200078e02de */
[----:B------:R-:W-:Y:S01]  /*0920*/  LEA R226, R226, UR5, 0x1 ;  /* 0x00000005e2e27c11 */ /* 0x000fe2000f8e08ff */
[----:B------:R-:W-:Y:S01]  /*0930*/  IMAD.IADD R249, R249, 0x1, R246 ;  /* 0x00000001f9f97824 */ /* 0x000fe200078e02f6 */
[----:B------:R-:W-:Y:S01]  /*0940*/  ULDC.64 UR6, c[0x0][0x208] ;  /* 0x0000820000067ab9 */ /* 0x000fe20000000a00 */
[C---:B------:R-:W-:Y:S01]  /*0950*/  VIADD R0, R2.reuse, 0x40 ;  /* 0x0000004002007836 */ /* 0x040fe20000000000 */
[----:B------:R1:W-:Y:S01]  /*0960*/  STL [R1+0x4c], R2 ;  /* 0x00004c0201007387 */ /* 0x0003e20000100800 */
[----:B------:R-:W-:-:S05]  /*0970*/  @P2 VIADD R0, R2, 0xffffffc0 ;  /* 0xffffffc002002836 */ /* 0x000fca0000000000 */
[----:B------:R1:W-:Y:S02]  /*0980*/  STL [R1+0x50], R0 ;  /* 0x0000500001007387 */ /* 0x0003e40000100800 */
.L_x_956:
        /* <DEDUP_REMOVED lines=71> */
.L_x_910:
        /* <DEDUP_REMOVED lines=32> */
[----:B------:R-:W-:Y:S01]  /*1000*/  ULDC UR57, c[0x0][0x2d4] ;  /* 0x0000b50000397ab9 */ /* 0x000fe20000000800 */
[----:B------:R-:W-:Y:S01]  /*1010*/  @UP1 ULDC.64 UR12, c[0x0][0x420] ;  /* 0x00010800000c1ab9 */ /* 0x000fe20000000a00 */
[----:B------:R-:W-:Y:S01]  /*1020*/  USHF.R.S32.HI UR21, URZ, 0x1f, UR8 ;  /* 0x0000001f3f157899 */ /* 0x000fe20008011408 */
[----:B------:R-:W1:Y:S01]  /*1030*/  I2F.RP R2, R5 ;  /* 0x0000000500027306 */ /* 0x000e620000209400 */
[----:B------:R-:W-:Y:S01]  /*1040*/  USHF.R.S32.HI UR37, URZ, 0x1f, UR57 ;  /* 0x0000001f3f257899 */ /* 0x000fe20008011439 */
[----:B------:R-:W-:Y:S01]  /*1050*/  ISETP.NE.AND P3, PT, R6, RZ, PT ;  /* 0x000000ff0600720c */ /* 0x000fe20003f65270 */
[----:B------:R-:W-:-:S02]  /*1060*/  @UP1 UIMAD.WIDE.U32 UR44, UR5, UR12, URZ ;  /* 0x0000000c052c12a5 */ /* 0x000fc4000f8e003f */
[----:B------:R-:W-:Y:S02]  /*1070*/  USHF.L.U64.HI UR12, UR47, 0x7, UR56 ;  /* 0x000000072f0c7899 */ /* 0x000fe40008010238 */
[----:B------:R-:W-:Y:S02]  /*1080*/  USHF.L.U32 UR14, UR47, 0x7, URZ ;  /* 0x000000072f0e7899 */ /* 0x000fe4000800063f */
[----:B------:R-:W-:Y:S01]  /*1090*/  ULEA.HI UR21, UR21, UR8, URZ, 0x6 ;  /* 0x0000000815157291 */ /* 0x000fe2000f8f303f */
[----:B------:R-:W-:Y:S01]  /*10a0*/  ULDC.64 UR22, c[0x0][0x240] ;  /* 0x0000900000167ab9 */ /* 0x000fe20000000a00 */
[----:B------:R-:W-:Y:S02]  /*10b0*/  UIMAD UR8, UR37, UR47, URZ ;  /* 0x0000002f250872a4 */ /* 0x000fe4000f8e023f */
[----:B------:R-:W-:Y:S01]  /*10c0*/  @UP1 UIMAD UR40, UR5, UR13, UR45 ;  /* 0x0000000d052812a4 */ /* 0x000fe2000f8e022d */
[----:B-1----:R-:W1:Y:S01]  /*10d0*/  MUFU.RCP R2, R2 ;  /* 0x0000000200027308 */ /* 0x002e620000001000 */
[----:B------:R-:W-:Y:S01]  /*10e0*/  ULDC UR61, c[0x0][0x2dc] ;  /* 0x0000b700003d7ab9 */ /* 0x000fe20000000800 */
[----:B------:R-:W-:Y:S01]  /*10f0*/  ULDC UR60, c[0x0][0x270] ;  /* 0x00009c00003c7ab9 */ /* 0x000fe20000000800 */
[----:B------:R-:W-:Y:S01]  /*1100*/  ULDC.U8 UR13, c[0x0][0x3d8] ;  /* 0x0000f600000d7ab9 */ /* 0x000fe20000000000 */
[----:B------:R-:W-:-:S02]  /*1110*/  UIMAD.WIDE.U32 UR26, UR5, UR22, URZ ;  /* 0x00000016051a72a5 */ /* 0x000fc4000f8e003f */
[----:B------:R-:W-:Y:S02]  /*1120*/  @!UP1 UIMAD.WIDE.U32 UR42, UR47, UR10, URZ ;  /* 0x0000000a2f2a92a5 */ /* 0x000fe4000f8e003f */
[----:B------:R-:W-:Y:S02]  /*1130*/  USEL UR32, UR14, URZ, UP2 ;  /* 0x0000003f0e207287 */ /* 0x000fe40009000000 */
[----:B------:R-:W-:Y:S02]  /*1140*/  @UP0 UIADD3 UR16, UR24, UR39, URZ ;  /* 0x0000002718100290 */ /* 0x000fe4000fffe03f */
[----:B------:R-:W-:Y:S02]  /*1150*/  UIMAD.WIDE UR10, UR61, UR60, URZ ;  /* 0x0000003c3d0a72a5 */ /* 0x000fe4000f8e023f */
[----:B------:R-:W-:Y:S02]  /*1160*/  UIMAD.WIDE.U32 UR14, UR47, UR57, URZ ;  /* 0x000000392f0e72a5 */ /* 0x000fe4000f8e003f */
[----:B------:R-:W-:Y:S01]  /*1170*/  USEL UR34, UR12, URZ, UP2 ;  /* 0x0000003f0c227287 */ /* 0x000fe20009000000 */
[----:B-1----:R-:W-:Y:S01]  /*1180*/  VIADD R2, R2, 0xffffffe ;  /* 0x0ffffffe02027836 */ /* 0x002fe20000000000 */
[----:B------:R-:W-:-:S02]  /*1190*/  UISETP.NE.AND UP3, UPT, UR13, URZ, UPT ;  /* 0x0000003f0d00728c */ /* 0x000fc4000bf65270 */
[----:B------:R-:W-:Y:S01]  /*11a0*/  UIMAD UR8, UR56, UR57, UR8 ;  /* 0x00000039380872a4 */ /* 0x000fe2000f8e0208 */
[----:B------:R-:W1:Y:S01]  /*11b0*/  F2I.FTZ.U32.TRUNC.NTZ R3, R2 ;  /* 0x0000000200037305 */ /* 0x000e62000021f000 */
[----:B------:R-:W-:Y:S01]  /*11c0*/  @UP0 ULDC.64 UR12, c[0x0][0x248] ;  /* 0x00009200000c0ab9 */ /* 0x000fe20000000a00 */
[----:B------:R-:W-:Y:S02]  /*11d0*/  USEL UR41, UR28, UR26, !UP1 ;  /* 0x0000001a1c297287 */ /* 0x000fe4000c800000 */
[----:B------:R-:W-:Y:S02]  /*11e0*/  UIADD3 UR38, UR29, UR38, URZ ;  /* 0x000000261d267290 */ /* 0x000fe4000fffe03f */
[----:B------:R-:W-:Y:S02]  /*11f0*/  UIMAD UR31, UR5, UR23, URZ ;  /* 0x00000017051f72a4 */ /* 0x000fe4000f8e023f */
[----:B------:R-:W-:Y:S02]  /*1200*/  @UP0 UIMAD.WIDE.U32 UR28, UR16, UR12, URZ ;  /* 0x0000000c101c02a5 */ /* 0x000fe4000f8e003f */
[----:B------:R-:W-:-:S02]  /*1210*/  @UP0 UIMAD UR36, UR16, UR13, URZ ;  /* 0x0000000d102402a4 */ /* 0x000fc4000f8e023f */
[----:B------:R-:W-:Y:S02]  /*1220*/  UIMAD UR16, UR11, UR14, URZ ;  /* 0x0000000e0b1072a4 */ /* 0x000fe4000f8e023f */
[----:B------:R-:W-:Y:S01]  /*1230*/  UIADD3 UR8, UR15, UR8, URZ ;  /* 0x000000080f087290 */ /* 0x000fe2000fffe03f */
[--C-:B-1----:R-:W-:Y:S01]  /*1240*/  IMAD.MOV R0, RZ, RZ, -R3.reuse ;  /* 0x000000ffff007224 */ /* 0x102fe200078e0a03 */
[----:B------:R-:W-:Y:S01]  /*1250*/  @UP1 UIADD3 UR38, UR27, UR31, URZ ;  /* 0x0000001f1b261290 */ /* 0x000fe2000fffe03f */
[----:B------:R-:W-:Y:S01]  /*1260*/  IMAD.MOV.U32 R2, RZ, RZ, RZ ;  /* 0x000000ffff027224 */ /* 0x000fe200078e00ff */
[----:B------:R-:W-:Y:S01]  /*1270*/  UIMAD.WIDE.U32 UR26, UR10, UR14, URZ ;  /* 0x0000000e0a1a72a5 */ /* 0x000fe2000f8e003f */
[----:B------:R-:W-:Y:S01]  /*1280*/  IMAD R0, R0, R5, RZ ;  /* 0x0000000500007224 */ /* 0x000fe200078e02ff */
[----:B------:R-:W-:Y:S02]  /*1290*/  UIMAD UR8, UR10, UR8, UR16 ;  /* 0x000000080a0872a4 */ /* 0x000fe4000f8e0210 */
[----:B------:R-:W-:Y:S01]  /*12a0*/  UIMAD.WIDE.U32 UR14, UR10, UR5, URZ ;  /* 0x000000050a0e72a5 */ /* 0x000fe2000f8e003f */
[----:B------:R-:W-:Y:S01]  /*12b0*/  IMAD.HI.U32 R0, R3, R0, R2 ;  /* 0x0000000003007227 */ /* 0x000fe200078e0002 */
[----:B------:R-:W-:Y:S01]  /*12c0*/  MOV R2, R4 ;  /* 0x0000000400027202 */ /* 0x000fe20000000f00 */
[----:B------:R-:W-:-:S02]  /*12d0*/  ULOP3.LUT UR16, UR21, 0xffffffc0, URZ, 0xc0, !UPT ;  /* 0xffffffc015107892 */ /* 0x000fc4000f8ec03f */
[----:B------:R-:W-:Y:S02]  /*12e0*/  UIADD3 UR48, UR27, UR8, URZ ;  /* 0x000000081b307290 */ /* 0x000fe4000fffe03f */
[----:B------:R-:W-:Y:S01]  /*12f0*/  IMAD.HI.U32 R0, R0, R2, RZ ;  /* 0x0000000200007227 */ /* 0x000fe200078e00ff */
[----:B------:R-:W-:Y:S02]  /*1300*/  USEL UR54, UR26, UR14, !UP1 ;  /* 0x0000000e1a367287 */ /* 0x000fe4000c800000 */
[----:B------:R-:W-:Y:S01]  /*1310*/  UIMAD UR8, UR11, UR5, URZ ;  /* 0x000000050b0872a4 */ /* 0x000fe2000f8e023f */
[----:B------:R-:W-:Y:S01]  /*1320*/  IMAD.MOV R3, RZ, RZ, -R0 ;  /* 0x000000ffff037224 */ /* 0x000fe200078e0a00 */
[----:B------:R-:W-:Y:S02]  /*1330*/  UIADD3 UR14, UR16, -0x40, URZ ;  /* 0xffffffc0100e7890 */ /* 0x000fe4000fffe03f */
[----:B------:R-:W-:Y:S01]  /*1340*/  @UP1 UIADD3 UR48, UR15, UR8, URZ ;  /* 0x000000080f301290 */ /* 0x000fe2000fffe03f */
[----:B------:R-:W-:Y:S01]  /*1350*/  IMAD R2, R5, R3, R2 ;  /* 0x0000000305027224 */ /* 0x000fe200078e0202 */
[----:B------:R-:W-:-:S02]  /*1360*/  USHF.R.S32.HI UR16, URZ, 0x1f, UR14 ;  /* 0x0000001f3f107899 */ /* 0x000fc4000801140e */
[----:B------:R-:W-:Y:S02]  /*1370*/  UIADD3 UR8, UP2, UR14, UR32, URZ ;  /* 0x000000200e087290 */ /* 0x000fe4000ff5e03f */
[----:B------:R-:W-:Y:S01]  /*1380*/  ISETP.GT.U32.AND P1, PT, R5, R2, PT ;  /* 0x000000020500720c */ /* 0x000fe20003f24070 */
[----:B------:R-:W-:Y:S01]  /*1390*/  ULDC UR32, c[0x0][0x2c4] ;  /* 0x0000b10000207ab9 */ /* 0x000fe20000000800 */
[----:B------:R-:W-:Y:S02]  /*13a0*/  UIADD3.X UR15, UR16, UR34, URZ, UP2, !UPT ;  /* 0x00000022100f7290 */ /* 0x000fe400097fe43f */
[----:B------:R-:W-:Y:S01]  /*13b0*/  UIMAD UR11, UR11, UR8, URZ ;  /* 0x000000080b0b72a4 */ /* 0x000fe2000f8e023f */
[----:B------:R-:W-:Y:S01]  /*13c0*/  ULDC.U8 UR18, c[0x0][0x480] ;  /* 0x0001200000127ab9 */ /* 0x000fe20000000000 */
[----:B------:R-:W-:Y:S02]  /*13d0*/  @UP0 UIADD3 UR25, UR24, UR39, URZ ;  /* 0x0000002718190290 */ /* 0x000fe4000fffe03f */
[----:B------:R-:W-:-:S02]  /*13e0*/  UIMAD UR15, UR10, UR15, UR11 ;  /* 0x0000000f0a0f72a4 */ /* 0x000fc4000f8e020b */
[----:B------:R-:W-:-:S03]  /*13f0*/  @UP3 UIMAD UR11, UR47, UR32, URZ ;  /* 0x000000202f0b32a4 */ /* 0x000fc6000f8e023f */
[----:B------:R-:W-:Y:S01]  /*1400*/  @!P1 IMAD.IADD R2, R2, 0x1, -R5 ;  /* 0x0000000102029824 */ /* 0x000fe200078e0a05 */
[----:B------:R-:W-:Y:S01]  /*1410*/  @!P1 IADD3 R0, R0, 0x1, RZ ;  /* 0x0000000100009810 */ /* 0x000fe20007ffe0ff */
[----:B------:R-:W-:Y:S01]  /*1420*/  UISETP.NE.AND UP4, UPT, UR18, URZ, UPT ;  /* 0x0000003f1200728c */ /* 0x000fe2000bf85270 */
[----:B------:R-:W-:Y:S01]  /*1430*/  PLOP3.LUT P1, PT, PT, PT, UP0, 0x80, 0x0 ;  /* 0x000000000000781c */ /* 0x000fe20003f2f008 */
[----:B------:R-:W-:Y:S01]  /*1440*/  @!UP1 UIADD3 UR40, UR43, UR35, URZ ;  /* 0x000000232b289290 */ /* 0x000fe2000fffe03f */
[----:B------:R-:W-:Y:S01]  /*1450*/  ISETP.GE.U32.AND P0, PT, R2, R5, PT ;  /* 0x000000050200720c */ /* 0x000fe20003f06070 */
[----:B------:R-:W-:Y:S01]  /*1460*/  @UP0 ULDC.64 UR18, c[0x0][0x250] ;  /* 0x0000940000120ab9 */ /* 0x000fe20000000a00 */
[----:B------:R-:W-:Y:S01]  /*1470*/  LOP3.LUT R2, R6, UR55, RZ, 0x3c, !PT ;  /* 0x0000003706027c12 */ /* 0x000fe2000f8e3cff */
[----:B------:R-:W-:Y:S02]  /*1480*/  @UP0 UIMAD.WIDE.U32 UR26, UR25, UR18, URZ ;  /* 0x00000012191a02a5 */ /* 0x000fe4000f8e003f */
[----:B------:R-:W-:Y:S01]  /*1490*/  UIMAD.WIDE.U32 UR34, UR10, UR8, URZ ;  /* 0x000000080a2272a5 */ /* 0x000fe2000f8e003f */
[----:B------:R-:W-:Y:S01]  /*14a0*/  ISETP.GE.AND P2, PT, R2, RZ, PT ;  /* 0x000000ff0200720c */ /* 0x000fe20003f46270 */
[----:B------:R-:W-:-:S02]  /*14b0*/  @UP3 USEL UR11, UR11, UR5, !UP1 ;  /* 0x000000050b0b3287 */ /* 0x000fc4000c800000 */
[----:B------:R-:W-:Y:S01]  /*14c0*/  @!UP3 UIMAD UR10, UR47, UR60, UR55 ;  /* 0x0000003c2f0ab2a4 */ /* 0x000fe2000f8e0237 */
[----:B------:R-:W-:Y:S01]  /*14d0*/  @UP3 ULDC UR8, c[0x0][0x2e4] ;  /* 0x0000b90000083ab9 */ /* 0x000fe20000000800 */
[----:B------:R-:W-:Y:S02]  /*14e0*/  UIMAD UR49, UR55, UR61, URZ ;  /* 0x0000003d373172a4 */ /* 0x000fe4000f8e023f */
[----:B------:R-:W-:Y:S01]  /*14f0*/  @P0 VIADD R0, R0, 0x1 ;  /* 0x0000000100000836 */ /* 0x000fe20000000000 */
[----:B------:R-:W-:Y:S01]  /*1500*/  @UP0 UIMAD UR25, UR25, UR19, URZ ;  /* 0x00000013191902a4 */ /* 0x000fe2000f8e023f */
[----:B------:R-:W-:Y:S01]  /*1510*/  PLOP3.LUT P0, PT, PT, PT, UP3, 0x80, 0x0 ;  /* 0x000000000000781c */ /* 0x000fe20003f0f038 */
[----:B------:R-:W-:Y:S01]  /*1520*/  USHF.R.S32.HI UR46, URZ, 0x6, UR21 ;  /* 0x000000063f2e7899 */ /* 0x000fe20008011415 */
[----:B------:R-:W-:Y:S01]  /*1530*/  IMAD.MOV.U32 R16, RZ, RZ, R0 ;  /* 0x000000ffff107224 */ /* 0x000fe200078e0000 */
[----:B------:R-:W-:Y:S02]  /*1540*/  @UP3 UIMAD UR21, UR55, UR8, UR11 ;  /* 0x00000008371532a4 */ /* 0x000fe4000f8e020b */
[----:B------:R-:W-:-:S02]  /*1550*/  @!UP3 UIMAD UR21, UR10, UR32, URZ ;  /* 0x000000200a15b2a4 */ /* 0x000fc4000f8e023f */
[----:B------:R-:W-:Y:S01]  /*1560*/  USEL UR51, UR50, URZ, UP4 ;  /* 0x0000003f32337287 */ /* 0x000fe2000a000000 */
[----:B------:R-:W-:Y:S01]  /*1570*/  @!P2 IADD3 R16, -R16, RZ, RZ ;  /* 0x000000ff1010a210 */ /* 0x000fe20007ffe1ff */
[----:B------:R-:W-:Y:S01]  /*1580*/  @UP0 UIADD3 UR32, UR29, UR36, URZ ;  /* 0x000000241d200290 */ /* 0x000fe2000fffe03f */
[----:B------:R-:W-:Y:S01]  /*1590*/  @!P3 LOP3.LUT R16, RZ, R6, RZ, 0x33, !PT ;  /* 0x00000006ff10b212 */ /* 0x000fe200078e33ff */
[----:B------:R-:W-:Y:S02]  /*15a0*/  USEL UR53, UR30, URZ, UP4 ;  /* 0x0000003f1e357287 */ /* 0x000fe4000a000000 */
        /* <DEDUP_REMOVED lines=18> */
.L_x_912:
        /* <DEDUP_REMOVED lines=13> */
.L_x_913:
        /* <DEDUP_REMOVED lines=11> */
.L_x_914:
[----:B------:R-:W-:-:S04]  /*1850*/  UIMAD UR5, UR47, UR60, UR55 ;  /* 0x0000003c2f0572a4 */ /* 0x000fc8000f8e0237 */
[----:B------:R-:W-:-:S12]  /*1860*/  UIMAD UR5, UR5, UR57, URZ ;  /* 0x00000039050572a4 */ /* 0x000fd8000f8e023f */
.L_x_915:
[----:B------:R-:W1:Y:S01]  /*1870*/  S2R R26, SR_TID.X ;  /* 0x00000000001a7919 */ /* 0x000e620000002100 */
[----:B------:R-:W2:Y:S01]  /*1880*/  LDC.64 R8, c[0x0][0x420] ;  /* 0x00010800ff087b82 */ /* 0x000ea20000000a00 */
[--C-:B------:R-:W-:Y:S01]  /*1890*/  SHF.R.S32.HI R243, RZ, 0x1f, R242.reuse ;  /* 0x0000001ffff37819 */ /* 0x100fe200000114f2 */
[----:B------:R-:W-:Y:S01]  /*18a0*/  UIADD3 UR35, UR14, UR5, URZ ;  /* 0x000000050e237290 */ /* 0x000fe2000fffe03f */
[C---:B------:R-:W-:Y:S01]  /*18b0*/  IADD3 R2, P0, R242.reuse, UR25, RZ ;  /* 0x00000019f2027c10 */ /* 0x040fe2000ff1e0ff */
[----:B------:R-:W-:Y:S01]  /*18c0*/  UIADD3 UR5, -UR9, UR17, UR33 ;  /* 0x0000001109057290 */ /* 0x000fe2000fffe121 */
[----:B------:R-:W-:Y:S01]  /*18d0*/  IADD3 R30, R242, 0xc0, RZ ;  /* 0x000000c0f21e7810 */ /* 0x000fe20007ffe0ff */
[----:B------:R-:W-:Y:S01]  /*18e0*/  UIMAD UR11, UR61, UR60, URZ ;  /* 0x0000003c3d0b72a4 */ /* 0x000fe2000f8e023f */
[----:B------:R-:W-:Y:S01]  /*18f0*/  IADD3.X R3, R243, UR40, RZ, P0, !PT ;  /* 0x00000028f3037c10 */ /* 0x000fe200087fe4ff */
[----:B------:R-:W-:Y:S01]  /*1900*/  ULDC UR8, c[0x0][0x398] ;  /* 0x0000e60000087ab9 */ /* 0x000fe20000000800 */
[----:B------:R-:W-:Y:S01]  /*1910*/  UIADD3 UR42, UR14, UR21, URZ ;  /* 0x000000150e2a7290 */ /* 0x000fe2000fffe03f */
[----:B------:R-:W-:Y:S01]  /*1920*/  IADD3 R12, P0, R31, UR14, RZ ;  /* 0x0000000e1f0c7c10 */ /* 0x000fe2000ff1e0ff */
[----:B------:R-:W-:Y:S01]  /*1930*/  UIADD3 UR5, UR5, -UR8, URZ ;  /* 0x8000000805057290 */ /* 0x000fe2000fffe03f */
[----:B------:R3:W-:Y:S01]  /*1940*/  STL [R1], R30 ;  /* 0x0000001e01007387 */ /* 0x0007e20000100800 */
[----:B------:R-:W-:Y:S01]  /*1950*/  USHF.L.U32 UR10, UR11, 0x6, URZ ;  /* 0x000000060b0a7899 */ /* 0x000fe2000800063f */
[----:B------:R-:W-:Y:S01]  /*1960*/  IADD3.X R13, R25, UR16, RZ, P0, !PT ;  /* 0x00000010190d7c10 */ /* 0x000fe200087fe4ff */
[----:B------:R-:W-:Y:S01]  /*1970*/  USHF.R.S32.HI UR21, URZ, 0x1f, UR5 ;  /* 0x0000001f3f157899 */ /* 0x000fe20008011405 */
[----:B------:R-:W-:Y:S01]  /*1980*/  IMAD.WIDE.U32 R6, R12, UR22, R242 ;  /* 0x000000160c067c25 */ /* 0x000fe2000f8e00f2 */
[----:B------:R-:W-:Y:S01]  /*1990*/  UIADD3 UR15, UP2, UP1, UR34, UR10, UR49 ;  /* 0x0000000a220f7290 */ /* 0x000fe2000f95e031 */
[----:B------:R-:W-:Y:S01]  /*19a0*/  BSSY B1, `(.L_x_911) ;  /* 0x0000a1c000017945 */ /* 0x000fe20003800000 */
[----:B------:R-:W-:Y:S01]  /*19b0*/  USHF.R.S32.HI UR10, URZ, 0x1f, UR10 ;  /* 0x0000001f3f0a7899 */ /* 0x000fe2000801140a */
[----:B------:R-:W-:Y:S01]  /*19c0*/  IMAD R5, R13, UR22, RZ ;  /* 0x000000160d057c24 */ /* 0x000fe2000f8e02ff */
[----:B------:R-:W-:Y:S01]  /*19d0*/  ULEA.HI UR21, UR21, UR5, URZ, 0x6 ;  /* 0x0000000515157291 */ /* 0x000fe2000f8f303f */
[----:B------:R-:W-:Y:S01]  /*19e0*/  IADD3 R6, P2, R6, UR41, RZ ;  /* 0x0000002906067c10 */ /* 0x000fe2000ff5e0ff */
[----:B------:R-:W-:Y:S01]  /*19f0*/  UIADD3.X UR10, UR50, UR10, UR52, UP2, UP1 ;  /* 0x0000000a320a7290 */ /* 0x000fe200097e2434 */
[C---:B--2---:R-:W-:Y:S01]  /*1a00*/  IMAD R0, R8.reuse, UR16, RZ ;  /* 0x0000001008007c24 */ /* 0x044fe2000f8e02ff */
[----:B------:R-:W-:Y:S01]  /*1a10*/  UIADD3 UR15, UP2, UP1, UR53, UR15, UR54 ;  /* 0x0000000f350f7290 */ /* 0x000fe2000f95e036 */
[----:B------:R-:W-:Y:S01]  /*1a20*/  IMAD.WIDE.U32 R2, R8, UR14, R2 ;  /* 0x0000000e08027c25 */ /* 0x000fe2000f8e0002 */
[----:B------:R-:W-:-:S02]  /*1a30*/  USHF.R.S32.HI UR21, URZ, 0x6, UR21 ;  /* 0x000000063f157899 */ /* 0x000fc40008011415 */
[----:B------:R-:W-:Y:S01]  /*1a40*/  UIADD3.X UR10, UR51, UR10, UR48, UP2, UP1 ;  /* 0x0000000a330a7290 */ /* 0x000fe200097e2430 */
[----:B------:R-:W-:Y:S01]  /*1a50*/  IMAD R0, R9, UR14, R0 ;  /* 0x0000000e09007c24 */ /* 0x000fe2000f8e0200 */
[----:B-1----:R-:W-:Y:S01]  /*1a60*/  SHF.R.S32.HI R27, RZ, 0x1f, R26 ;  /* 0x0000001fff1b7819 */ /* 0x002fe2000001141a */
[----:B------:R-:W-:Y:S01]  /*1a70*/  UISETP.LT.AND UP1, UPT, URZ, UR21, UPT ;  /* 0x000000153f00728c */ /* 0x000fe2000bf21270 */
[----:B------:R-:W-:Y:S01]  /*1a80*/  IMAD R18, R12, UR23, R5 ;  /* 0x000000170c127c24 */ /* 0x000fe2000f8e0205 */
[----:B------:R-:W-:Y:S01]  /*1a90*/  USHF.R.S32.HI UR43, URZ, 0x1f, UR55 ;  /* 0x0000001f3f2b7899 */ /* 0x000fe20008011437 */
[----:B------:R-:W-:Y:S01]  /*1aa0*/  LEA.HI R4, R27, R26, RZ, 0x5 ;  /* 0x0000001a1b047211 */ /* 0x000fe200078f28ff */
[----:B------:R-:W-:Y:S01]  /*1ab0*/  IMAD.IADD R3, R3, 0x1, R0 ;  /* 0x0000000103037824 */ /* 0x000fe200078e0200 */
[----:B------:R-:W-:Y:S01]  /*1ac0*/  ULDC.64 UR26, c[0x0][0x428] ;  /* 0x00010a00001a7ab9 */ /* 0x000fe20000000a00 */
[----:B------:R-:W-:Y:S01]  /*1ad0*/  USEL UR21, URZ, UR21, !UP1 ;  /* 0x000000153f157287 */ /* 0x000fe2000c800000 */
[----:B------:R-:W-:Y:S01]  /*1ae0*/  LOP3.LUT R0, R4, 0xffffffe0, RZ, 0xc0, !PT ;  /* 0xffffffe004007812 */ /* 0x000fe200078ec0ff */
[----:B------:R-:W-:Y:S01]  /*1af0*/  UIMAD UR30, UR43, UR26, URZ ;  /* 0x0000001a2b1e72a4 */ /* 0x000fe2000f8e023f */
[----:B------:R-:W-:Y:S01]  /*1b00*/  SHF.R.S32.HI R4, RZ, 0x5, R4 ;  /* 0x00000005ff047819 */ /* 0x000fe20000011404 */
[----:B------:R-:W-:Y:S01]  /*1b10*/  IMAD.U32 R15, RZ, RZ, UR26 ;  /* 0x0000001aff0f7e24 */ /* 0x000fe2000f8e00ff */
[----:B------:R-:W-:Y:S01]  /*1b20*/  ULDC.64 UR28, c[0x0][0x400] ;  /* 0x00010000001c7ab9 */ /* 0x000fe20000000a00 */
[----:B------:R-:W-:Y:S01]  /*1b30*/  IMAD.IADD R22, R26, 0x1, -R0 ;  /* 0x000000011a167824 */ /* 0x000fe200078e0a00 */
[----:B------:R-:W-:Y:S01]  /*1b40*/  UISETP.GT.AND UP1, UPT, UR46, UR21, UPT ;  /* 0x000000152e00728c */ /* 0x000fe2000bf24270 */
[----:B------:R-:W-:Y:S01]  /*1b50*/  IMAD.WIDE.U32 R2, R15, UR55, R2 ;  /* 0x000000370f027c25 */ /* 0x000fe2000f8e0002 */
[----:B------:R-:W-:Y:S01]  /*1b60*/  UIMAD UR30, UR55, UR27, UR30 ;  /* 0x0000001b371e72a4 */ /* 0x000fe2000f8e021e */
[----:B------:R-:W-:Y:S01]  /*1b70*/  IADD3.X R7, R7, UR38, R18, P2, !PT ;  /* 0x0000002607077c10 */ /* 0x000fe200097fe412 */
[----:B------:R-:W-:Y:S01]  /*1b80*/  ULDC.64 UR52, c[0x0][0x478] ;  /* 0x00011e0000347ab9 */ /* 0x000fe20000000a00 */
[----:B------:R-:W-:Y:S01]  /*1b90*/  IMAD R0, R4, UR11, R22 ;  /* 0x0000000b04007c24 */ /* 0x000fe2000f8e0216 */
[----:B------:R-:W-:Y:S01]  /*1ba0*/  ULDC.64 UR26, c[0x0][0x258] ;  /* 0x00009600001a7ab9 */ /* 0x000fe20000000a00 */
[----:B------:R-:W-:Y:S01]  /*1bb0*/  UIMAD.WIDE UR34, UR35, 0x4, UR52 ;  /* 0x00000004232278a5 */ /* 0x000fe2000f8e0234 */
[----:B------:R-:W-:Y:S01]  /*1bc0*/  IADD3 R5, R3, UR30, RZ ;  /* 0x0000001e03057c10 */ /* 0x000fe2000fffe0ff */
[----:B------:R-:W-:Y:S01]  /*1bd0*/  UIMAD UR14, UR43, UR26, URZ ;  /* 0x0000001a2b0e72a4 */ /* 0x000fe2000f8e023f */
[C---:B------:R-:W-:Y:S01]  /*1be0*/  IADD3 R4, P0, R0.reuse, UR15, RZ ;  /* 0x0000000f00047c10 */ /* 0x040fe2000ff1e0ff */
[----:B------:R-:W-:Y:S01]  /*1bf0*/  IMAD.U32 R17, RZ, RZ, UR26 ;  /* 0x0000001aff117e24 */ /* 0x000fe2000f8e00ff */
[----:B------:R-:W-:Y:S01]  /*1c00*/  ULDC.64 UR44, c[0x0][0x2b0] ;  /* 0x0000ac00002c7ab9 */ /* 0x000fe20000000a00 */
[----:B------:R-:W-:Y:S01]  /*1c10*/  UIMAD UR14, UR55, UR27, UR14 ;  /* 0x0000001b370e72a4 */ /* 0x000fe2000f8e020e */
[----:B------:R-:W-:Y:S01]  /*1c20*/  LEA.HI.X.SX32 R0, R0, UR10, 0x1, P0 ;  /* 0x0000000a00007c11 */ /* 0x000fe200080f0eff */
[----:B------:R-:W-:Y:S01]  /*1c30*/  IMAD.WIDE.U32 R10, R17, UR55, R6 ;  /* 0x00000037110a7c25 */ /* 0x000fe2000f8e0006 */
[C---:B------:R-:W-:Y:S01]  /*1c40*/  LEA R232, P0, R4.reuse, UR28, 0x2 ;  /* 0x0000001c04e87c11 */ /* 0x040fe2000f8010ff */
[----:B------:R-:W-:Y:S01]  /*1c50*/  ULDC.64 UR26, c[0x0][0x210] ;  /* 0x00008400001a7ab9 */ /* 0x000fe20000000a00 */
[----:B------:R-:W-:Y:S01]  /*1c60*/  UIADD3 UR8, UR46, -0x1, URZ ;  /* 0xffffffff2e087890 */ /* 0x000fe2000fffe03f */
[----:B------:R-:W-:Y:S01]  /*1c70*/  VIADD R19, R11, UR14 ;  /* 0x0000000e0b137c36 */ /* 0x000fe20008000000 */
[----:B------:R-:W-:Y:S01]  /*1c80*/  LEA.HI.X R233, R4, UR29, R0, 0x2, P0 ;  /* 0x0000001d04e97c11 */ /* 0x000fe200080f1400 */
[----:B------:R-:W-:Y:S01]  /*1c90*/  IMAD.MOV.U32 R4, RZ, RZ, R2 ;  /* 0x000000ffff047224 */ /* 0x000fe200078e0002 */
[----:B------:R-:W-:Y:S01]  /*1ca0*/  PLOP3.LUT P0, PT, PT, PT, UP1, 0x80, 0x0 ;  /* 0x000000000000781c */ /* 0x000fe20003f0f018 */
[-C--:B------:R-:W-:Y:S01]  /*1cb0*/  IMAD R0, R25, R8.reuse, RZ ;  /* 0x0000000819007224 */ /* 0x080fe200078e02ff */
[----:B------:R-:W-:Y:S01]  /*1cc0*/  ULDC.64 UR28, c[0x0][0x3e0] ;  /* 0x0000f800001c7ab9 */ /* 0x000fe20000000a00 */
[----:B------:R-:W-:Y:S01]  /*1cd0*/  IMAD.WIDE.U32 R4, R31, R8, R4 ;  /* 0x000000081f047225 */ /* 0x000fe200078e0004 */
[----:B------:R-:W-:Y:S01]  /*1ce0*/  LEA R238, P3, R10, UR26, 0x1 ;  /* 0x0000001a0aee7c11 */ /* 0x000fe2000f8608ff */
[----:B------:R-:W-:-:S02]  /*1cf0*/  UIMAD.WIDE UR10, UR42, 0x4, UR44 ;  /* 0x000000042a0a78a5 */ /* 0x000fc4000f8e022c */
[----:B------:R-:W-:Y:S01]  /*1d00*/  IMAD R0, R31, R9, R0 ;  /* 0x000000091f007224 */ /* 0x000fe200078e0200 */
[----:B------:R-:W-:Y:S01]  /*1d10*/  LEA R239, P2, R4, UR28, 0x1 ;  /* 0x0000001c04ef7c11 */ /* 0x000fe2000f8408ff */
[----:B------:R-:W-:Y:S01]  /*1d20*/  UMOV UR16, UR34 ;  /* 0x0000002200107c82 */ /* 0x000fe20008000000 */
[----:B------:R-:W-:Y:S01]  /*1d30*/  UMOV UR15, UR35 ;  /* 0x00000023000f7c82 */ /* 0x000fe20008000000 */
[C---:B------:R-:W-:Y:S01]  /*1d40*/  VIADD R251, R242.reuse, 0x40 ;  /* 0x00000040f2fb7836 */ /* 0x040fe20000000000 */
[----:B------:R-:W-:Y:S01]  /*1d50*/  IADD3 R14, R5, R0, RZ ;  /* 0x00000000050e7210 */ /* 0x000fe20007ffe0ff */
[----:B------:R-:W-:Y:S01]  /*1d60*/  VIADD R252, R242, 0x80 ;  /* 0x00000080f2fc7836 */ /* 0x000fe20000000000 */
[----:B------:R-:W-:Y:S02]  /*1d70*/  LEA.HI.X R240, R10, UR27, R19, 0x1, P3 ;  /* 0x0000001b0af07c11 */ /* 0x000fe400098f0c13 */
[----:B------:R-:W-:Y:S01]  /*1d80*/  LEA.HI.X R241, R4, UR29, R14, 0x1, P2 ;  /* 0x0000001d04f17c11 */ /* 0x000fe200090f0c0e */
[----:B---3--:R-:W-:Y:S06]  /*1d90*/  @P0 BRA `(.L_x_916) ;  /* 0x0000000800740947 */ /* 0x008fec0003800000 */
        /* <DEDUP_REMOVED lines=19> */
.L_x_917:
        /* <DEDUP_REMOVED lines=20> */
.L_x_918:
        /* <DEDUP_REMOVED lines=38> */
.L_x_920:
[----:B------:R-:W-:Y:S05]  /*2270*/  BSYNC B0 ;  /* 0x0000000000007941 */ /* 0x000fea0003800000 */
.L_x_919:
        /* <DEDUP_REMOVED lines=21> */
.L_x_922:
[----:B------:R-:W-:Y:S05]  /*23d0*/  BSYNC B0 ;  /* 0x0000000000007941 */ /* 0x000fea0003800000 */
.L_x_921:
        /* <DEDUP_REMOVED lines=34> */
.L_x_924:
[----:B------:R-:W-:Y:S05]  /*2600*/  BSYNC B0 ;  /* 0x0000000000007941 */ /* 0x000fea0003800000 */
.L_x_923:
        /* <DEDUP_REMOVED lines=22> */
.L_x_916:
        /* <DEDUP_REMOVED lines=58> */
.L_x_927:
[----:B------:R-:W-:Y:S05]  /*2b10*/  BSYNC B0 ;  /* 0x0000000000007941 */ /* 0x000fea0003800000 */
.L_x_926:
        /* <DEDUP_REMOVED lines=10> */
[----:B--2---:R-:W-:Y:S01]  /*2bc0*/  IMAD.WIDE.U32 R6, R8, 0x20, RZ ;  /* 0x0000002008067825 */ /* 0x004fe200078e00ff */
[----:B------:R-:W-:Y:S02]  /*2bd0*/  ISETP.GE.AND P2, PT, R242, UR25, PT ;  /* 0x00000019f2007c0c */ /* 0x000fe4000bf46270 */
[----:B------:R-:W-:Y:S01]  /*2be0*/  ISETP.GE.AND P4, PT, R251, UR25, PT ;  /* 0x00000019fb007c0c */ /* 0x000fe2000bf86270 */
[----:B---3--:R-:W-:Y:S01]  /*2bf0*/  IMAD.SHL.U32 R2, R9, 0x20, RZ ;  /* 0x0000002009027824 */ /* 0x008fe200078e00ff */
        /* <DEDUP_REMOVED lines=33> */
.L_x_929:
[----:B------:R-:W-:Y:S05]  /*2e10*/  BSYNC B0 ;  /* 0x0000000000007941 */ /* 0x000fea0003800000 */
.L_x_928:
        /* <DEDUP_REMOVED lines=20> */
.L_x_931:
[----:B--2---:R-:W2:Y:S01]  /*2f60*/  LDC.64 R6, c[0x0][0x210] ;  /* 0x00008400ff067b82 */ /* 0x004ea20000000a00 */
[----:B---3--:R-:W-:Y:S01]  /*2f70*/  IMAD.U32 R2, RZ, RZ, UR41 ;  /* 0x00000029ff027e24 */ /* 0x008fe2000f8e00ff */
        /* <DEDUP_REMOVED lines=11> */
[----:B--2---:R-:W-:Y:S01]  /*3030*/  IMAD.WIDE R2, R242, 0x2, R6 ;  /* 0x00000002f2027825 */ /* 0x004fe200078e0206 */
        /* <DEDUP_REMOVED lines=36> */
.L_x_932:
[----:B------:R-:W-:Y:S05]  /*3280*/  BSYNC B0 ;  /* 0x0000000000007941 */ /* 0x000fea0003800000 */
.L_x_930:
        /* <DEDUP_REMOVED lines=21> */
.L_x_934:
        /* <DEDUP_REMOVED lines=51> */
.L_x_935:
[----:B------:R-:W-:Y:S05]  /*3710*/  BSYNC B0 ;  /* 0x0000000000007941 */ /* 0x000fea0003800000 */
.L_x_933:
[----:B------:R-:W-:Y:S01]  /*3720*/  UIADD3 UR22, -UR33, UR9, URZ ;  /* 0x0000000921167290 */ /* 0x000fe2000fffe13f */
[----:B--23--:R-:W-:Y:S01]  /*3730*/  IMAD.U32 R2, RZ, RZ, UR12 ;  /* 0x0000000cff027e24 */ /* 0x00cfe2000f8e00ff */
[----:B------:R-:W-:Y:S01]  /*3740*/  USHF.R.S32.HI UR14, URZ, 0x1f, UR33 ;  /* 0x0000001f3f0e7899 */ /* 0x000fe20008011421 */
[----:B------:R-:W-:Y:S01]  /*3750*/  IADD3 R4, R244, 0x8, RZ ;  /* 0x00000008f4047810 */ /* 0x000fe20007ffe0ff */
[----:B------:R-:W-:Y:S01]  /*3760*/  ULDC.64 UR26, c[0x0][0x260] ;  /* 0x00009800001a7ab9 */ /* 0x000fe20000000a00 */
[----:B------:R-:W-:Y:S01]  /*3770*/  IMAD.WIDE.U32 R2, R2, UR33, R242 ;  /* 0x0000002102027c25 */ /* 0x000fe2000f8e00f2 */
[----:B------:R-:W-:Y:S01]  /*3780*/  ISETP.GE.AND P3, PT, R31, UR22, PT ;  /* 0x000000161f007c0c */ /* 0x000fe2000bf66270 */
[----:B------:R-:W-:Y:S01]  /*3790*/  UIMAD UR23, UR14, UR12, URZ ;  /* 0x0000000c0e1772a4 */ /* 0x000fe2000f8e023f */
[----:B------:R-:W-:Y:S01]  /*37a0*/  BSSY B0, `(.L_x_936) ;  /* 0x000003f000007945 */ /* 0x000fe20003800000 */
[----:B------:R-:W-:Y:S02]  /*37b0*/  ISETP.GE.AND P5, PT, R4, UR5, PT ;  /* 0x0000000504007c0c */ /* 0x000fe4000bfa6270 */
[----:B------:R-:W-:Y:S01]  /*37c0*/  UIMAD UR23, UR33, UR13, UR23 ;  /* 0x0000000d211772a4 */ /* 0x000fe2000f8e0217 */
[----:B------:R-:W-:-:S02]  /*37d0*/  IADD3 R2, P1, R2, UR31, RZ ;  /* 0x0000001f02027c10 */ /* 0x000fc4000ff3e0ff */
[----:B------:R-:W-:-:S03]  /*37e0*/  ISETP.GE.AND P6, PT, R244, UR5, PT ;  /* 0x00000005f4007c0c */ /* 0x000fc6000bfc6270 */
        /* <DEDUP_REMOVED lines=30> */
[----:B---3--:R-:W-:Y:S01]  /*39d0*/  IMAD.WIDE R2, R242, 0x2, R18 ;  /* 0x00000002f2027825 */ /* 0x008fe200078e0212 */
[----:B-----5:R-:W-:-:S04]  /*39e0*/  @!P2 LEA R8, P1, R6, R14, 0x1 ;  /* 0x0000000e0608a211 */ /* 0x020fc800078208ff */
        /* <DEDUP_REMOVED lines=26> */
.L_x_937:
[----:B------:R-:W-:Y:S05]  /*3b90*/  BSYNC B0 ;  /* 0x0000000000007941 */ /* 0x000fea0003800000 */
.L_x_936:
        /* <DEDUP_REMOVED lines=12> */
[----:B-1-3--:R-:W-:Y:S01]  /*3c60*/  IMAD.U32 R2, RZ, RZ, UR31 ;  /* 0x0000001fff027e24 */ /* 0x00afe2000f8e00ff */
        /* <DEDUP_REMOVED lines=46> */
.L_x_939:
[----:B------:R-:W-:Y:S05]  /*3f50*/  BSYNC B0 ;  /* 0x0000000000007941 */ /* 0x000fea0003800000 */
.L_x_938:
        /* <DEDUP_REMOVED lines=64> */
.L_x_941:
[----:B------:R-:W-:Y:S05]  /*4360*/  BSYNC B0 ;  /* 0x0000000000007941 */ /* 0x000fea0003800000 */
.L_x_940:
        /* <DEDUP_REMOVED lines=56> */
.L_x_943:
[----:B------:R-:W-:Y:S05]  /*46f0*/  BSYNC B0 ;  /* 0x0000000000007941 */ /* 0x000fea0003800000 */
.L_x_942:
[----:B------:R-:W-:Y:S01]  /*4700*/  ULDC.64 UR18, c[0x0][0x3c8] ;  /* 0x0000f20000127ab9 */ /* 0x000fe20000000a00 */
[----:B------:R-:W-:Y:S01]  /*4710*/  USHF.R.S32.HI UR12, URZ, 0x1f, UR55 ;  /* 0x0000001f3f0c7899 */ /* 0x000fe20008011437 */
[----:B-1----:R-:W1:Y:S01]  /*4720*/  LDC.64 R10, c[0x0][0x3b8] ;  /* 0x0000ee00ff0a7b82 */ /* 0x002e620000000a00 */
[----:B------:R-:W-:Y:S01]  /*4730*/  UISETP.NE.U32.AND UP1, UPT, UR18, URZ, UPT ;  /* 0x0000003f1200728c */ /* 0x000fe2000bf25070 */
[----:B---3--:R-:W3:Y:S01]  /*4740*/  S2R R7, SR_TID.X ;  /* 0x0000000000077919 */ /* 0x008ee20000002100 */
[----:B------:R-:W-:Y:S02]  /*4750*/  IMAD.MOV.U32 R247, RZ, RZ, 0x7f800000 ;  /* 0x7f800000fff77424 */ /* 0x000fe400078e00ff */
[----:B------:R-:W-:Y:S01]  /*4760*/  IMAD.MOV.U32 R248, RZ, RZ, 0x7f800000 ;  /* 0x7f800000fff87424 */ /* 0x000fe200078e00ff */
[----:B------:R-:W-:Y:S01]  /*4770*/  UISETP.NE.AND.EX UP1, UPT, UR19, URZ, UPT, UP1 ;  /* 0x0000003f1300728c */ /* 0x000fe2000bf25310 */
[----:B------:R-:W2:Y:S01]  /*4780*/  S2R R9, SR_TID.X ;  /* 0x0000000000097919 */ /* 0x000ea20000002100 */
[----:B------:R-:W-:Y:S01]  /*4790*/  LEA.HI R0, R27, R26, RZ, 0x4 ;  /* 0x0000001a1b007211 */ /* 0x000fe200078f20ff */
[----:B------:R-:W-:Y:S01]  /*47a0*/  ULDC UR25, c[0x0][0x2d0] ;  /* 0x0000b40000197ab9 */ /* 0x000fe20000000800 */
[----:B------:R-:W-:Y:S01]  /*47b0*/  ULDC UR38, c[0x0][0x2dc] ;  /* 0x0000b70000267ab9 */ /* 0x000fe20000000800 */
[----:B------:R-:W0:Y:S01]  /*47c0*/  LDGDEPBAR ;  /* 0x00000000000079af */ /* 0x000e220000000000 */
[----:B------:R-:W-:-:S05]  /*47d0*/  PLOP3.LUT P3, PT, PT, PT, UP1, 0x80, 0x0 ;  /* 0x000000000000781c */ /* 0x000fca0003f6f018 */
[----:B------:R-:W-:Y:S01]  /*47e0*/  @UP1 ULDC.64 UR22, c[0x0][0x3d0] ;  /* 0x0000f40000161ab9 */ /* 0x000fe20000000a00 */
[----:B------:R-:W-:Y:S01]  /*47f0*/  @UP1 UMOV UR13, UR12 ;  /* 0x0000000c000d1c82 */ /* 0x000fe20008000000 */
[----:B------:R-:W-:Y:S01]  /*4800*/  @UP1 UIMAD UR5, UR56, UR22, URZ ;  /* 0x00000016380512a4 */ /* 0x000fe2000f8e023f */
[----:B------:R-:W-:Y:S02]  /*4810*/  @UP1 UMOV UR12, UR55 ;  /* 0x00000037000c1c82 */ /* 0x000fe40008000000 */
[----:B------:R-:W-:Y:S01]  /*4820*/  @UP1 UIMAD.WIDE.U32 UR12, UR47, UR22, UR12 ;  /* 0x000000162f0c12a5 */ /* 0x000fe2000f8e000c */
[----:B-1----:R-:W4:Y:S01]  /*4830*/  LDG.E.64 R4, desc[UR6][R10.64+0x8] ;  /* 0x000008060a047981 */ /* 0x002f22000c1e1b00 */
[----:B------:R-:W-:Y:S02]  /*4840*/  @UP1 UIMAD UR5, UR47, UR23, UR5 ;  /* 0x000000172f0512a4 */ /* 0x000fe4000f8e0205 */
[----:B------:R-:W-:Y:S02]  /*4850*/  @UP1 ULEA UR18, UP0, UR12, UR18, 0x2 ;  /* 0x000000120c121291 */ /* 0x000fe4000f80103f */
[----:B------:R-:W-:-:S04]  /*4860*/  @UP1 UIADD3 UR5, UR13, UR5, URZ ;  /* 0x000000050d051290 */ /* 0x000fc8000fffe03f */
[----:B------:R-:W-:Y:S01]  /*4870*/  @UP1 ULEA.HI.X UR19, UR12, UR19, UR5, 0x2, UP0 ;  /* 0x000000130c131291 */ /* 0x000fe200080f1405 */
[----:B------:R-:W-:Y:S01]  /*4880*/  IMAD.U32 R2, RZ, RZ, UR18 ;  /* 0x00000012ff027e24 */ /* 0x000fe2000f8e00ff */
[----:B------:R-:W-:Y:S01]  /*4890*/  LOP3.LUT R0, R0, 0xfffffff0, RZ, 0xc0, !PT ;  /* 0xfffffff000007812 */ /* 0x000fe200078ec0ff */
[----:B------:R-:W-:Y:S01]  /*48a0*/  @UP1 ULDC UR5, c[0x0][0x2e8] ;  /* 0x0000ba0000051ab9 */ /* 0x000fe20000000800 */
[----:B---3--:R-:W-:Y:S01]  /*48b0*/  SHF.R.S32.HI R7, RZ, 0x1f, R7 ;  /* 0x0000001fff077819 */ /* 0x008fe20000011407 */
[----:B------:R-:W-:Y:S02]  /*48c0*/  IMAD.MOV.U32 R225, RZ, RZ, 0x20 ;  /* 0x00000020ffe17424 */ /* 0x000fe400078e00ff */
[----:B------:R-:W-:Y:S01]  /*48d0*/  IMAD.MOV.U32 R224, RZ, RZ, 0x40 ;  /* 0x00000040ffe07424 */ /* 0x000fe200078e00ff */
[----:B------:R-:W-:Y:S01]  /*48e0*/  CS2R R190, SRZ ;  /* 0x0000000000be7805 */ /* 0x000fe2000001ff00 */
[----:B------:R-:W-:Y:S01]  /*48f0*/  IMAD.U32 R3, RZ, RZ, UR19 ;  /* 0x00000013ff037e24 */ /* 0x000fe2000f8e00ff */
[----:B------:R-:W-:Y:S01]  /*4900*/  CS2R R188, SRZ ;  /* 0x0000000000bc7805 */ /* 0x000fe2000001ff00 */
[----:B------:R-:W3:Y:S01]  /*4910*/  LDG.E.64 R10, desc[UR6][R10.64] ;  /* 0x000000060a0a7981 */ /* 0x000ee2000c1e1b00 */
[----:B------:R-:W-:Y:S01]  /*4920*/  IMAD.IADD R0, R26, 0x1, -R0 ;  /* 0x000000011a007824 */ /* 0x000fe200078e0a00 */
[----:B--2---:R-:W-:Y:S01]  /*4930*/  LEA.HI R7, R7, R9, RZ, 0x7 ;  /* 0x0000000907077211 */ /* 0x004fe200078f38ff */
[----:B------:R-:W1:Y:S01]  /*4940*/  @P3 MUFU.RCP R6, UR5 ;  /* 0x0000000500063d08 */ /* 0x000e620008001000 */
[----:B------:R2:W1:Y:S01]  /*4950*/  @P3 LDG.E R8, desc[UR6][R2.64] ;  /* 0x0000000602083981 */ /* 0x000462000c1e1900 */
[----:B------:R-:W-:Y:S01]  /*4960*/  IMAD.MOV.U32 R237, RZ, RZ, R234 ;  /* 0x000000ffffed7224 */ /* 0x000fe200078e00ea */
        /* <DEDUP_REMOVED lines=22> */
[----:B------:R-:W-:Y:S01]  /*4ad0*/  CS2R R142, SRZ ;  /* 0x00000000008e7805 */ /* 0x000fe2000001ff00 */
[----:B--2---:R-:W-:Y:S01]  /*4ae0*/  IMAD.MOV.U32 R2, RZ, RZ, 0x4 ;  /* 0x00000004ff027424 */ /* 0x004fe200078e00ff */
[----:B------:R-:W-:Y:S02]  /*4af0*/  CS2R R140, SRZ ;  /* 0x00000000008c7805 */ /* 0x000fe4000001ff00 */
[----:B------:R-:W-:-:S02]  /*4b00*/  CS2R R146, SRZ ;  /* 0x0000000000927805 */ /* 0x000fc4000001ff00 */
[----:B------:R-:W-:Y:S01]  /*4b10*/  CS2R R144, SRZ ;  /* 0x0000000000907805 */ /* 0x000fe2000001ff00 */
[----:B------:R-:W-:Y:S01]  /*4b20*/  IMAD.WIDE R2, R244, R2, UR10 ;  /* 0x0000000af4027e25 */ /* 0x000fe2000f8e0202 */
[----:B------:R-:W-:Y:S02]  /*4b30*/  CS2R R138, SRZ ;  /* 0x00000000008a7805 */ /* 0x000fe4000001ff00 */
[----:B------:R-:W-:Y:S02]  /*4b40*/  CS2R R136, SRZ ;  /* 0x0000000000887805 */ /* 0x000fe4000001ff00 */
[----:B------:R-:W-:Y:S02]  /*4b50*/  CS2R R134, SRZ ;  /* 0x0000000000867805 */ /* 0x000fe4000001ff00 */
        /* <DEDUP_REMOVED lines=30> */
[----:B--2---:R-:W2:Y:S01]  /*4d40*/  S2R R3, SR_TID.X ;  /* 0x0000000000037919 */ /* 0x004ea20000002100 */
[----:B------:R-:W-:Y:S02]  /*4d50*/  SHF.R.S32.HI R2, RZ, 0x1f, R0 ;  /* 0x0000001fff027819 */ /* 0x000fe40000011400 */
[----:B------:R-:W-:Y:S02]  /*4d60*/  CS2R R32, SRZ ;  /* 0x0000000000207805 */ /* 0x000fe4000001ff00 */
[----:B------:R-:W-:Y:S02]  /*4d70*/  SHF.R.S32.HI R7, RZ, 0x7, R7 ;  /* 0x00000007ff077819 */ /* 0x000fe40000011407 */
[----:B------:R-:W-:-:S02]  /*4d80*/  CS2R R24, SRZ ;  /* 0x0000000000187805 */ /* 0x000fc4000001ff00 */
[----:B------:R-:W-:Y:S01]  /*4d90*/  LEA.HI R2, R2, R0, RZ, 0x3 ;  /* 0x0000000002027211 */ /* 0x000fe200078f18ff */
[----:B------:R-:W-:Y:S01]  /*4da0*/  UIMAD UR5, UR47, UR60, UR55 ;  /* 0x0000003c2f0572a4 */ /* 0x000fe2000f8e0237 */
[----:B------:R-:W-:Y:S02]  /*4db0*/  IMAD.SHL.U32 R7, R7, 0x20, RZ ;  /* 0x0000002007077824 */ /* 0x000fe400078e00ff */
[----:B------:R-:W-:Y:S01]  /*4dc0*/  LOP3.LUT R2, R2, 0xfffffff8, RZ, 0xc0, !PT ;  /* 0xfffffff802027812 */ /* 0x000fe200078ec0ff */
[----:B------:R-:W-:Y:S01]  /*4dd0*/  USHF.L.U32 UR5, UR5, 0x5, URZ ;  /* 0x0000000505057899 */ /* 0x000fe2000800063f */
[----:B------:R-:W-:Y:S01]  /*4de0*/  CS2R R20, SRZ ;  /* 0x0000000000147805 */ /* 0x000fe2000001ff00 */
[----:B------:R-:W-:Y:S01]  /*4df0*/  ULDC.U8 UR19, c[0x0][0x388] ;  /* 0x0000e20000137ab9 */ /* 0x000fe20000000000 */
[----:B------:R-:W-:Y:S01]  /*4e00*/  ULDC UR18, c[0x0][0x2ec] ;  /* 0x0000bb0000127ab9 */ /* 0x000fe20000000800 */
[----:B------:R-:W-:Y:S01]  /*4e10*/  IMAD.IADD R2, R0, 0x1, -R2 ;  /* 0x0000000100027824 */ /* 0x000fe200078e0a02 */
[----:B------:R-:W-:-:S04]  /*4e20*/  USHF.R.S32.HI UR12, URZ, 0x1f, UR5 ;  /* 0x0000001f3f0c7899 */ /* 0x000fc80008011405 */
[----:B------:R-:W-:Y:S02]  /*4e30*/  R2P PR, R2, 0x6 ;  /* 0x0000000602007804 */ /* 0x000fe40000000000 */
[----:B------:R-:W-:Y:S01]  /*4e40*/  SHF.R.S32.HI R2, RZ, 0x1f, R22 ;  /* 0x0000001fff027819 */ /* 0x000fe20000011416 */
[----:B--2---:R-:W-:-:S05]  /*4e50*/  IMAD.SHL.U32 R3, R3, 0x2, RZ ;  /* 0x0000000203037824 */ /* 0x004fca00078e00ff */
[----:B------:R-:W-:Y:S01]  /*4e60*/  LOP3.LUT R7, R7, 0x6, R3, 0xf8, !PT ;  /* 0x0000000607077812 */ /* 0x000fe200078ef803 */
[----:B------:R-:W-:-:S04]  /*4e70*/  IMAD.U32 R3, RZ, RZ, UR20 ;  /* 0x00000014ff037e24 */ /* 0x000fc8000f8e00ff */
[----:B------:R-:W-:-:S05]  /*4e80*/  IMAD R12, R3, 0x40, R7 ;  /* 0x00000040030c7824 */ /* 0x000fca00078e0207 */
[----:B------:R-:W-:Y:S01]  /*4e90*/  STL [R1+0x4], R12 ;  /* 0x0000040c01007387 */ /* 0x000fe20000100800 */
[C---:B------:R-:W-:Y:S02]  /*4ea0*/  VIADD R9, R12.reuse, 0x18 ;  /* 0x000000180c097836 */ /* 0x040fe40000000000 */
[----:B------:R-:W-:Y:S01]  /*4eb0*/  VIADD R7, R12, 0x10 ;  /* 0x000000100c077836 */ /* 0x000fe20000000000 */
[----:B------:R-:W-:Y:S02]  /*4ec0*/  SEL R225, R225, 0xffffffe0, !P1 ;  /* 0xffffffe0e1e17807 */ /* 0x000fe40004800000 */
[----:B------:R-:W-:-:S03]  /*4ed0*/  SEL R224, R224, 0xffffffc0, !P2 ;  /* 0xffffffc0e0e07807 */ /* 0x000fc60005000000 */
[C---:B------:R-:W-:Y:S01]  /*4ee0*/  IMAD.IADD R227, R226.reuse, 0x1, R225 ;  /* 0x00000001e2e37824 */ /* 0x040fe200078e02e1 */
[----:B------:R-:W-:Y:S01]  /*4ef0*/  CS2R R26, SRZ ;  /* 0x00000000001a7805 */ /* 0x000fe2000001ff00 */
[----:B------:R-:W-:Y:S02]  /*4f00*/  IMAD.IADD R228, R226, 0x1, R224 ;  /* 0x00000001e2e47824 */ /* 0x000fe400078e02e0 */
[----:B------:R-:W-:Y:S01]  /*4f10*/  IMAD.IADD R229, R224, 0x1, R227 ;  /* 0x00000001e0e57824 */ /* 0x000fe200078e02e3 */
[----:B----4-:R-:W-:Y:S01]  /*4f20*/  IADD3 R3, P5, P4, R4, UR5, R22 ;  /* 0x0000000504037c10 */ /* 0x010fe2000fcbe016 */
[----:B------:R-:W-:Y:S02]  /*4f30*/  VIADD R4, R12, 0x1 ;  /* 0x000000010c047836 */ /* 0x000fe40000000000 */
[----:B-1----:R-:W-:-:S05]  /*4f40*/  @P3 FMUL.FTZ R0, R8, R6 ;  /* 0x0000000608003220 */ /* 0x002fca0000410000 */
[----:B------:R-:W-:Y:S02]  /*4f50*/  @P3 R2UR UR13, R0 ;  /* 0x00000000000d32ca */ /* 0x000fe400000e0000 */
[----:B------:R-:W-:Y:S02]  /*4f60*/  IADD3.X R0, R5, UR12, R2, P5, P4 ;  /* 0x0000000c05007c10 */ /* 0x000fe4000afe8402 */
[----:B---3--:R-:W-:-:S03]  /*4f70*/  R2UR UR23, R10 ;  /* 0x000000000a1772ca */ /* 0x008fc600000e0000 */
[----:B------:R1:W-:Y:S01]  /*4f80*/  STL [R1+0x54], R0 ;  /* 0x0000540001007387 */ /* 0x0003e20000100800 */
[----:B------:R-:W-:Y:S02]  /*4f90*/  VIADD R10, R12, 0x19 ;  /* 0x000000190c0a7836 */ /* 0x000fe40000000000 */
[----:B------:R-:W-:Y:S02]  /*4fa0*/  VIADD R2, R230, 0x4000 ;  /* 0x00004000e6027836 */ /* 0x000fe40000000000 */
[C---:B------:R-:W-:Y:S01]  /*4fb0*/  VIADD R8, R12.reuse, 0x11 ;  /* 0x000000110c087836 */ /* 0x040fe20000000000 */
[----:B------:R-:W-:Y:S01]  /*4fc0*/  STL [R1+0x28], R10 ;  /* 0x0000280a01007387 */ /* 0x000fe20000100800 */
[C---:B------:R-:W-:Y:S02]  /*4fd0*/  VIADD R6, R12.reuse, 0x9 ;  /* 0x000000090c067836 */ /* 0x040fe40000000000 */
[----:B------:R-:W-:Y:S01]  /*4fe0*/  VIADD R5, R12, 0x8 ;  /* 0x000000080c057836 */ /* 0x000fe20000000000 */
[----:B------:R-:W-:Y:S01]  /*4ff0*/  STL [R1+0x24], R9 ;  /* 0x0000240901007387 */ /* 0x000fe20000100800 */
[----:B------:R-:W-:-:S03]  /*5000*/  SEL R2, R2, R230, !P0 ;  /* 0x000000e602027207 */ /* 0x000fc60004000000 */
[----:B------:R-:W-:Y:S01]  /*5010*/  STL [R1+0x20], R8 ;  /* 0x0000200801007387 */ /* 0x000fe20000100800 */
[----:B-1----:R-:W-:-:S05]  /*5020*/  VIADD R0, R231, 0x4000 ;  /* 0x00004000e7007836 */ /* 0x002fca0000000000 */
[----:B------:R-:W-:Y:S01]  /*5030*/  SEL R0, R0, R231, !P0 ;  /* 0x000000e700007207 */ /* 0x000fe20004000000 */
[----:B------:R-:W-:Y:S03]  /*5040*/  STL [R1+0x14], R7 ;  /* 0x0000140701007387 */ /* 0x000fe60000100800 */
[----:B------:R-:W-:Y:S02]  /*5050*/  LEA R216, R0, UR4, 0x1 ;  /* 0x0000000400d87c11 */ /* 0x000fe4000f8e08ff */
[----:B------:R-:W-:Y:S01]  /*5060*/  I2FP.F32.S32 R0, R12 ;  /* 0x0000000c00007245 */ /* 0x000fe20000201400 */
[----:B------:R-:W-:Y:S01]  /*5070*/  STL [R1+0x10], R6 ;  /* 0x0000100601007387 */ /* 0x000fe20000100800 */
[----:B------:R-:W-:-:S03]  /*5080*/  LEA R221, R2, UR4, 0x1 ;  /* 0x0000000402dd7c11 */ /* 0x000fc6000f8e08ff */
[----:B------:R-:W-:Y:S01]  /*5090*/  STL [R1+0xc], R5 ;  /* 0x00000c0501007387 */ /* 0x000fe20000100800 */
[----:B------:R-:W-:-:S03]  /*50a0*/  I2FP.F32.S32 R2, R10 ;  /* 0x0000000a00027245 */ /* 0x000fc60000201400 */
[----:B------:R-:W-:Y:S04]  /*50b0*/  STL [R1+0x8], R4 ;  /* 0x0000080401007387 */ /* 0x000fe80000100800 */
[----:B------:R1:W-:Y:S04]  /*50c0*/  STL [R1+0x30], R0 ;  /* 0x0000300001007387 */ /* 0x0003e80000100800 */
[----:B------:R2:W-:Y:S01]  /*50d0*/  STL [R1+0x48], R2 ;  /* 0x0000480201007387 */ /* 0x0005e20000100800 */
[----:B-1----:R-:W-:Y:S02]  /*50e0*/  I2FP.F32.S32 R0, R9 ;  /* 0x0000000900007245 */ /* 0x002fe40000201400 */
[----:B--2---:R-:W-:-:S03]  /*50f0*/  I2FP.F32.S32 R2, R8 ;  /* 0x0000000800027245 */ /* 0x004fc60000201400 */
[----:B------:R1:W-:Y:S04]  /*5100*/  STL [R1+0x44], R0 ;  /* 0x0000440001007387 */ /* 0x0003e80000100800 */
[----:B------:R2:W-:Y:S01]  /*5110*/  STL [R1+0x40], R2 ;  /* 0x0000400201007387 */ /* 0x0005e20000100800 */
[----:B-1----:R-:W-:Y:S02]  /*5120*/  I2FP.F32.S32 R0, R7 ;  /* 0x0000000700007245 */ /* 0x002fe40000201400 */
[----:B--2---:R-:W-:-:S03]  /*5130*/  I2FP.F32.S32 R2, R6 ;  /* 0x0000000600027245 */ /* 0x004fc60000201400 */
[----:B------:R1:W-:Y:S04]  /*5140*/  STL [R1+0x3c], R0 ;  /* 0x00003c0001007387 */ /* 0x0003e80000100800 */
[----:B------:R2:W-:Y:S01]  /*5150*/  STL [R1+0x38], R2 ;  /* 0x0000380201007387 */ /* 0x0005e20000100800 */
[----:B-1----:R-:W-:-:S05]  /*5160*/  I2FP.F32.S32 R0, R5 ;  /* 0x0000000500007245 */ /* 0x002fca0000201400 */
[----:B------:R1:W-:Y:S01]  /*5170*/  STL [R1+0x34], R0 ;  /* 0x0000340001007387 */ /* 0x0003e20000100800 */
[----:B--2---:R-:W-:Y:S01]  /*5180*/  IMAD.WIDE.U32 R2, R3, -0x2daee0ad, RZ ;  /* 0xd2511f5303027825 */ /* 0x004fe200078e00ff */
[----:B------:R-:W-:Y:S02]  /*5190*/  R2UR UR22, R11 ;  /* 0x000000000b1672ca */ /* 0x000fe400000e0000 */
[----:B-1----:R-:W-:-:S05]  /*51a0*/  I2FP.F32.S32 R0, R4 ;  /* 0x0000000400007245 */ /* 0x002fca0000201400 */
[----:B------:R1:W-:Y:S04]  /*51b0*/  STL [R1+0x2c], R0 ;  /* 0x00002c0001007387 */ /* 0x0003e80000100800 */
[----:B------:R1:W-:Y:S01]  /*51c0*/  STL.64 [R1+0x18], R2 ;  /* 0x0000180201007387 */ /* 0x0003e20000100a00 */
[----:B------:R-:W-:Y:S01]  /*51d0*/  CS2R R22, SRZ ;  /* 0x0000000000167805 */ /* 0x000fe2000001ff00 */
[----:B------:R-:W-:Y:S01]  /*51e0*/  UMOV UR5, URZ ;  /* 0x0000003f00057c82 */ /* 0x000fe20008000000 */
[----:B------:R-:W-:Y:S02]  /*51f0*/  UIADD3 UR37, UR22, 0x646e171e, URZ ;  /* 0x646e171e16257890 */ /* 0x000fe4000fffe03f */
[----:B------:R-:W-:Y:S02]  /*5200*/  UIADD3 UR36, UR23, -0x4ab325aa, URZ ;  /* 0xb54cda5617247890 */ /* 0x000fe4000fffe03f */
[----:B------:R-:W-:-:S02]  /*5210*/  UIADD3 UR35, UR22, -0x56f99767, URZ ;  /* 0xa906689916237890 */ /* 0x000fc4000fffe03f */
[----:B------:R-:W-:Y:S02]  /*5220*/  UIADD3 UR34, UR23, 0x1715609d, URZ ;  /* 0x1715609d17227890 */ /* 0x000fe4000fffe03f */
[----:B------:R-:W-:Y:S02]  /*5230*/  UIADD3 UR33, UR22, -0x126145ec, URZ ;  /* 0xed9eba1416217890 */ /* 0x000fe4000fffe03f */
[----:B------:R-:W-:Y:S02]  /*5240*/  UIADD3 UR32, UR23, 0x78dde6e4, URZ ;  /* 0x78dde6e417207890 */ /* 0x000fe4000fffe03f */
[----:B------:R-:W-:Y:S02]  /*5250*/  UIADD3 UR31, UR22, 0x32370b8f, URZ ;  /* 0x32370b8f161f7890 */ /* 0x000fe4000fffe03f */
[----:B------:R-:W-:Y:S02]  /*5260*/  UIADD3 UR30, UR23, -0x255992d5, URZ ;  /* 0xdaa66d2b171e7890 */ /* 0x000fe4000fffe03f */
[----:B------:R-:W-:-:S02]  /*5270*/  UIADD3 UR29, UR22, 0x76cf5d0a, URZ ;  /* 0x76cf5d0a161d7890 */ /* 0x000fc4000fffe03f */
[----:B------:R-:W-:Y:S02]  /*5280*/  UIADD3 UR28, UR23, 0x3c6ef372, URZ ;  /* 0x3c6ef372171c7890 */ /* 0x000fe4000fffe03f */
[----:B------:R-:W-:Y:S02]  /*5290*/  UIADD3 UR27, UR22, -0x4498517b, URZ ;  /* 0xbb67ae85161b7890 */ /* 0x000fe4000fffe03f */
[----:B------:R-:W-:Y:S01]  /*52a0*/  UIADD3 UR26, UR23, -0x61c88647, URZ ;  /* 0x9e3779b9171a7890 */ /* 0x000fe2000fffe03f */
[----:B------:R-:W-:-:S11]  /*52b0*/  @UP1 UMOV UR5, UR13 ;  /* 0x0000000d00051c82 */ /* 0x000fd60008000000 */
.L_x_946:
[----:B------:R-:W0:Y:S01]  /*52c0*/  LDGDEPBAR ;  /* 0x00000000000079af */ /* 0x000e220000000000 */
[C---:B-1----:R-:W-:Y:S01]  /*52d0*/  IMAD.IADD R3, R221.reuse, 0x1, R225 ;  /* 0x00000001dd037824 */ /* 0x042fe200078e02e1 */
[----:B------:R-:W-:Y:S01]  /*52e0*/  USHF.L.U32 UR12, UR20, 0x6, URZ ;  /* 0x00000006140c7899 */ /* 0x000fe2000800063f */
[--C-:B------:R-:W-:Y:S01]  /*52f0*/  IMAD.IADD R2, R221, 0x1, R224.reuse ;  /* 0x00000001dd027824 */ /* 0x100fe200078e02e0 */
[----:B------:R-:W2:Y:S01]  /*5300*/  LDL R117, [R1+0x58] ;  /* 0x0000580001757983 */ /* 0x000ea20000100800 */
[----:B------:R-:W-:Y:S01]  /*5310*/  IMAD.IADD R0, R3, 0x1, R224 ;  /* 0x0000000103007824 */ /* 0x000fe200078e02e0 */
[----:B------:R-:W-:Y:S01]  /*5320*/  UIADD3 UR14, UR17, 0x40, UR12 ;  /* 0x00000040110e7890 */ /* 0x000fe2000fffe00c */
[----:B-----5:R-:W-:Y:S01]  /*5330*/  FSETP.NEU.FTZ.AND P1, PT, R247, -INF , PT ;  /* 0xff800000f700780b */ /* 0x020fe20003f3d000 */
[----:B------:R-:W3:Y:S01]  /*5340*/  LDL R114, [R1+0x54] ;  /* 0x0000540001727983 */ /* 0x000ee20000100800 */
[----:B------:R-:W-:Y:S01]  /*5350*/  USHF.L.U32 UR13, UR8, 0x6, URZ ;  /* 0x00000006080d7899 */ /* 0x000fe2000800063f */
[----:B------:R-:W-:Y:S01]  /*5360*/  FSETP.NEU.FTZ.AND P0, PT, R248, -INF , PT ;  /* 0xff800000f800780b */ /* 0x000fe20003f1d000 */
[----:B------:R-:W-:Y:S01]  /*5370*/  UIADD3 UR14, UR14, -UR9, URZ ;  /* 0x800000090e0e7290 */ /* 0x000fe2000fffe03f */
[----:B------:R-:W4:Y:S01]  /*5380*/  LDL.64 R112, [R1+0x18] ;  /* 0x0000180001707983 */ /* 0x000f220000100a00 */
[----:B------:R-:W-:Y:S02]  /*5390*/  UIADD3 UR12, UR12, 0x40, URZ ;  /* 0x000000400c0c7890 */ /* 0x000fe4000fffe03f */
[----:B------:R-:W-:Y:S01]  /*53a0*/  UISETP.GE.AND UP0, UPT, UR13, UR14, UPT ;  /* 0x0000000e0d00728c */ /* 0x000fe2000bf06270 */
[----:B------:R-:W1:Y:S01]  /*53b0*/  S2R R115, SR_TID.X ;  /* 0x0000000000737919 */ /* 0x000e620000002100 */
[----:B------:R-:W-:Y:S02]  /*53c0*/  UISETP.GT.AND UP2, UPT, UR8, UR21, UPT ;  /* 0x000000150800728c */ /* 0x000fe4000bf44270 */
[----:B------:R-:W-:Y:S01]  /*53d0*/  UISETP.LT.AND UP0, UPT, UR12, UR9, UP0 ;  /* 0x000000090c00728c */ /* 0x000fe20008701270 */
[----:B------:R-:W1:Y:S01]  /*53e0*/  S2R R116, SR_TID.X ;  /* 0x0000000000747919 */ /* 0x000e620000002100 */
[----:B------:R-:W5:Y:S04]  /*53f0*/  LDL R126, [R1] ;  /* 0x00000000017e7983 */ /* 0x000f680000100800 */
[----:B------:R-:W-:Y:S01]  /*5400*/  PLOP3.LUT P2, PT, PT, PT, UP0, 0x80, 0x0 ;  /* 0x000000000000781c */ /* 0x000fe20003f4f008 */
[----:B------:R-:W-:Y:S04]  /*5410*/  DEPBAR.LE SB0, 0x0 ;  /* 0x000080000000791a */ /* 0x000fe80000000000 */
[----:B------:R-:W-:Y:S01]  /*5420*/  BAR.SYNC.DEFER_BLOCKING 0x0 ;  /* 0x0000000000007b1d */ /* 0x000fe20000010000 */
[----:B-1----:R-:W-:Y:S04]  /*5430*/  SHF.R.S32.HI R115, RZ, 0x1f, R115 ;  /* 0x0000001fff737819 */ /* 0x002fe80000011473 */
[----:B------:R-:W-:Y:S01]  /*5440*/  LEA.HI R115, R115, R116, RZ, 0x7 ;  /* 0x0000007473737211 */ /* 0x000fe200078f38ff */
[----:B------:R-:W-:Y:S03]  /*5450*/  LDSM.16.M88.4 R16, [R221] ;  /* 0x00000000dd10783b */ /* 0x000fe60000000200 */
[----:B------:R-:W-:Y:S01]  /*5460*/  SHF.R.S32.HI R115, RZ, 0x7, R115 ;  /* 0x00000007ff737819 */ /* 0x000fe20000011473 */
[----:B------:R-:W1:Y:S04]  /*5470*/  LDSM.16.M88.4 R8, [R217+0x18000] ;  /* 0x01800000d908783b */ /* 0x000e680000000200 */
[----:B------:R-:W1:Y:S04]  /*5480*/  LDSM.16.M88.4 R84, [R217+0x18800] ;  /* 0x01880000d954783b */ /* 0x000e680000000200 */
[----:B------:R-:W-:Y:S04]  /*5490*/  LDSM.16.M88.4 R88, [R3] ;  /* 0x000000000358783b */ /* 0x000fe80000000200 */
[----:B------:R-:W1:Y:S04]  /*54a0*/  LDSM.16.M88.4 R92, [R218+0x18000] ;  /* 0x01800000da5c783b */ /* 0x000e680000000200 */
[----:B------:R-:W1:Y:S04]  /*54b0*/  LDSM.16.M88.4 R96, [R218+0x18800] ;  /* 0x01880000da60783b */ /* 0x000e680000000200 */
[----:B------:R-:W-:Y:S04]  /*54c0*/  LDSM.16.M88.4 R100, [R2] ;  /* 0x000000000264783b */ /* 0x000fe80000000200 */
[----:B------:R-:W1:Y:S04]  /*54d0*/  LDSM.16.M88.4 R104, [R220+0x18000] ;  /* 0x01800000dc68783b */ /* 0x000e680000000200 */
[----:B------:R-:W-:Y:S04]  /*54e0*/  LDSM.16.M88.4 R108, [R219+0x18000] ;  /* 0x01800000db6c783b */ /* 0x000fe80000000200 */
[----:B------:R-:W4:Y:S01]  /*54f0*/  LDL R116, [R1+0x30] ;  /* 0x0000300001747983 */ /* 0x000f220000100800 */
        /* <DEDUP_REMOVED lines=49> */
[----:B------:R-:W3:Y:S05]  /*5810*/  LDSM.16.M88.4 R108, [R218+0x1c000] ;  /* 0x01c00000da6c783b */ /* 0x000eea0000000200 */
        /* <DEDUP_REMOVED lines=30> */
[----:B------:R-:W4:Y:S04]  /*5a00*/  LDSM.16.M88.4 R88, [R218+0x1e800] ;  /* 0x01e80000da58783b */ /* 0x000f280000000200 */
[----:B------:R3:W-:Y:S01]  /*5a10*/  LDSM.16.M88.4 R100, [R2+0x6000] ;  /* 0x006000000264783b */ /* 0x0007e20000000200 */
[C---:B--2---:R-:W-:Y:S06]  /*5a20*/  HMMA.16816.F32.BF16 R4, R92.reuse, R104, R4 ;  /* 0x000000685c04723c */ /* 0x044fec0000041804 */
[C---:B------:R-:W-:Y:S01]  /*5a30*/  HMMA.16816.F32.BF16 R8, R92.reuse, R106, R8 ;  /* 0x0000006a5c08723c */ /* 0x040fe20000041808 */
[----:B------:R-:W2:Y:S05]  /*5a40*/  LDSM.16.M88.4 R104, [R220+0x1e000] ;  /* 0x01e00000dc68783b */ /* 0x000eaa0000000200 */
[C---:B-1----:R-:W-:Y:S06]  /*5a50*/  HMMA.16816.F32.BF16 R12, R92.reuse, R84, R12 ;  /* 0x000000545c0c723c */ /* 0x042fec000004180c */
[----:B------:R-:W-:Y:S01]  /*5a60*/  HMMA.16816.F32.BF16 R16, R92, R86, R16 ;  /* 0x000000565c10723c */ /* 0x000fe20000041810 */
[----:B------:R-:W1:Y:S04]  /*5a70*/  LDSM.16.M88.4 R84, [R220+0x1e800] ;  /* 0x01e80000dc54783b */ /* 0x000e680000000200 */
[----:B------:R2:W-:Y:S01]  /*5a80*/  LDSM.16.M88.4 R92, [R0+0x6000] ;  /* 0x00600000005c783b */ /* 0x0005e20000000200 */
[C---:B---3--:R-:W-:Y:S01]  /*5a90*/  HMMA.16816.F32.BF16 R4, R96.reuse, R108, R4 ;  /* 0x0000006c6004723c */ /* 0x048fe20000041804 */
[----:B------:R-:W-:Y:S05]  /*5aa0*/  IMAD.U32 R2, RZ, RZ, UR8 ;  /* 0x00000008ff027e24 */ /* 0x000fea000f8e00ff */
[C---:B------:R-:W-:Y:S01]  /*5ab0*/  HMMA.16816.F32.BF16 R8, R96.reuse, R110, R8 ;  /* 0x0000006e6008723c */ /* 0x040fe20000041808 */
[----:B------:R-:W3:Y:S05]  /*5ac0*/  LDSM.16.M88.4 R108, [R219+0x1e000] ;  /* 0x01e00000db6c783b */ /* 0x000eea0000000200 */
[C---:B----4-:R-:W-:Y:S06]  /*5ad0*/  HMMA.16816.F32.BF16 R12, R96.reuse, R88, R12 ;  /* 0x00000058600c723c */ /* 0x050fec000004180c */
[----:B------:R-:W-:Y:S01]  /*5ae0*/  HMMA.16816.F32.BF16 R16, R96, R90, R16 ;  /* 0x0000005a6010723c */ /* 0x000fe20000041810 */
[----:B------:R-:W4:Y:S01]  /*5af0*/  LDSM.16.M88.4 R88, [R219+0x1e800] ;  /* 0x01e80000db58783b */ /* 0x000f220000000200 */
[----:B--2---:R-:W-:Y:S04]  /*5b00*/  IMAD.U32 R0, RZ, RZ, UR20 ;  /* 0x00000014ff007e24 */ /* 0x004fe8000f8e00ff */
[C---:B------:R-:W-:Y:S01]  /*5b10*/  HMMA.16816.F32.BF16 R4, R100.reuse, R104, R4 ;  /* 0x000000686404723c */ /* 0x040fe20000041804 */
[----:B------:R-:W2:Y:S04]  /*5b20*/  LDL R105, [R1+0x20] ;  /* 0x0000200001697983 */ /* 0x000ea80000100800 */
[----:B------:R-:W-:Y:S01]  /*5b30*/  IMAD R96, R2, 0x4, R117 ;  /* 0x0000000402607824 */ /* 0x000fe200078e0275 */
[C---:B------:R-:W-:Y:S01]  /*5b40*/  HMMA.16816.F32.BF16 R8, R100.reuse, R106, R8 ;  /* 0x0000006a6408723c */ /* 0x040fe20000041808 */
[----:B------:R-:W2:Y:S04]  /*5b50*/  LDL R107, [R1+0x10] ;  /* 0x00001000016b7983 */ /* 0x000ea80000100800 */
[----:B------:R-:W-:Y:S01]  /*5b60*/  IMAD.WIDE.U32 R96, R96, -0x326172a9, RZ ;  /* 0xcd9e8d5760607825 */ /* 0x000fe200078e00ff */
[C---:B-1----:R-:W-:Y:S01]  /*5b70*/  HMMA.16816.F32.BF16 R12, R100.reuse, R84, R12 ;  /* 0x00000054640c723c */ /* 0x042fe2000004180c */
[----:B------:R-:W2:Y:S04]  /*5b80*/  LDL R104, [R1+0x24] ;  /* 0x0000240001687983 */ /* 0x000ea80000100800 */
[----:B------:R-:W-:Y:S01]  /*5b90*/  LOP3.LUT R2, R97, UR23, R114, 0x96, !PT ;  /* 0x0000001761027c12 */ /* 0x000fe2000f8e9672 */
[----:B------:R-:W-:Y:S01]  /*5ba0*/  HMMA.16816.F32.BF16 R16, R100, R86, R16 ;  /* 0x000000566410723c */ /* 0x000fe20000041810 */
[----:B------:R-:W2:Y:S04]  /*5bb0*/  LDL R114, [R1+0x4] ;  /* 0x0000040001727983 */ /* 0x000ea80000100800 */
[----:B------:R-:W-:Y:S01]  /*5bc0*/  IMAD R0, R0, 0x2, R115 ;  /* 0x0000000200007824 */ /* 0x000fe200078e0273 */
[C---:B---3--:R-:W-:Y:S01]  /*5bd0*/  HMMA.16816.F32.BF16 R4, R92.reuse, R108, R4 ;  /* 0x0000006c5c04723c */ /* 0x048fe20000041804 */
[----:B------:R-:W3:Y:S04]  /*5be0*/  LDL R115, [R1+0x2c] ;  /* 0x00002c0001737983 */ /* 0x000ee80000100800 */
[----:B------:R-:W-:Y:S01]  /*5bf0*/  LOP3.LUT R0, R0, UR22, RZ, 0x3c, !PT ;  /* 0x0000001600007c12 */ /* 0x000fe2000f8e3cff */
[C---:B------:R-:W-:Y:S01]  /*5c00*/  HMMA.16816.F32.BF16 R8, R92.reuse, R110, R8 ;  /* 0x0000006e5c08723c */ /* 0x040fe20000041808 */
[----:B------:R-:W3:Y:S04]  /*5c10*/  LDL R108, [R1+0x34] ;  /* 0x00003400016c7983 */ /* 0x000ee80000100800 */
[----:B------:R-:W-:Y:S01]  /*5c20*/  LOP3.LUT R0, R0, R113, RZ, 0x3c, !PT ;  /* 0x0000007100007212 */ /* 0x000fe200078e3cff */
[C---:B----4-:R-:W-:Y:S01]  /*5c30*/  HMMA.16816.F32.BF16 R12, R92.reuse, R88, R12 ;  /* 0x000000585c0c723c */ /* 0x050fe2000004180c */
[----:B------:R-:W4:Y:S04]  /*5c40*/  LDL R113, [R1+0x8] ;  /* 0x0000080001717983 */ /* 0x000f280000100800 */
[----:B------:R-:W-:Y:S01]  /*5c50*/  IMAD.WIDE.U32 R84, R2, -0x2daee0ad, RZ ;  /* 0xd2511f5302547825 */ /* 0x000fe200078e00ff */
[----:B------:R-:W-:Y:S01]  /*5c60*/  HMMA.16816.F32.BF16 R16, R92, R90, R16 ;  /* 0x0000005a5c10723c */ /* 0x000fe20000041810 */
[----:B------:R-:W4:Y:S04]  /*5c70*/  LDL R103, [R1+0x38] ;  /* 0x0000380001677983 */ /* 0x000f280000100800 */
[----:B------:R-:W-:Y:S01]  /*5c80*/  IMAD.WIDE.U32 R2, R0, -0x326172a9, RZ ;  /* 0xcd9e8d5700027825 */ /* 0x000fe200078e00ff */
[----:B------:R-:W-:Y:S01]  /*5c90*/  LOP3.LUT R0, R85, UR27, R112, 0x96, !PT ;  /* 0x0000001b55007c12 */ /* 0x000fe2000f8e9670 */
[----:B------:R-:W4:Y:S04]  /*5ca0*/  LDL R101, [R1+0x3c] ;  /* 0x00003c0001657983 */ /* 0x000f280000100800 */
[----:B------:R-:W-:Y:S01]  /*5cb0*/  FFMA.FTZ R4, R116, UR5, R4 ;  /* 0x0000000574047c23 */ /* 0x000fe20008010004 */
[----:B------:R-:W-:Y:S01]  /*5cc0*/  LOP3.LUT R96, R3, UR26, R96, 0x96, !PT ;  /* 0x0000001a03607c12 */ /* 0x000fe2000f8e9660 */
[----:B------:R-:W-:Y:S01]  /*5cd0*/  IMAD.WIDE.U32 R86, R0, -0x326172a9, RZ ;  /* 0xcd9e8d5700567825 */ /* 0x000fe200078e00ff */
[----:B------:R-:W4:Y:S03]  /*5ce0*/  LDL R112, [R1+0xc] ;  /* 0x00000c0001707983 */ /* 0x000f260000100800 */
[----:B------:R-:W-:Y:S01]  /*5cf0*/  FFMA.FTZ R6, R116, UR5, R6 ;  /* 0x0000000574067c23 */ /* 0x000fe20008010006 */
[----:B------:R-:W-:Y:S01]  /*5d00*/  IMAD.WIDE.U32 R96, R96, -0x2daee0ad, RZ ;  /* 0xd2511f5360607825 */ /* 0x000fe200078e00ff */
[----:B------:R-:W-:Y:S01]  /*5d10*/  LOP3.LUT R85, R87, UR28, R2, 0x96, !PT ;  /* 0x0000001c57557c12 */ /* 0x000fe2000f8e9602 */
[----:B------:R-:W4:Y:S02]  /*5d20*/  LDL R100, [R1+0x40] ;  /* 0x0000400001647983 */ /* 0x000f240000100800 */
[----:B------:R-:W-:Y:S01]  /*5d30*/  IMAD.U32 R0, RZ, RZ, UR17 ;  /* 0x00000011ff007e24 */ /* 0x000fe2000f8e00ff */
[----:B------:R-:W-:Y:S01]  /*5d40*/  LOP3.LUT R2, R97, UR29, R84, 0x96, !PT ;  /* 0x0000001d61027c12 */ /* 0x000fe2000f8e9654 */
[----:B------:R-:W-:Y:S01]  /*5d50*/  IMAD.WIDE.U32 R84, R85, -0x2daee0ad, RZ ;  /* 0xd2511f5355547825 */ /* 0x000fe200078e00ff */
[----:B------:R-:W4:Y:S02]  /*5d60*/  LDL R106, [R1+0x14] ;  /* 0x00001400016a7983 */ /* 0x000f240000100800 */
[----:B------:R-:W-:Y:S01]  /*5d70*/  @!P2 IADD3 R0, -R0, 0x1, R244 ;  /* 0x000000010000a810 */ /* 0x000fe20007ffe1f4 */
[----:B------:R-:W-:Y:S01]  /*5d80*/  IMAD.WIDE.U32 R2, R2, -0x326172a9, RZ ;  /* 0xcd9e8d5702027825 */ /* 0x000fe200078e00ff */
[----:B------:R-:W-:Y:S01]  /*5d90*/  LOP3.LUT R96, R85, UR31, R96, 0x96, !PT ;  /* 0x0000001f55607c12 */ /* 0x000fe2000f8e9660 */
[----:B------:R-:W4:Y:S02]  /*5da0*/  LDL R102, [R1+0x28] ;  /* 0x0000280001667983 */ /* 0x000f240000100800 */
[----:B------:R-:W-:Y:S01]  /*5db0*/  IMAD.U32 R85, RZ, RZ, UR13 ;  /* 0x0000000dff557e24 */ /* 0x000fe2000f8e00ff */
[----:B------:R-:W-:Y:S01]  /*5dc0*/  LOP3.LUT R98, R3, UR30, R86, 0x96, !PT ;  /* 0x0000001e03627c12 */ /* 0x000fe2000f8e9656 */
[----:B------:R-:W-:Y:S01]  /*5dd0*/  FMUL.FTZ R3, R247, 1.4426950216293334961 ;  /* 0x3fb8aa3bf7037820 */ /* 0x000fe20000410000 */
[----:B------:R-:W-:Y:S03]  /*5de0*/  IMAD.WIDE.U32 R96, R96, -0x326172a9, RZ ;  /* 0xcd9e8d5760607825 */ /* 0x000fe600078e00ff */
[----:B------:R-:W-:Y:S01]  /*5df0*/  @!P2 IADD3 R85, R85, UR9, R0 ;  /* 0x000000095555ac10 */ /* 0x000fe2000fffe000 */
[----:B------:R-:W-:Y:S01]  /*5e00*/  IMAD.WIDE.U32 R98, R98, -0x2daee0ad, RZ ;  /* 0xd2511f5362627825 */ /* 0x000fe200078e00ff */
[----:B------:R-:W-:Y:S02]  /*5e10*/  FSEL R3, R3, RZ, P1 ;  /* 0x000000ff03037208 */ /* 0x000fe40000800000 */
[----:B------:R-:W-:Y:S02]  /*5e20*/  @!P2 VIMNMX R0, R85, UR9, PT ;  /* 0x000000095500ac48 */ /* 0x000fe4000bfe0100 */
[----:B------:R-:W-:Y:S01]  /*5e30*/  LOP3.LUT R87, R97, UR32, R2, 0x96, !PT ;  /* 0x0000002061577c12 */ /* 0x000fe2000f8e9602 */
[----:B------:R-:W-:Y:S01]  /*5e40*/  FMUL.FTZ R2, R248, 1.4426950216293334961 ;  /* 0x3fb8aa3bf8027820 */ /* 0x000fe20000410000 */
[----:B------:R-:W-:Y:S01]  /*5e50*/  LOP3.LUT R86, R99, UR33, R84, 0x96, !PT ;  /* 0x0000002163567c12 */ /* 0x000fe2000f8e9654 */
[----:B------:R-:W4:Y:S02]  /*5e60*/  LDL R97, [R1+0x44] ;  /* 0x0000440001617983 */ /* 0x000f240000100800 */
[----:B------:R-:W-:Y:S01]  /*5e70*/  IMAD.WIDE.U32 R88, R87, -0x2daee0ad, RZ ;  /* 0xd2511f5357587825 */ /* 0x000fe200078e00ff */
[----:B------:R-:W-:Y:S03]  /*5e80*/  FSEL R2, R2, RZ, P0 ;  /* 0x000000ff02027208 */ /* 0x000fe60000000000 */
[----:B------:R-:W-:Y:S01]  /*5e90*/  IMAD.WIDE.U32 R86, R86, -0x326172a9, RZ ;  /* 0xcd9e8d5756567825 */ /* 0x000fe200078e00ff */
[----:B------:R-:W-:Y:S02]  /*5ea0*/  LOP3.LUT R98, R89, UR35, R98, 0x96, !PT ;  /* 0x0000002359627c12 */ /* 0x000fe4000f8e9662 */
[-C--:B--2---:R-:W-:Y:S02]  /*5eb0*/  @!P2 ISETP.GE.AND P5, PT, R107, R0.reuse, PT ;  /* 0x000000006b00a20c */ /* 0x084fe40003fa6270 */
[----:B------:R-:W-:Y:S04]  /*5ec0*/  @!P2 ISETP.GE.AND P6, PT, R114, R0, PT ;  /* 0x000000007200a20c */ /* 0x000fe80003fc6270 */
[----:B------:R-:W-:Y:S01]  /*5ed0*/  @!P2 FSEL R4, R4, -INF , !P6 ;  /* 0xff8000000404a808 */ /* 0x000fe20007000000 */
[C---:B---3--:R-:W-:Y:S01]  /*5ee0*/  FFMA.FTZ R5, R115.reuse, UR5, R5 ;  /* 0x0000000573057c23 */ /* 0x048fe20008010005 */
[----:B------:R-:W-:Y:S01]  /*5ef0*/  FFMA.FTZ R7, R115, UR5, R7 ;  /* 0x0000000573077c23 */ /* 0x000fe20008010007 */
[----:B------:R-:W-:Y:S02]  /*5f00*/  IMAD.MOV.U32 R115, RZ, RZ, 0x8 ;  /* 0x00000008ff737424 */ /* 0x000fe400078e00ff */
[----:B------:R-:W-:Y:S01]  /*5f10*/  FFMA.FTZ R4, R4, UR18, -R3 ;  /* 0x0000001204047c23 */ /* 0x000fe20008010803 */
[C---:B------:R-:W-:Y:S03]  /*5f20*/  FFMA.FTZ R8, R108.reuse, UR5, R8 ;  /* 0x000000056c087c23 */ /* 0x040fe60008010008 */
[----:B------:R1:W2:Y:S01]  /*5f30*/  MUFU.EX2 R123, R4 ;  /* 0x00000004007b7308 */ /* 0x0002a20000000800 */
[----:B------:R-:W-:Y:S01]  /*5f40*/  @!P2 VIADDMNMX R84, R85, R115, UR9, PT ;  /* 0x000000095554ae46 */ /* 0x000fe2000b800173 */
[----:B------:R-:W-:Y:S03]  /*5f50*/  FFMA.FTZ R10, R108, UR5, R10 ;  /* 0x000000056c0a7c23 */ /* 0x000fe6000801000a */
[-C--:B------:R-:W-:Y:S02]  /*5f60*/  @!P2 ISETP.GE.AND P0, PT, R114, R84.reuse, PT ;  /* 0x000000547200a20c */ /* 0x080fe40003f06270 */
[C---:B----4-:R-:W-:Y:S02]  /*5f70*/  @!P2 ISETP.GE.AND P1, PT, R113.reuse, R84, PT ;  /* 0x000000547100a20c */ /* 0x050fe40003f26270 */
[-C--:B------:R-:W-:Y:S02]  /*5f80*/  @!P2 ISETP.GE.AND P3, PT, R113, R0.reuse, PT ;  /* 0x000000007100a20c */ /* 0x080fe40003f66270 */
[----:B------:R-:W-:Y:S01]  /*5f90*/  @!P2 FSEL R6, R6, -INF , !P0 ;  /* 0xff8000000606a808 */ /* 0x000fe20004000000 */
[----:B------:R-:W-:Y:S01]  /*5fa0*/  FFMA.FTZ R9, R103, UR5, R9 ;  /* 0x0000000567097c23 */ /* 0x000fe20008010009 */
[----:B------:R-:W-:Y:S01]  /*5fb0*/  @!P2 FSEL R7, R7, -INF , !P1 ;  /* 0xff8000000707a808 */ /* 0x000fe20004800000 */
[----:B------:R-:W-:Y:S01]  /*5fc0*/  FFMA.FTZ R11, R103, UR5, R11 ;  /* 0x00000005670b7c23 */ /* 0x000fe2000801000b */
[----:B------:R-:W-:Y:S01]  /*5fd0*/  @!P2 FSEL R5, R5, -INF , !P3 ;  /* 0xff8000000505a808 */ /* 0x000fe20005800000 */
[----:B------:R-:W-:Y:S01]  /*5fe0*/  FFMA.FTZ R6, R6, UR18, -R2 ;  /* 0x0000001206067c23 */ /* 0x000fe20008010802 */
[----:B-1----:R-:W-:Y:S01]  /*5ff0*/  LOP3.LUT R4, R87, UR34, R96, 0x96, !PT ;  /* 0x0000002257047c12 */ /* 0x002fe2000f8e9660 */
[----:B------:R-:W-:Y:S01]  /*6000*/  FFMA.FTZ R7, R7, UR18, -R2 ;  /* 0x0000001207077c23 */ /* 0x000fe20008010802 */
[----:B------:R-:W3:Y:S01]  /*6010*/  LDL R96, [R1+0x48] ;  /* 0x0000480001607983 */ /* 0x000ee20000100800 */
[--C-:B------:R-:W-:Y:S01]  /*6020*/  FFMA.FTZ R5, R5, UR18, -R3.reuse ;  /* 0x0000001205057c23 */ /* 0x100fe20008010803 */
[----:B------:R-:W-:Y:S01]  /*6030*/  @!P2 FSEL R9, R9, -INF , !P5 ;  /* 0xff8000000909a808 */ /* 0x000fe20006800000 */
[----:B------:R-:W-:Y:S01]  /*6040*/  MUFU.EX2 R125, R6 ;  /* 0x00000006007d7308 */ /* 0x000fe20000000800 */
[-C--:B------:R-:W-:Y:S01]  /*6050*/  @!P2 ISETP.GE.AND P4, PT, R112, R0.reuse, PT ;  /* 0x000000007000a20c */ /* 0x080fe20003f86270 */
[----:B------:R-:W-:Y:S01]  /*6060*/  FFMA.FTZ R12, R101, UR5, R12 ;  /* 0x00000005650c7c23 */ /* 0x000fe2000801000c */
[----:B------:R-:W-:Y:S01]  /*6070*/  @!P2 ISETP.GE.AND P3, PT, R105, R0, PT ;  /* 0x000000006900a20c */ /* 0x000fe20003f66270 */
[----:B------:R-:W-:Y:S01]  /*6080*/  FFMA.FTZ R9, R9, UR18, -R3 ;  /* 0x0000001209097c23 */ /* 0x000fe20008010803 */
[----:B------:R-:W-:Y:S01]  /*6090*/  @!P2 FSEL R8, R8, -INF , !P4 ;  /* 0xff8000000808a808 */ /* 0x000fe20006000000 */
[----:B------:R-:W-:Y:S01]  /*60a0*/  FFMA.FTZ R13, R100, UR5, R13 ;  /* 0x00000005640d7c23 */ /* 0x000fe2000801000d */
[-C--:B------:R-:W-:Y:S03]  /*60b0*/  @!P2 ISETP.GE.AND P4, PT, R112, R84.reuse, PT ;  /* 0x000000547000a20c */ /* 0x080fe60003f86270 */
[----:B------:R1:W-:Y:S01]  /*60c0*/  MUFU.EX2 R124, R7 ;  /* 0x00000007007c7308 */ /* 0x0003e20000000800 */
[----:B------:R-:W-:Y:S01]  /*60d0*/  @!P2 ISETP.GE.AND P5, PT, R107, R84, PT ;  /* 0x000000546b00a20c */ /* 0x000fe20003fa6270 */
[----:B------:R-:W-:Y:S01]  /*60e0*/  FFMA.FTZ R8, R8, UR18, -R3 ;  /* 0x0000001208087c23 */ /* 0x000fe20008010803 */
[----:B------:R-:W-:Y:S01]  /*60f0*/  @!P2 FSEL R10, R10, -INF , !P4 ;  /* 0xff8000000a0aa808 */ /* 0x000fe20006000000 */
[----:B------:R-:W-:Y:S01]  /*6100*/  FFMA.FTZ R14, R101, UR5, R14 ;  /* 0x00000005650e7c23 */ /* 0x000fe2000801000e */
[----:B------:R-:W-:Y:S01]  /*6110*/  @!P2 ISETP.GE.AND P6, PT, R106, R0, PT ;  /* 0x000000006a00a20c */ /* 0x000fe20003fc6270 */
[----:B------:R-:W-:Y:S01]  /*6120*/  FFMA.FTZ R15, R100, UR5, R15 ;  /* 0x00000005640f7c23 */ /* 0x000fe2000801000f */
[----:B------:R-:W-:Y:S03]  /*6130*/  @!P2 FSEL R11, R11, -INF , !P5 ;  /* 0xff8000000b0ba808 */ /* 0x000fe60006800000 */
[----:B------:R4:W-:Y:S01]  /*6140*/  MUFU.EX2 R120, R5 ;  /* 0x0000000500787308 */ /* 0x0009e20000000800 */
[--C-:B------:R-:W-:Y:S01]  /*6150*/  FFMA.FTZ R10, R10, UR18, -R2.reuse ;  /* 0x000000120a0a7c23 */ /* 0x100fe20008010802 */
[----:B------:R-:W-:Y:S01]  /*6160*/  @!P2 FSEL R12, R12, -INF , !P6 ;  /* 0xff8000000c0ca808 */ /* 0x000fe20007000000 */
[----:B------:R-:W-:Y:S01]  /*6170*/  IMAD.U32 R107, RZ, RZ, UR15 ;  /* 0x0000000fff6b7e24 */ /* 0x000fe2000f8e00ff */
[----:B------:R-:W-:Y:S01]  /*6180*/  @!P2 FSEL R13, R13, -INF , !P3 ;  /* 0xff8000000d0da808 */ /* 0x000fe20005800000 */
[----:B------:R-:W-:Y:S01]  /*6190*/  FFMA.FTZ R11, R11, UR18, -R2 ;  /* 0x000000120b0b7c23 */ /* 0x000fe20008010802 */
[-C--:B------:R-:W-:Y:S01]  /*61a0*/  @!P2 ISETP.GE.AND P5, PT, R105, R84.reuse, PT ;  /* 0x000000546900a20c */ /* 0x080fe20003fa6270 */
[--C-:B------:R-:W-:Y:S03]  /*61b0*/  FFMA.FTZ R12, R12, UR18, -R3.reuse ;  /* 0x000000120c0c7c23 */ /* 0x100fe60008010803 */
[----:B------:R2:W-:Y:S01]  /*61c0*/  MUFU.EX2 R117, R8 ;  /* 0x0000000800757308 */ /* 0x0005e20000000800 */
[----:B-1----:R-:W-:Y:S01]  /*61d0*/  IMAD.WIDE.U32 R6, R98, -0x326172a9, RZ ;  /* 0xcd9e8d5762067825 */ /* 0x002fe200078e00ff */
[-C--:B------:R-:W-:Y:S02]  /*61e0*/  @!P2 ISETP.GE.AND P3, PT, R102, R84.reuse, PT ;  /* 0x000000546600a20c */ /* 0x080fe40003f66270 */
[-C--:B------:R-:W-:Y:S01]  /*61f0*/  @!P2 ISETP.GE.AND P4, PT, R106, R84.reuse, PT ;  /* 0x000000546a00a20c */ /* 0x080fe20003f86270 */
[--C-:B------:R-:W-:Y:S01]  /*6200*/  FFMA.FTZ R13, R13, UR18, -R3.reuse ;  /* 0x000000120d0d7c23 */ /* 0x100fe20008010803 */
[----:B------:R-:W-:Y:S01]  /*6210*/  @!P2 ISETP.GE.AND P6, PT, R104, R84, PT ;  /* 0x000000546800a20c */ /* 0x000fe20003fc6270 */
[----:B------:R-:W-:Y:S03]  /*6220*/  IMAD.U32 R106, RZ, RZ, UR16 ;  /* 0x00000010ff6a7e24 */ /* 0x000fe6000f8e00ff */
[----:B------:R1:W-:Y:S01]  /*6230*/  MUFU.EX2 R116, R9 ;  /* 0x0000000900747308 */ /* 0x0003e20000000800 */
[----:B----4-:R-:W-:Y:S01]  /*6240*/  IMAD.WIDE.U32 R4, R4, -0x2daee0ad, RZ ;  /* 0xd2511f5304047825 */ /* 0x010fe200078e00ff */
[C---:B------:R-:W-:Y:S02]  /*6250*/  LOP3.LUT R85, R6.reuse, 0xff, RZ, 0xc0, !PT ;  /* 0x000000ff06557812 */ /* 0x040fe400078ec0ff */
[----:B------:R-:W-:Y:S01]  /*6260*/  SHF.R.U32.HI R84, RZ, 0x18, R6 ;  /* 0x00000018ff547819 */ /* 0x000fe20000011606 */
[C---:B------:R-:W-:Y:S01]  /*6270*/  FFMA.FTZ R16, R97.reuse, UR5, R16 ;  /* 0x0000000561107c23 */ /* 0x040fe20008010010 */
[----:B------:R-:W-:Y:S01]  /*6280*/  SHF.R.U32.HI R87, RZ, 0x10, R6 ;  /* 0x00000010ff577819 */ /* 0x000fe20000011606 */
[----:B------:R-:W-:Y:S03]  /*6290*/  FFMA.FTZ R18, R97, UR5, R18 ;  /* 0x0000000561127c23 */ /* 0x000fe60008010012 */
[----:B------:R4:W-:Y:S01]  /*62a0*/  MUFU.EX2 R122, R10 ;  /* 0x0000000a007a7308 */ /* 0x0009e20000000800 */
[----:B--2---:R-:W-:Y:S02]  /*62b0*/  LOP3.LUT R8, R7, UR36, R86, 0x96, !PT ;  /* 0x0000002407087c12 */ /* 0x004fe4000f8e9656 */
[----:B------:R-:W-:Y:S02]  /*62c0*/  LOP3.LUT R86, R6, 0xffff, RZ, 0xc0, !PT ;  /* 0x0000ffff06567812 */ /* 0x000fe400078ec0ff */
[--C-:B------:R-:W-:Y:S02]  /*62d0*/  SHF.R.U32.HI R7, RZ, 0x18, R4.reuse ;  /* 0x00000018ff077819 */ /* 0x100fe40000011604 */
[----:B------:R-:W-:Y:S03]  /*62e0*/  LOP3.LUT R6, R4, 0xff, RZ, 0xc0, !PT ;  /* 0x000000ff04067812 */ /* 0x000fe600078ec0ff */
[----:B------:R-:W2:Y:S01]  /*62f0*/  MUFU.EX2 R121, R11 ;  /* 0x0000000b00797308 */ /* 0x000ea20000000800 */
[----:B-1----:R-:W-:Y:S02]  /*6300*/  SHF.R.U32.HI R9, RZ, 0x10, R4 ;  /* 0x00000010ff097819 */ /* 0x002fe40000011604 */
[-C--:B------:R-:W-:Y:S02]  /*6310*/  @!P2 ISETP.GE.AND P1, PT, R102, R0.reuse, PT ;  /* 0x000000006600a20c */ /* 0x080fe40003f26270 */
[----:B------:R-:W-:Y:S02]  /*6320*/  @!P2 ISETP.GE.AND P0, PT, R104, R0, PT ;  /* 0x000000006800a20c */ /* 0x000fe40003f06270 */
[----:B------:R-:W-:Y:S03]  /*6330*/  LOP3.LUT R0, R5, UR37, R88, 0x96, !PT ;  /* 0x0000002505007c12 */ /* 0x000fe6000f8e9658 */
[----:B------:R-:W-:Y:S01]  /*6340*/  MUFU.EX2 R114, R12 ;  /* 0x0000000c00727308 */ /* 0x000fe20000000800 */
[----:B----4-:R-:W-:Y:S02]  /*6350*/  LOP3.LUT R10, R4, 0xffff, RZ, 0xc0, !PT ;  /* 0x0000ffff040a7812 */ /* 0x010fe400078ec0ff */
[C---:B------:R-:W-:Y:S02]  /*6360*/  LOP3.LUT R4, R8.reuse, 0xffff, RZ, 0xc0, !PT ;  /* 0x0000ffff08047812 */ /* 0x040fe400078ec0ff */
[----:B------:R-:W-:Y:S02]  /*6370*/  LOP3.LUT R5, R8, 0xff, RZ, 0xc0, !PT ;  /* 0x000000ff08057812 */ /* 0x000fe400078ec0ff */
[----:B------:R-:W-:Y:S03]  /*6380*/  SHF.R.U32.HI R4, RZ, 0x8, R4 ;  /* 0x00000008ff047819 */ /* 0x000fe60000011604 */
[----:B------:R-:W-:Y:S01]  /*6390*/  MUFU.EX2 R112, R13 ;  /* 0x0000000d00707308 */ /* 0x000fe20000000800 */
[----:B------:R-:W-:Y:S02]  /*63a0*/  @!P2 FSEL R16, R16, -INF , !P0 ;  /* 0xff8000001010a808 */ /* 0x000fe40004000000 */
[----:B------:R-:W-:Y:S02]  /*63b0*/  ISETP.LE.U32.AND P0, PT, R5, UR19, PT ;  /* 0x0000001305007c0c */ /* 0x000fe4000bf03070 */
[----:B------:R-:W-:Y:S01]  /*63c0*/  LOP3.LUT R4, R4, 0xffff, RZ, 0xc0, !PT ;  /* 0x0000ffff04047812 */ /* 0x000fe200078ec0ff */
[----:B------:R-:W-:Y:S01]  /*63d0*/  FFMA.FTZ R16, R16, UR18, -R3 ;  /* 0x0000001210107c23 */ /* 0x000fe20008010803 */
[--C-:B------:R-:W-:Y:S02]  /*63e0*/  SHF.R.U32.HI R5, RZ, 0x10, R8.reuse ;  /* 0x00000010ff057819 */ /* 0x100fe40000011608 */
[----:B------:R-:W-:Y:S01]  /*63f0*/  SHF.R.U32.HI R8, RZ, 0x18, R8 ;  /* 0x00000018ff087819 */ /* 0x000fe20000011608 */
[----:B------:R-:W1:Y:S01]  /*6400*/  MUFU.EX2 R110, R16 ;  /* 0x00000010006e7308 */ /* 0x000e620000000800 */
[----:B------:R-:W-:Y:S02]  /*6410*/  @!P2 FSEL R18, R18, -INF , !P6 ;  /* 0xff8000001212a808 */ /* 0x000fe40007000000 */
[----:B------:R-:W-:Y:S02]  /*6420*/  @!P2 FSEL R14, R14, -INF , !P4 ;  /* 0xff8000000e0ea808 */ /* 0x000fe40006000000 */
[----:B------:R-:W-:Y:S01]  /*6430*/  @!P2 FSEL R15, R15, -INF , !P5 ;  /* 0xff8000000f0fa808 */ /* 0x000fe20006800000 */
[--C-:B------:R-:W-:Y:S01]  /*6440*/  FFMA.FTZ R18, R18, UR18, -R2.reuse ;  /* 0x0000001212127c23 */ /* 0x100fe20008010802 */
[----:B------:R-:W-:Y:S01]  /*6450*/  ISETP.LE.U32.AND P5, PT, R84, UR19, PT ;  /* 0x0000001354007c0c */ /* 0x000fe2000bfa3070 */
[--C-:B------:R-:W-:Y:S01]  /*6460*/  FFMA.FTZ R14, R14, UR18, -R2.reuse ;  /* 0x000000120e0e7c23 */ /* 0x100fe20008010802 */
[----:B------:R-:W-:Y:S01]  /*6470*/  ISETP.LE.U32.AND P4, PT, R85, UR19, PT ;  /* 0x0000001355007c0c */ /* 0x000fe2000bf83070 */
[--C-:B------:R-:W-:Y:S01]  /*6480*/  FFMA.FTZ R15, R15, UR18, -R2.reuse ;  /* 0x000000120f0f7c23 */ /* 0x100fe20008010802 */
[----:B------:R-:W-:Y:S01]  /*6490*/  @!P0 FADD.FTZ R123, -R123, -RZ ;  /* 0x800000ff7b7b8221 */ /* 0x000fe20000010100 */
[----:B------:R-:W-:Y:S01]  /*64a0*/  MUFU.EX2 R119, R14 ;  /* 0x0000000e00777308 */ /* 0x000fe20000000800 */
[----:B------:R-:W-:Y:S07]  /*64b0*/  ISETP.LE.U32.AND P0, PT, R7, UR19, PT ;  /* 0x0000001307007c0c */ /* 0x000fee000bf03070 */
[----:B--2---:R-:W-:Y:S02]  /*64c0*/  @!P5 FADD.FTZ R121, -R121, -RZ ;  /* 0x800000ff7979d221 */ /* 0x004fe40000010100 */
[----:B------:R-:W-:Y:S01]  /*64d0*/  MUFU.EX2 R118, R15 ;  /* 0x0000000f00767308 */ /* 0x000fe20000000800 */
[----:B------:R-:W-:Y:S09]  /*64e0*/  @!P4 FADD.FTZ R117, -R117, -RZ ;  /* 0x800000ff7575c221 */ /* 0x000ff20000010100 */
[----:B------:R-:W-:Y:S01]  /*64f0*/  MUFU.EX2 R115, R18 ;  /* 0x0000001200737308 */ /* 0x000fe20000000800 */
        /* <DEDUP_REMOVED lines=8> */
[----:B------:R2:W-:Y:S01]  /*6580*/  MUFU.EX2 R111, R3 ;  /* 0x00000003006f7308 */ /* 0x0005e20000000800 */
[----:B------:R-:W-:Y:S01]  /*6590*/  ISETP.LE.U32.AND P2, PT, R8, UR19, PT ;  /* 0x0000001308007c0c */ /* 0x000fe2000bf43070 */
[----:B------:R-:W-:Y:S01]  /*65a0*/  FFMA.FTZ R2, R19, UR18, -R2 ;  /* 0x0000001213027c23 */ /* 0x000fe20008010802 */
[----:B------:R-:W-:Y:S02]  /*65b0*/  SHF.R.U32.HI R4, RZ, 0x8, R86 ;  /* 0x00000008ff047819 */ /* 0x000fe40000011656 */
[----:B------:R-:W-:Y:S01]  /*65c0*/  LOP3.LUT R5, R87, 0xff, RZ, 0xc0, !PT ;  /* 0x000000ff57057812 */ /* 0x000fe200078ec0ff */
[----:B------:R-:W-:Y:S01]  /*65d0*/  @!P1 FADD.FTZ R120, -R120, -RZ ;  /* 0x800000ff78789221 */ /* 0x000fe20000010100 */
[----:B------:R-:W-:Y:S03]  /*65e0*/  LOP3.LUT R4, R4, 0xffff, RZ, 0xc0, !PT ;  /* 0x0000ffff04047812 */ /* 0x000fe600078ec0ff */
[----:B------:R-:W3:Y:S01]  /*65f0*/  MUFU.EX2 R113, R2 ;  /* 0x0000000200717308 */ /* 0x000ee20000000800 */
[----:B------:R-:W-:Y:S02]  /*6600*/  ISETP.LE.U32.AND P3, PT, R6, UR19, PT ;  /* 0x0000001306007c0c */ /* 0x000fe4000bf63070 */
[----:B------:R-:W-:Y:S01]  /*6610*/  ISETP.LE.U32.AND P1, PT, R4, UR19, PT ;  /* 0x0000001304007c0c */ /* 0x000fe2000bf23070 */
[----:B------:R-:W-:Y:S01]  /*6620*/  @!P6 FADD.FTZ R125, -R125, -RZ ;  /* 0x800000ff7d7de221 */ /* 0x000fe20000010100 */
[----:B------:R-:W-:Y:S01]  /*6630*/  LOP3.LUT R4, R0, 0xff, RZ, 0xc0, !PT ;  /* 0x000000ff00047812 */ /* 0x000fe200078ec0ff */
[----:B------:R-:W-:Y:S01]  /*6640*/  @!P2 FADD.FTZ R124, -R124, -RZ ;  /* 0x800000ff7c7ca221 */ /* 0x000fe20000010100 */
[----:B------:R-:W-:Y:S02]  /*6650*/  ISETP.LE.U32.AND P6, PT, R5, UR19, PT ;  /* 0x0000001305007c0c */ /* 0x000fe4000bfc3070 */
[----:B------:R-:W-:Y:S02]  /*6660*/  ISETP.LE.U32.AND P2, PT, R4, UR19, PT ;  /* 0x0000001304007c0c */ /* 0x000fe4000bf43070 */
[----:B------:R-:W-:Y:S02]  /*6670*/  LOP3.LUT R4, R0, 0xffff, RZ, 0xc0, !PT ;  /* 0x0000ffff00047812 */ /* 0x000fe400078ec0ff */
[----:B--2---:R-:W-:Y:S01]  /*6680*/  SHF.R.U32.HI R3, RZ, 0x10, R0 ;  /* 0x00000010ff037819 */ /* 0x004fe20000011600 */
[----:B-1----:R-:W-:Y:S01]  /*6690*/  @!P3 FADD.FTZ R110, -R110, -RZ ;  /* 0x800000ff6e6eb221 */ /* 0x002fe20000010100 */
[----:B------:R-:W-:Y:S01]  /*66a0*/  SHF.R.U32.HI R4, RZ, 0x8, R4 ;  /* 0x00000008ff047819 */ /* 0x000fe20000011604 */
[----:B------:R-:W-:Y:S01]  /*66b0*/  @!P1 FADD.FTZ R116, -R116, -RZ ;  /* 0x800000ff74749221 */ /* 0x000fe20000010100 */
[----:B------:R-:W-:Y:S01]  /*66c0*/  SHF.R.U32.HI R5, RZ, 0x18, R0 ;  /* 0x00000018ff057819 */ /* 0x000fe20000011600 */
[----:B---3--:R-:W-:Y:S01]  /*66d0*/  @!P0 FADD.FTZ R113, -R113, -RZ ;  /* 0x800000ff71718221 */ /* 0x008fe20000010100 */
[----:B------:R-:W-:Y:S01]  /*66e0*/  LOP3.LUT R0, R4, 0xffff, RZ, 0xc0, !PT ;  /* 0x0000ffff04007812 */ /* 0x000fe200078ec0ff */
[----:B------:R-:W-:Y:S01]  /*66f0*/  @!P6 FADD.FTZ R122, -R122, -RZ ;  /* 0x800000ff7a7ae221 */ /* 0x000fe20000010100 */
[----:B------:R-:W-:Y:S01]  /*6700*/  SHF.R.U32.HI R4, RZ, 0x8, R10 ;  /* 0x00000008ff047819 */ /* 0x000fe2000001160a */
[----:B------:R-:W-:Y:S01]  /*6710*/  @!P2 FADD.FTZ R114, -R114, -RZ ;  /* 0x800000ff7272a221 */ /* 0x000fe20000010100 */
[----:B------:R-:W-:Y:S02]  /*6720*/  LOP3.LUT R3, R3, 0xff, RZ, 0xc0, !PT ;  /* 0x000000ff03037812 */ /* 0x000fe400078ec0ff */
[----:B------:R-:W-:Y:S02]  /*6730*/  ISETP.LE.U32.AND P6, PT, R0, UR19, PT ;  /* 0x0000001300007c0c */ /* 0x000fe4000bfc3070 */
[----:B------:R-:W-:Y:S02]  /*6740*/  LOP3.LUT R0, R4, 0xffff, RZ, 0xc0, !PT ;  /* 0x0000ffff04007812 */ /* 0x000fe400078ec0ff */
[----:B------:R-:W-:Y:S02]  /*6750*/  ISETP.LE.U32.AND P5, PT, R3, UR19, PT ;  /* 0x0000001303007c0c */ /* 0x000fe4000bfa3070 */
[----:B------:R-:W-:Y:S02]  /*6760*/  F2FP.RELU.BF16.F32.PACK_AB R3, R120, R123 ;  /* 0x0000007b7803723e */ /* 0x000fe400000018ff */
[----:B------:R-:W-:Y:S02]  /*6770*/  F2FP.RELU.BF16.F32.PACK_AB R2, R124, R125 ;  /* 0x0000007d7c02723e */ /* 0x000fe400000018ff */
[----:B------:R-:W-:Y:S01]  /*6780*/  ISETP.LE.U32.AND P2, PT, R0, UR19, PT ;  /* 0x0000001300007c0c */ /* 0x000fe2000bf43070 */
[----:B------:R1:W-:Y:S01]  /*6790*/  STS [R245+0x2a000], R3 ;  /* 0x02a00003f5007388 */ /* 0x0003e20000000800 */
[----:B------:R-:W-:Y:S01]  /*67a0*/  F2FP.RELU.BF16.F32.PACK_AB R0, R116, R117 ;  /* 0x000000757400723e */ /* 0x000fe200000018ff */
[----:B------:R-:W-:Y:S01]  /*67b0*/  @!P6 FADD.FTZ R112, -R112, -RZ ;  /* 0x800000ff7070e221 */ /* 0x000fe20000010100 */
[----:B------:R-:W-:Y:S01]  /*67c0*/  ISETP.LE.U32.AND P4, PT, R5, UR19, PT ;  /* 0x0000001305007c0c */ /* 0x000fe2000bf83070 */
[----:B------:R2:W-:Y:S01]  /*67d0*/  STS [R245+0x2a400], R2 ;  /* 0x02a40002f5007388 */ /* 0x0005e20000000800 */
[----:B------:R-:W-:Y:S01]  /*67e0*/  LOP3.LUT R5, R9, 0xff, RZ, 0xc0, !PT ;  /* 0x000000ff09057812 */ /* 0x000fe200078ec0ff */
[----:B------:R-:W-:Y:S01]  /*67f0*/  @!P5 FADD.FTZ R119, -R119, -RZ ;  /* 0x800000ff7777d221 */ /* 0x000fe20000010100 */
[----:B------:R-:W-:Y:S01]  /*6800*/  LEA R106, P0, R244, R106, 0x2 ;  /* 0x0000006af46a7211 */ /* 0x000fe200078010ff */
[----:B------:R3:W-:Y:S01]  /*6810*/  STS [R250+0x2a000], R0 ;  /* 0x02a00000fa007388 */ /* 0x0007e20000000800 */
[----:B------:R-:W-:Y:S02]  /*6820*/  ISETP.LE.U32.AND P1, PT, R5, UR19, PT ;  /* 0x0000001305007c0c */ /* 0x000fe4000bf23070 */
[----:B------:R-:W-:Y:S01]  /*6830*/  F2FP.RELU.BF16.F32.PACK_AB R5, R112, R114 ;  /* 0x000000727005723e */ /* 0x000fe200000018ff */
[----:B------:R-:W-:Y:S01]  /*6840*/  @!P2 FADD.FTZ R111, -R111, -RZ ;  /* 0x800000ff6f6fa221 */ /* 0x000fe20000010100 */
[----:B------:R-:W-:Y:S02]  /*6850*/  LEA.HI.X.SX32 R107, R244, R107, 0x2, P0 ;  /* 0x0000006bf46b7211 */ /* 0x000fe400000f16ff */
[----:B------:R-:W-:Y:S01]  /*6860*/  FSETP.GE.FTZ.AND P0, PT, R116, RZ, PT ;  /* 0x000000ff7400720b */ /* 0x000fe20003f16000 */
[----:B------:R-:W-:Y:S01]  /*6870*/  @!P4 FADD.FTZ R118, -R118, -RZ ;  /* 0x800000ff7676c221 */ /* 0x000fe20000010100 */
[----:B------:R-:W-:Y:S01]  /*6880*/  FSETP.GE.FTZ.AND P2, PT, R120, RZ, PT ;  /* 0x000000ff7800720b */ /* 0x000fe20003f56000 */
[----:B------:R-:W4:Y:S01]  /*6890*/  LDG.E R109, desc[UR6][R106.64] ;  /* 0x000000066a6d7981 */ /* 0x000f22000c1e1900 */
[----:B------:R-:W-:Y:S02]  /*68a0*/  FSETP.GE.FTZ.AND P3, PT, R123, RZ, PT ;  /* 0x000000ff7b00720b */ /* 0x000fe40003f76000 */
[----:B------:R-:W-:Y:S01]  /*68b0*/  F2FP.RELU.BF16.F32.PACK_AB R4, R118, R119 ;  /* 0x000000777604723e */ /* 0x000fe200000018ff */
[----:B------:R-:W-:Y:S01]  /*68c0*/  @!P1 FADD.FTZ R115, -R115, -RZ ;  /* 0x800000ff73739221 */ /* 0x000fe20000010100 */
[----:B------:R4:W4:Y:S01]  /*68d0*/  LDG.E R108, desc[UR6][R106.64+0x20] ;  /* 0x000020066a6c7981 */ /* 0x000922000c1e1900 */
[----:B------:R-:W-:Y:S02]  /*68e0*/  FSETP.GE.FTZ.AND P1, PT, R117, RZ, PT ;  /* 0x000000ff7500720b */ /* 0x000fe40003f36000 */
[----:B-1----:R-:W-:Y:S02]  /*68f0*/  F2FP.RELU.BF16.F32.PACK_AB R3, R111, R110 ;  /* 0x0000006e6f03723e */ /* 0x002fe400000018ff */
[----:B------:R-:W-:Y:S02]  /*6900*/  FSETP.GE.FTZ.AND P6, PT, R125, RZ, PT ;  /* 0x000000ff7d00720b */ /* 0x000fe40003fd6000 */
[----:B--2---:R-:W-:Y:S02]  /*6910*/  F2FP.RELU.BF16.F32.PACK_AB R2, R113, R115 ;  /* 0x000000737102723e */ /* 0x004fe400000018ff */
[----:B---3--:R-:W-:Y:S05]  /*6920*/  F2FP.RELU.BF16.F32.PACK_AB R0, R121, R122 ;  /* 0x0000007a7900723e */ /* 0x008fea00000018ff */
[----:B------:R1:W-:Y:S04]  /*6930*/  STS [R250+0x2a400], R0 ;  /* 0x02a40000fa007388 */ /* 0x0003e80000000800 */
[----:B------:R-:W-:Y:S04]  /*6940*/  STS [R246+0x2a000], R5 ;  /* 0x02a00005f6007388 */ /* 0x000fe80000000800 */
[----:B------:R-:W-:Y:S04]  /*6950*/  STS [R246+0x2a400], R4 ;  /* 0x02a40004f6007388 */ /* 0x000fe80000000800 */
[----:B------:R2:W-:Y:S04]  /*6960*/  STS [R249+0x2a400], R2 ;  /* 0x02a40002f9007388 */ /* 0x0005e80000000800 */
[----:B------:R3:W-:Y:S04]  /*6970*/  STS [R249+0x2a000], R3 ;  /* 0x02a00003f9007388 */ /* 0x0007e80000000800 */
[----:B------:R-:W-:Y:S04]  /*6980*/  LDSM.16.M88.4 R8, [R217+0x20000] ;  /* 0x02000000d908783b */ /* 0x000fe80000000200 */
[----:B------:R-:W-:Y:S01]  /*6990*/  LDSM.16.M88.4 R84, [R217+0x20800] ;  /* 0x02080000d954783b */ /* 0x000fe20000000200 */
[----:B-1----:R-:W-:Y:S03]  /*69a0*/  LEA R0, R230, UR4, 0x1 ;  /* 0x00000004e6007c11 */ /* 0x002fe6000f8e08ff */
[----:B------:R-:W-:Y:S04]  /*69b0*/  LDSM.16.M88.4 R92, [R218+0x20000] ;  /* 0x02000000da5c783b */ /* 0x000fe80000000200 */
[----:B------:R-:W1:Y:S04]  /*69c0*/  LDSM.16.M88.4 R16, [R0+0x10000] ;  /* 0x010000000010783b */ /* 0x000e680000000200 */
[----:B------:R-:W-:Y:S01]  /*69d0*/  LDSM.16.M88.4 R96, [R218+0x20800] ;  /* 0x02080000da60783b */ /* 0x000fe20000000200 */
[--C-:B--2---:R-:W-:Y:S03]  /*69e0*/  IMAD.IADD R2, R225, 0x1, R0.reuse ;  /* 0x00000001e1027824 */ /* 0x104fe600078e0200 */
[----:B------:R-:W-:Y:S01]  /*69f0*/  LDSM.16.M88.4 R100, [R220+0x20000] ;  /* 0x02000000dc64783b */ /* 0x000fe20000000200 */
[C---:B---3--:R-:W-:Y:S02]  /*6a00*/  IMAD.IADD R3, R224.reuse, 0x1, R0 ;  /* 0x00000001e0037824 */ /* 0x048fe400078e0200 */
[----:B------:R-:W-:Y:S01]  /*6a10*/  IMAD.IADD R104, R224, 0x1, R2 ;  /* 0x00000001e0687824 */ /* 0x000fe200078e0202 */
[----:B------:R-:W2:Y:S01]  /*6a20*/  LDSM.16.M88.4 R88, [R2+0x10000] ;  /* 0x010000000258783b */ /* 0x000ea20000000200 */
        /* <DEDUP_REMOVED lines=10> */
[----:B------:R-:W-:Y:S04]  /*6ad0*/  LDSM.16.M88.4 R88, [R104+0x10000] ;  /* 0x010000006858783b */ /* 0x000fe80000000200 */
[----:B------:R-:W3:Y:S01]  /*6ae0*/  LDSM.16.M88.4 R96, [R219+0x20000] ;  /* 0x02000000db60783b */ /* 0x000ee20000000200 */
[C---:B-1----:R-:W-:Y:S06]  /*6af0*/  HMMA.16816.F32.BF16 R4, R84.reuse, R100, R4 ;  /* 0x000000645404723c */ /* 0x042fec0000041804 */
[C---:B------:R-:W-:Y:S01]  /*6b00*/  HMMA.16816.F32.BF16 R8, R84.reuse, R102, R8 ;  /* 0x000000665408723c */ /* 0x040fe20000041808 */
[----:B------:R-:W1:Y:S05]  /*6b10*/  LDSM.16.M88.4 R100, [R219+0x20800] ;  /* 0x02080000db64783b */ /* 0x000e6a0000000200 */
[C---:B--2---:R-:W-:Y:S06]  /*6b20*/  HMMA.16816.F32.BF16 R12, R84.reuse, R92, R12 ;  /* 0x0000005c540c723c */ /* 0x044fec000004180c */
[----:B------:R-:W-:Y:S01]  /*6b30*/  HMMA.16816.F32.BF16 R16, R84, R94, R16 ;  /* 0x0000005e5410723c */ /* 0x000fe20000041810 */
[----:B------:R-:W-:Y:S04]  /*6b40*/  LDSM.16.M88.4 R84, [R0+0x12000] ;  /* 0x012000000054783b */ /* 0x000fe80000000200 */
[----:B------:R-:W2:Y:S01]  /*6b50*/  LDSM.16.M88.4 R92, [R217+0x22000] ;  /* 0x02200000d95c783b */ /* 0x000ea20000000200 */
[C---:B---3--:R-:W-:Y:S06]  /*6b60*/  HMMA.16816.F32.BF16 R4, R88.reuse, R96, R4 ;  /* 0x000000605804723c */ /* 0x048fec0000041804 */
[C---:B------:R-:W-:Y:S01]  /*6b70*/  HMMA.16816.F32.BF16 R8, R88.reuse, R98, R8 ;  /* 0x000000625808723c */ /* 0x040fe20000041808 */
[----:B------:R-:W3:Y:S05]  /*6b80*/  LDSM.16.M88.4 R96, [R217+0x22800] ;  /* 0x02280000d960783b */ /* 0x000eea0000000200 */
[C---:B-1----:R-:W-:Y:S06]  /*6b90*/  HMMA.16816.F32.BF16 R12, R88.reuse, R100, R12 ;  /* 0x00000064580c723c */ /* 0x042fec000004180c */
[----:B------:R-:W-:Y:S01]  /*6ba0*/  HMMA.16816.F32.BF16 R16, R88, R102, R16 ;  /* 0x000000665810723c */ /* 0x000fe20000041810 */
[----:B------:R-:W-:Y:S04]  /*6bb0*/  LDSM.16.M88.4 R88, [R2+0x12000] ;  /* 0x012000000258783b */ /* 0x000fe80000000200 */
[----:B------:R-:W1:Y:S01]  /*6bc0*/  LDSM.16.M88.4 R100, [R218+0x22000] ;  /* 0x02200000da64783b */ /* 0x000e620000000200 */
[C---:B--2---:R-:W-:Y:S06]  /*6bd0*/  HMMA.16816.F32.BF16 R4, R84.reuse, R92, R4 ;  /* 0x0000005c5404723c */ /* 0x044fec0000041804 */
[C---:B------:R-:W-:Y:S01]  /*6be0*/  HMMA.16816.F32.BF16 R8, R84.reuse, R94, R8 ;  /* 0x0000005e5408723c */ /* 0x040fe20000041808 */
[----:B------:R-:W2:Y:S05]  /*6bf0*/  LDSM.16.M88.4 R92, [R218+0x22800] ;  /* 0x02280000da5c783b */ /* 0x000eaa0000000200 */
[C---:B---3--:R-:W-:Y:S06]  /*6c00*/  HMMA.16816.F32.BF16 R12, R84.reuse, R96, R12 ;  /* 0x00000060540c723c */ /* 0x048fec000004180c */
        /* <DEDUP_REMOVED lines=65> */
[----:B------:R-:W3:Y:S04]  /*7020*/  LDSM.16.M88.4 R96, [R219+0x26000] ;  /* 0x02600000db60783b */ /* 0x000ee80000000200 */
[----:B----4-:R-:W4:Y:S01]  /*7030*/  LDSM.16.M88.4 R104, [R219+0x26800] ;  /* 0x02680000db68783b */ /* 0x010f220000000200 */
[C---:B-1----:R-:W-:Y:S06]  /*7040*/  HMMA.16816.F32.BF16 R4, R84.reuse, R100, R4 ;  /* 0x000000645404723c */ /* 0x042fec0000041804 */
[C---:B------:R-:W-:Y:S06]  /*7050*/  HMMA.16816.F32.BF16 R8, R84.reuse, R102, R8 ;  /* 0x000000665408723c */ /* 0x040fec0000041808 */
[C---:B--2---:R-:W-:Y:S06]  /*7060*/  HMMA.16816.F32.BF16 R12, R84.reuse, R92, R12 ;  /* 0x0000005c540c723c */ /* 0x044fec000004180c */
[----:B------:R-:W-:Y:S06]  /*7070*/  HMMA.16816.F32.BF16 R16, R84, R94, R16 ;  /* 0x0000005e5410723c */ /* 0x000fec0000041810 */
[C---:B---3--:R-:W-:Y:S06]  /*7080*/  HMMA.16816.F32.BF16 R4, R88.reuse, R96, R4 ;  /* 0x000000605804723c */ /* 0x048fec0000041804 */
[C---:B------:R-:W-:Y:S06]  /*7090*/  HMMA.16816.F32.BF16 R8, R88.reuse, R98, R8 ;  /* 0x000000625808723c */ /* 0x040fec0000041808 */
[C---:B----4-:R-:W-:Y:S06]  /*70a0*/  HMMA.16816.F32.BF16 R12, R88.reuse, R104, R12 ;  /* 0x00000068580c723c */ /* 0x050fec000004180c */
[----:B------:R-:W-:Y:S06]  /*70b0*/  HMMA.16816.F32.BF16 R16, R88, R106, R16 ;  /* 0x0000006a5810723c */ /* 0x000fec0000041810 */
[C---:B------:R-:W-:Y:S01]  /*70c0*/  FADD.FTZ R3, -R109.reuse, R5 ;  /* 0x000000056d037221 */ /* 0x040fe20000010100 */
[----:B------:R-:W-:Y:S01]  /*70d0*/  FADD.FTZ R4, -R109, R4 ;  /* 0x000000046d047221 */ /* 0x000fe20000010100 */
[----:B------:R-:W-:Y:S03]  /*70e0*/  FADD.FTZ R87, -R108, R6 ;  /* 0x000000066c577221 */ /* 0x000fe60000010100 */
[-C--:B------:R-:W-:Y:S01]  /*70f0*/  FSEL R3, R3, R109.reuse, P2 ;  /* 0x0000006d03037208 */ /* 0x080fe20001000000 */
[C---:B------:R-:W-:Y:S01]  /*7100*/  FADD.FTZ R0, -R109.reuse, R9 ;  /* 0x000000096d007221 */ /* 0x040fe20000010100 */
[----:B------:R-:W-:Y:S01]  /*7110*/  FSETP.GE.FTZ.AND P2, PT, R114, RZ, PT ;  /* 0x000000ff7200720b */ /* 0x000fe20003f56000 */
[C---:B------:R-:W-:Y:S01]  /*7120*/  FADD.FTZ R2, -R109.reuse, R8 ;  /* 0x000000086d027221 */ /* 0x040fe20000010100 */
[----:B------:R-:W-:Y:S01]  /*7130*/  FSEL R4, R4, R109, P3 ;  /* 0x0000006d04047208 */ /* 0x000fe20001800000 */
[----:B------:R-:W-:Y:S01]  /*7140*/  FMUL.FTZ R3, R120, R3 ;  /* 0x0000000378037220 */ /* 0x000fe20000410000 */
[-C--:B------:R-:W-:Y:S01]  /*7150*/  FSEL R0, R0, R109.reuse, P0 ;  /* 0x0000006d00007208 */ /* 0x080fe20000000000 */
[C---:B------:R-:W-:Y:S01]  /*7160*/  FADD.FTZ R13, -R109.reuse, R13 ;  /* 0x0000000d6d0d7221 */ /* 0x040fe20000010100 */
[----:B------:R-:W-:Y:S01]  /*7170*/  FSETP.GE.FTZ.AND P0, PT, R112, RZ, PT ;  /* 0x000000ff7000720b */ /* 0x000fe20003f16000 */
[----:B------:R-:W-:Y:S01]  /*7180*/  FADD.FTZ R12, -R109, R12 ;  /* 0x0000000c6d0c7221 */ /* 0x000fe20000010100 */
[-C--:B------:R-:W-:Y:S01]  /*7190*/  FSEL R2, R2, R109.reuse, P1 ;  /* 0x0000006d02027208 */ /* 0x080fe20000800000 */
[----:B------:R-:W-:Y:S01]  /*71a0*/  FMUL.FTZ R4, R123, R4 ;  /* 0x000000047b047220 */ /* 0x000fe20000410000 */
[-C--:B------:R-:W-:Y:S01]  /*71b0*/  FSEL R13, R13, R109.reuse, P0 ;  /* 0x0000006d0d0d7208 */ /* 0x080fe20000000000 */
[----:B------:R-:W-:Y:S01]  /*71c0*/  FADD.FTZ R16, -R109, R16 ;  /* 0x000000106d107221 */ /* 0x000fe20000010100 */
[----:B------:R-:W-:Y:S01]  /*71d0*/  FSETP.GE.FTZ.AND P0, PT, R110, RZ, PT ;  /* 0x000000ff6e00720b */ /* 0x000fe20003f16000 */
[----:B------:R-:W-:Y:S01]  /*71e0*/  FMUL.FTZ R2, R117, R2 ;  /* 0x0000000275027220 */ /* 0x000fe20000410000 */
[----:B------:R-:W-:Y:S01]  /*71f0*/  FSETP.GE.FTZ.AND P1, PT, R111, RZ, PT ;  /* 0x000000ff6f00720b */ /* 0x000fe20003f36000 */
[----:B------:R-:W-:Y:S01]  /*7200*/  FMUL.FTZ R0, R116, R0 ;  /* 0x0000000074007220 */ /* 0x000fe20000410000 */
[----:B------:R-:W-:Y:S01]  /*7210*/  FSEL R16, R16, R109, P0 ;  /* 0x0000006d10107208 */ /* 0x000fe20000000000 */
[----:B------:R-:W-:Y:S01]  /*7220*/  FMUL.FTZ R13, R112, R13 ;  /* 0x0000000d700d7220 */ /* 0x000fe20000410000 */
[----:B------:R-:W-:Y:S01]  /*7230*/  PLOP3.LUT P0, PT, PT, PT, UP2, 0x80, 0x0 ;  /* 0x000000000000781c */ /* 0x000fe20003f0f028 */
[----:B------:R-:W-:Y:S01]  /*7240*/  FADD.FTZ R86, -R108, R7 ;  /* 0x000000076c567221 */ /* 0x000fe20000010100 */
[----:B------:R-:W-:Y:S01]  /*7250*/  FSEL R12, R12, R109, P2 ;  /* 0x0000006d0c0c7208 */ /* 0x000fe20001000000 */
[----:B------:R-:W-:Y:S01]  /*7260*/  FMUL.FTZ R88, R110, R16 ;  /* 0x000000106e587220 */ /* 0x000fe20000410000 */
[----:B------:R-:W-:Y:S02]  /*7270*/  F2FP.BF16.F32.PACK_AB R5, R3, R4 ;  /* 0x000000040305723e */ /* 0x000fe400000010ff */
[----:B------:R-:W-:Y:S01]  /*7280*/  F2FP.BF16.F32.PACK_AB R85, R0, R2 ;  /* 0x000000020055723e */ /* 0x000fe200000010ff */
[----:B------:R-:W-:Y:S02]  /*7290*/  FMUL.FTZ R12, R114, R12 ;  /* 0x0000000c720c7220 */ /* 0x000fe40000410000 */
[----:B------:R-:W-:Y:S03]  /*72a0*/  @P1 FADD.FTZ R109, -R109, R17 ;  /* 0x000000116d6d1221 */ /* 0x000fe60000010100 */
[----:B------:R-:W-:Y:S01]  /*72b0*/  F2FP.BF16.F32.PACK_AB R84, R13, R12 ;  /* 0x0000000c0d54723e */ /* 0x000fe200000010ff */
[----:B------:R-:W-:Y:S06]  /*72c0*/  @!P0 BRA `(.L_x_944) ;  /* 0x00000004007c8947 */ /* 0x000fec0003800000 */
[----:B------:R-:W1:Y:S01]  /*72d0*/  LDC R6, c[0x0][0x240] ;  /* 0x00009000ff067b82 */ /* 0x000e620000000800 */
[----:B------:R-:W-:Y:S01]  /*72e0*/  ISETP.GE.AND P5, PT, R242, UR25, PT ;  /* 0x00000019f2007c0c */ /* 0x000fe2000bfa6270 */
[----:B------:R-:W-:Y:S01]  /*72f0*/  IMAD.MOV.U32 R2, RZ, RZ, R238 ;  /* 0x000000ffff027224 */ /* 0x000fe200078e00ee */
[----:B------:R-:W-:Y:S01]  /*7300*/  ISETP.GE.AND P4, PT, R251, UR25, PT ;  /* 0x00000019fb007c0c */ /* 0x000fe2000bf86270 */
[----:B------:R-:W-:Y:S01]  /*7310*/  IMAD.MOV.U32 R3, RZ, RZ, R240 ;  /* 0x000000ffff037224 */ /* 0x000fe200078e00f0 */
[----:B------:R-:W-:Y:S01]  /*7320*/  ISETP.GE.AND P3, PT, R252, UR25, PT ;  /* 0x00000019fc007c0c */ /* 0x000fe2000bf66270 */
[----:B------:R-:W-:Y:S02]  /*7330*/  ULOP3.LUT UR12, UR8, 0x1, URZ, 0xc0, !UPT ;  /* 0x00000001080c7892 */ /* 0x000fe4000f8ec03f */
        /* <DEDUP_REMOVED lines=24> */
[----:B-----5:R-:W-:Y:S01]  /*74c0*/  ISETP.GE.AND P2, PT, R126, UR25, PT ;  /* 0x000000197e007c0c */ /* 0x020fe2000bf46270 */
[----:B------:R3:W-:Y:S01]  /*74d0*/  @P4 STS [R234+0x2004], RZ ;  /* 0x002004ffea004388 */ /* 0x0007e20000000800 */
[C-C-:B------:R-:W-:Y:S02]  /*74e0*/  @!P4 LEA.HI.X R13, R0.reuse, R240, R4.reuse, 0x1, P1 ;  /* 0x000000f0000dc211 */ /* 0x140fe400008f0c04 */
[C---:B------:R-:W-:Y:S01]  /*74f0*/  @!P3 LEA R8, P1, R0.reuse, R238, 0x1 ;  /* 0x000000ee0008b211 */ /* 0x040fe200078208ff */
[----:B------:R3:W-:Y:S03]  /*7500*/  @P4 STS [R234+0x2008], RZ ;  /* 0x002008ffea004388 */ /* 0x0007e60000000800 */
[C---:B------:R-:W-:Y:S01]  /*7510*/  @!P3 LEA.HI.X R9, R0.reuse, R240, R4, 0x1, P1 ;  /* 0x000000f00009b211 */ /* 0x040fe200008f0c04 */
[----:B------:R3:W-:Y:S04]  /*7520*/  @P4 STS [R234+0x200c], RZ ;  /* 0x00200cffea004388 */ /* 0x0007e80000000800 */
[----:B------:R-:W-:Y:S01]  /*7530*/  @!PT LDS RZ, [RZ] ;  /* 0x00000000fffff984 */ /* 0x000fe20000000800 */
[----:B------:R-:W-:Y:S01]  /*7540*/  @!PT LDS RZ, [RZ] ;  /* 0x00000000fffff984 */ /* 0x000fe20000000800 */
[----:B------:R-:W-:Y:S01]  /*7550*/  @!PT LDS RZ, [RZ] ;  /* 0x00000000fffff984 */ /* 0x000fe20000000800 */
[----:B------:R3:W-:Y:S01]  /*7560*/  @!P4 LDGSTS.E.BYPASS.LTC128B.128 [R237+0x2000], desc[UR6][R2.64+0x80] ;  /* 0x0200008002edcfae */ /* 0x0007e2000b901d46 */
[C---:B------:R-:W-:Y:S01]  /*7570*/  @!P2 LEA R6, P1, R0.reuse, R238, 0x1 ;  /* 0x000000ee0006a211 */ /* 0x040fe200078208ff */
[----:B------:R-:W-:Y:S02]  /*7580*/  IMAD.MOV.U32 R238, RZ, RZ, R2 ;  /* 0x000000ffffee7224 */ /* 0x000fe400078e0002 */
[----:B------:R3:W-:Y:S01]  /*7590*/  @P3 STS [R234+0x4000], RZ ;  /* 0x004000ffea003388 */ /* 0x0007e20000000800 */
[----:B------:R-:W-:Y:S01]  /*75a0*/  @!P2 LEA.HI.X R7, R0, R240, R4, 0x1, P1 ;  /* 0x000000f00007a211 */ /* 0x000fe200008f0c04 */
[----:B------:R-:W-:Y:S02]  /*75b0*/  IMAD.MOV.U32 R240, RZ, RZ, R3 ;  /* 0x000000fffff07224 */ /* 0x000fe400078e0003 */
        /* <DEDUP_REMOVED lines=48> */
.L_x_944:
[----:B------:R-:W-:Y:S01]  /*78c0*/  FSETP.GE.FTZ.AND P1, PT, R124, RZ, PT ;  /* 0x000000ff7c00720b */ /* 0x000fe20003f36000 */
[----:B------:R1:W-:Y:S01]  /*78d0*/  STS [R245+0x28000], R5 ;  /* 0x02800005f5007388 */ /* 0x0003e20000000800 */
[-C--:B---3--:R-:W-:Y:S01]  /*78e0*/  FSEL R3, R87, R108.reuse, P6 ;  /* 0x0000006c57037208 */ /* 0x088fe20003000000 */
[----:B------:R-:W-:Y:S01]  /*78f0*/  FADD.FTZ R0, -R108, R10 ;  /* 0x0000000a6c007221 */ /* 0x000fe20000010100 */
[----:B------:R-:W-:Y:S01]  /*7900*/  FSEL R2, R86, R108, P1 ;  /* 0x0000006c56027208 */ /* 0x000fe20000800000 */
[----:B------:R-:W-:Y:S01]  /*7910*/  FADD.FTZ R11, -R108, R11 ;  /* 0x0000000b6c0b7221 */ /* 0x000fe20000010100 */
[----:B------:R-:W-:Y:S01]  /*7920*/  FSETP.GE.FTZ.AND P1, PT, R122, RZ, PT ;  /* 0x000000ff7a00720b */ /* 0x000fe20003f36000 */
[----:B------:R-:W-:Y:S01]  /*7930*/  FMUL.FTZ R4, R125, R3 ;  /* 0x000000037d047220 */ /* 0x000fe20000410000 */
[----:B------:R-:W-:Y:S01]  /*7940*/  FSETP.GE.FTZ.AND P2, PT, R121, RZ, PT ;  /* 0x000000ff7900720b */ /* 0x000fe20003f56000 */
[----:B------:R-:W-:Y:S01]  /*7950*/  FMUL.FTZ R3, R124, R2 ;  /* 0x000000027c037220 */ /* 0x000fe20000410000 */
[----:B------:R-:W-:Y:S01]  /*7960*/  FSEL R0, R0, R108, P1 ;  /* 0x0000006c00007208 */ /* 0x000fe20000800000 */
[C---:B------:R-:W-:Y:S01]  /*7970*/  FADD.FTZ R14, -R108.reuse, R14 ;  /* 0x0000000e6c0e7221 */ /* 0x040fe20000010100 */
[----:B------:R-:W-:Y:S01]  /*7980*/  FSETP.GE.FTZ.AND P1, PT, R113, RZ, PT ;  /* 0x000000ff7100720b */ /* 0x000fe20003f36000 */
[----:B------:R-:W-:Y:S01]  /*7990*/  FADD.FTZ R15, -R108, R15 ;  /* 0x0000000f6c0f7221 */ /* 0x000fe20000010100 */
[----:B------:R-:W-:Y:S01]  /*79a0*/  F2FP.BF16.F32.PACK_AB R3, R3, R4 ;  /* 0x000000040303723e */ /* 0x000fe200000010ff */
[----:B------:R-:W-:Y:S01]  /*79b0*/  FMUL.FTZ R6, R122, R0 ;  /* 0x000000007a067220 */ /* 0x000fe20000410000 */
[----:B------:R-:W-:Y:S01]  /*79c0*/  FSEL R0, R11, R108, P2 ;  /* 0x0000006c0b007208 */ /* 0x000fe20001000000 */
[----:B------:R-:W-:Y:S01]  /*79d0*/  FADD.FTZ R18, -R108, R18 ;  /* 0x000000126c127221 */ /* 0x000fe20000010100 */
[----:B------:R-:W-:Y:S01]  /*79e0*/  FSETP.GE.FTZ.AND P4, PT, R119, RZ, PT ;  /* 0x000000ff7700720b */ /* 0x000fe20003f96000 */
[----:B------:R2:W-:Y:S01]  /*79f0*/  STS [R245+0x28400], R3 ;  /* 0x02840003f5007388 */ /* 0x0005e20000000800 */
[----:B------:R-:W-:Y:S01]  /*7a00*/  FSETP.GE.FTZ.AND P3, PT, R118, RZ, PT ;  /* 0x000000ff7600720b */ /* 0x000fe20003f76000 */
[----:B------:R-:W-:Y:S01]  /*7a10*/  FMUL.FTZ R2, R121, R0 ;  /* 0x0000000079027220 */ /* 0x000fe20000410000 */
[-C--:B------:R-:W-:Y:S01]  /*7a20*/  FSEL R0, R14, R108.reuse, P4 ;  /* 0x0000006c0e007208 */ /* 0x080fe20002000000 */
[----:B------:R-:W-:Y:S01]  /*7a30*/  FMUL.FTZ R109, R111, R109 ;  /* 0x0000006d6f6d7220 */ /* 0x000fe20000410000 */
[----:B------:R-:W-:Y:S01]  /*7a40*/  FSETP.GE.FTZ.AND P2, PT, R115, RZ, PT ;  /* 0x000000ff7300720b */ /* 0x000fe20003f56000 */
[----:B------:R-:W-:Y:S01]  /*7a50*/  STS [R250+0x28000], R85 ;  /* 0x02800055fa007388 */ /* 0x000fe20000000800 */
[----:B------:R-:W-:Y:S01]  /*7a60*/  FSEL R15, R15, R108, P3 ;  /* 0x0000006c0f0f7208 */ /* 0x000fe20001800000 */
[----:B-1----:R-:W-:Y:S01]  /*7a70*/  FMUL.FTZ R5, R119, R0 ;  /* 0x0000000077057220 */ /* 0x002fe20000410000 */
[----:B------:R-:W-:Y:S01]  /*7a80*/  FSEL R18, R18, R108, P2 ;  /* 0x0000006c12127208 */ /* 0x000fe20001000000 */
[----:B------:R-:W-:Y:S01]  /*7a90*/  @P1 FADD.FTZ R108, -R108, R19 ;  /* 0x000000136c6c1221 */ /* 0x000fe20000010100 */
[----:B------:R-:W-:Y:S01]  /*7aa0*/  F2FP.BF16.F32.PACK_AB R2, R2, R6 ;  /* 0x000000060202723e */ /* 0x000fe200000010ff */
[----:B------:R-:W-:Y:S01]  /*7ab0*/  FMUL.FTZ R0, R118, R15 ;  /* 0x0000000f76007220 */ /* 0x000fe20000410000 */
[----:B------:R-:W-:Y:S01]  /*7ac0*/  F2FP.BF16.F32.PACK_AB R4, R109, R88 ;  /* 0x000000586d04723e */ /* 0x000fe200000010ff */
[----:B------:R-:W-:Y:S01]  /*7ad0*/  FMUL.FTZ R18, R115, R18 ;  /* 0x0000001273127220 */ /* 0x000fe20000410000 */
[----:B------:R-:W-:Y:S01]  /*7ae0*/  FMUL.FTZ R108, R113, R108 ;  /* 0x0000006c716c7220 */ /* 0x000fe20000410000 */
[----:B------:R1:W-:Y:S01]  /*7af0*/  STS [R250+0x28400], R2 ;  /* 0x02840002fa007388 */ /* 0x0003e20000000800 */
[----:B------:R-:W-:Y:S01]  /*7b00*/  F2FP.BF16.F32.PACK_AB R0, R0, R5 ;  /* 0x000000050000723e */ /* 0x000fe200000010ff */
[----:B------:R-:W3:Y:S04]  /*7b10*/  LDC R116, c[0x0][0x270] ;  /* 0x00009c00ff747b82 */ /* 0x000ee80000000800 */
[----:B------:R-:W-:Y:S06]  /*7b20*/  STS [R246+0x28000], R84 ;  /* 0x02800054f6007388 */ /* 0x000fec0000000800 */
[----:B------:R4:W-:Y:S01]  /*7b30*/  STS [R246+0x28400], R0 ;  /* 0x02840000f6007388 */ /* 0x0009e20000000800 */
[----:B--2---:R-:W-:Y:S05]  /*7b40*/  F2FP.BF16.F32.PACK_AB R3, R108, R18 ;  /* 0x000000126c03723e */ /* 0x004fea00000010ff */
[----:B------:R-:W-:Y:S06]  /*7b50*/  STS [R249+0x28000], R4 ;  /* 0x02800004f9007388 */ /* 0x000fec0000000800 */
[----:B------:R-:W-:Y:S01]  /*7b60*/  STS [R249+0x28400], R3 ;  /* 0x02840003f9007388 */ /* 0x000fe20000000800 */
[----:B------:R-:W-:Y:S01]  /*7b70*/  BAR.SYNC.DEFER_BLOCKING 0x0 ;  /* 0x0000000000007b1d */ /* 0x000fe20000010000 */
[----:B---3--:R-:W-:Y:S04]  /*7b80*/  IMAD R235, R116, UR38, RZ ;  /* 0x0000002674eb7c24 */ /* 0x008fe8000f8e02ff */
[----:B-1----:R-:W-:Y:S01]  /*7b90*/  IMAD.U32 R2, R235, -0x40, RZ ;  /* 0xffffffc0eb027824 */ /* 0x002fe200078e00ff */
[----:B----4-:R-:W-:Y:S04]  /*7ba0*/  LEA R0, R231, UR4, 0x1 ;  /* 0x00000004e7007c11 */ /* 0x010fe8000f8e08ff */
[C---:B------:R-:W-:Y:S04]  /*7bb0*/  LEA R232, P1, R2.reuse, R232, 0x2 ;  /* 0x000000e802e87211 */ /* 0x040fe800078210ff */
[----:B------:R-:W-:Y:S01]  /*7bc0*/  LEA.HI.X.SX32 R233, R2, R233, 0x2, P1 ;  /* 0x000000e902e97211 */ /* 0x000fe200008f16ff */
[----:B------:R-:W-:Y:S06]  /*7bd0*/  LDSM.16.MT88.4 R4, [R222+0x2a000] ;  /* 0x02a00000de04783b */ /* 0x000fec0000004200 */
[----:B------:R-:W1:Y:S06]  /*7be0*/  LDSM.16.MT88.4 R8, [R0+0x10000] ;  /* 0x010000000008783b */ /* 0x000e6c0000004200 */
[----:B------:R-:W2:Y:S06]  /*7bf0*/  LDSM.16.MT88.4 R12, [R223+0x2a000] ;  /* 0x02a00000df0c783b */ /* 0x000eac0000004200 */
[----:B------:R-:W3:Y:S06]  /*7c00*/  LDSM.16.MT88.4 R16, [R0+0x12000] ;  /* 0x012000000010783b */ /* 0x000eec0000004200 */
[----:B------:R-:W4:Y:S06]  /*7c10*/  LDSM.16.MT88.4 R84, [R0+0x14000] ;  /* 0x014000000054783b */ /* 0x000f2c0000004200 */
[----:B------:R-:W4:Y:S06]  /*7c20*/  LDSM.16.MT88.4 R88, [R0+0x16000] ;  /* 0x016000000058783b */ /* 0x000f2c0000004200 */
[----:B------:R-:W-:Y:S06]  /*7c30*/  LDSM.16.MT88.4 R92, [R222+0x2a800] ;  /* 0x02a80000de5c783b */ /* 0x000fec0000004200 */
[----:B------:R-:W4:Y:S01]  /*7c40*/  LDSM.16.MT88.4 R96, [R0+0x10800] ;  /* 0x010800000060783b */ /* 0x000f220000004200 */
[-C--:B-1----:R-:W-:Y:S05]  /*7c50*/  HMMA.16816.F32.BF16 R20, R4, R8.reuse, R20 ;  /* 0x000000080414723c */ /* 0x082fea0000041814 */
[----:B------:R-:W1:Y:S01]  /*7c60*/  LDSM.16.MT88.4 R100, [R223+0x2a800] ;  /* 0x02a80000df64783b */ /* 0x000e620000004200 */
[C---:B--2---:R-:W-:Y:S05]  /*7c70*/  HMMA.16816.F32.BF16 R24, R12.reuse, R8, R24 ;  /* 0x000000080c18723c */ /* 0x044fea0000041818 */
[----:B------:R-:W-:Y:S01]  /*7c80*/  LDSM.16.MT88.4 R104, [R0+0x17000] ;  /* 0x017000000068783b */ /* 0x000fe20000004200 */
[-C--:B------:R-:W-:Y:S05]  /*7c90*/  HMMA.16816.F32.BF16 R28, R12, R10.reuse, R28 ;  /* 0x0000000a0c1c723c */ /* 0x080fea000004181c */
[----:B------:R-:W-:Y:S01]  /*7ca0*/  LDSM.16.MT88.4 R108, [R0+0x15800] ;  /* 0x01580000006c783b */ /* 0x000fe20000004200 */
[C---:B------:R-:W-:Y:S05]  /*7cb0*/  HMMA.16816.F32.BF16 R32, R4.reuse, R10, R32 ;  /* 0x0000000a0420723c */ /* 0x040fea0000041820 */
[----:B------:R-:W2:Y:S01]  /*7cc0*/  LDSM.16.MT88.4 R8, [R0+0x12800] ;  /* 0x012800000008783b */ /* 0x000ea20000004200 */
[-C--:B---3--:R-:W-:Y:S05]  /*7cd0*/  HMMA.16816.F32.BF16 R36, R4, R16.reuse, R36 ;  /* 0x000000100424723c */ /* 0x088fea0000041824 */
[----:B------:R-:W-:Y:S01]  /*7ce0*/  LDSM.16.MT88.4 R112, [R0+0x17800] ;  /* 0x017800000070783b */ /* 0x000fe20000004200 */
[C---:B------:R-:W-:Y:S06]  /*7cf0*/  HMMA.16816.F32.BF16 R40, R12.reuse, R16, R40 ;  /* 0x000000100c28723c */ /* 0x040fec0000041828 */
[-C--:B------:R-:W-:Y:S06]  /*7d00*/  HMMA.16816.F32.BF16 R44, R12, R18.reuse, R44 ;  /* 0x000000120c2c723c */ /* 0x080fec000004182c */
[C---:B------:R-:W-:Y:S01]  /*7d10*/  HMMA.16816.F32.BF16 R48, R4.reuse, R18, R48 ;  /* 0x000000120430723c */ /* 0x040fe20000041830 */
[----:B------:R-:W3:Y:S05]  /*7d20*/  LDSM.16.MT88.4 R16, [R0+0x14800] ;  /* 0x014800000010783b */ /* 0x000eea0000004200 */
        /* <DEDUP_REMOVED lines=13> */
[C---:B-1----:R-:W-:Y:S06]  /*7e00*/  HMMA.16816.F32.BF16 R24, R100.reuse, R96, R24 ;  /* 0x000000606418723c */ /* 0x042fec0000041818 */
        /* <DEDUP_REMOVED lines=15> */
[-C--:B------:R-:W-:Y:S01]  /*7f00*/  HMMA.16816.F32.BF16 R76, R100, R86.reuse, R76 ;  /* 0x00000056644c723c */ /* 0x080fe2000004184c */
[----:B------:R-:W-:Y:S05]  /*7f10*/  LDSM.16.MT88.4 R100, [R0+0x13800] ;  /* 0x013800000064783b */ /* 0x000fea0000004200 */
[----:B------:R-:W-:Y:S01]  /*7f20*/  HMMA.16816.F32.BF16 R80, R92, R86, R80 ;  /* 0x000000565c50723c */ /* 0x000fe20000041850 */
[----:B------:R-:W2:Y:S05]  /*7f30*/  LDSM.16.MT88.4 R84, [R0+0x11800] ;  /* 0x011800000054783b */ /* 0x000eaa0000004200 */
[-C--:B------:R-:W-:Y:S01]  /*7f40*/  HMMA.16816.F32.BF16 R20, R4, R12.reuse, R20 ;  /* 0x0000000c0414723c */ /* 0x080fe20000041814 */
        /* <DEDUP_REMOVED lines=42> */
[----:B-----5:R-:W-:Y:S01]  /*81f0*/  ISETP.GE.AND P3, PT, R126, UR25, PT ;  /* 0x000000197e007c0c */ /* 0x020fe2000bf66270 */
        /* <DEDUP_REMOVED lines=58> */
.L_x_945:
[----:B------:R-:W-:Y:S01]  /*85a0*/  LDSM.16.M88.4 R128, [R226] ;  /* 0x00000000e280783b */ /* 0x000fe20000000200 */
[----:B------:R-:W-:Y:S01]  /*85b0*/  @UP2 UIADD3 UR13, UP0, UR10, -0x100, URZ ;  /* 0xffffff000a0d2890 */ /* 0x000fe2000ff1e03f */
[----:B---3--:R-:W-:Y:S01]  /*85c0*/  IMAD.MOV.U32 R2, RZ, RZ, 0x4 ;  /* 0x00000004ff027424 */ /* 0x008fe200078e00ff */
[----:B------:R-:W-:Y:S01]  /*85d0*/  UISETP.GT.AND UP1, UPT, UR8, UR21, UPT ;  /* 0x000000150800728c */ /* 0x000fe2000bf24270 */
[----:B------:R-:W1:Y:S01]  /*85e0*/  LDSM.16.MT88.4 R16, [R0+0x18000] ;  /* 0x018000000010783b */ /* 0x000e620000004200 */
[----:B------:R-:W-:Y:S03]  /*85f0*/  @UP2 UIADD3.X UR12, UR11, -0x1, URZ, UP0, !UPT ;  /* 0xffffffff0b0c2890 */ /* 0x000fe600087fe43f */
[----:B-----5:R-:W2:Y:S01]  /*8600*/  LDSM.16.M88.4 R124, [R226+0x1000] ;  /* 0x00100000e27c783b */ /* 0x020ea20000000200 */
[----:B------:R-:W-:Y:S03]  /*8610*/  @UP2 UMOV UR10, UR13 ;  /* 0x0000000d000a2c82 */ /* 0x000fe60008000000 */
[----:B------:R-:W3:Y:S01]  /*8620*/  LDSM.16.MT88.4 R96, [R0+0x1a000] ;  /* 0x01a000000060783b */ /* 0x000ee20000004200 */
[----:B------:R-:W-:Y:S01]  /*8630*/  @UP2 UMOV UR11, UR12 ;  /* 0x0000000c000b2c82 */ /* 0x000fe20008000000 */
[----:B------:R-:W-:Y:S01]  /*8640*/  ULOP3.LUT UR12, UR8, 0x1, URZ, 0xc0, !UPT ;  /* 0x00000001080c7892 */ /* 0x000fe2000f8ec03f */
[----:B------:R-:W-:Y:S01]  /*8650*/  @P0 IMAD.WIDE R2, R244, R2, UR10 ;  /* 0x0000000af4020e25 */ /* 0x000fe2000f8e0202 */
[----:B------:R-:W4:Y:S01]  /*8660*/  LDSM.16.MT88.4 R112, [R0+0x1c000] ;  /* 0x01c000000070783b */ /* 0x000f220000004200 */
[----:B------:R-:W-:Y:S02]  /*8670*/  UIADD3 UR8, UR8, -0x1, URZ ;  /* 0xffffffff08087890 */ /* 0x000fe4000fffe03f */
[----:B------:R-:W-:Y:S01]  /*8680*/  UISETP.NE.U32.AND UP0, UPT, UR12, 0x1, UPT ;  /* 0x000000010c00788c */ /* 0x000fe2000bf05070 */
[----:B------:R-:W4:Y:S04]  /*8690*/  LDSM.16.MT88.4 R196, [R0+0x1e000] ;  /* 0x01e0000000c4783b */ /* 0x000f280000004200 */
[----:B------:R-:W-:Y:S04]  /*86a0*/  LDSM.16.M88.4 R200, [R227] ;  /* 0x00000000e3c8783b */ /* 0x000fe80000000200 */
[----:B------:R-:W4:Y:S04]  /*86b0*/  LDSM.16.MT88.4 R204, [R0+0x18800] ;  /* 0x0188000000cc783b */ /* 0x000f280000004200 */
[----:B------:R-:W4:Y:S04]  /*86c0*/  LDSM.16.M88.4 R208, [R227+0x1000] ;  /* 0x00100000e3d0783b */ /* 0x000f280000000200 */
[----:B------:R-:W4:Y:S04]  /*86d0*/  LDSM.16.MT88.4 R212, [R0+0x1a800] ;  /* 0x01a8000000d4783b */ /* 0x000f280000004200 */
[----:B------:R-:W5:Y:S01]  /*86e0*/  @P0 LDG.E R247, desc[UR6][R2.64] ;  /* 0x0000000602f70981 */ /* 0x000f62000c1e1900 */
[-C--:B-1----:R-:W-:Y:S03]  /*86f0*/  HMMA.16816.F32.BF16 R4, R128, R16.reuse, RZ ;  /* 0x000000108004723c */ /* 0x082fe600000418ff */
[----:B------:R1:W5:Y:S03]  /*8700*/  @P0 LDG.E R248, desc[UR6][R2.64+0x20] ;  /* 0x0000200602f80981 */ /* 0x000366000c1e1900 */
        /* <DEDUP_REMOVED lines=25> */
[----:B------:R-:W-:Y:S05]  /*88a0*/  LDSM.16.M88.4 R212, [R228+0x1000] ;  /* 0x00100000e4d4783b */ /* 0x000fea0000000200 */
[-C--:B--2---:R-:W-:Y:S06]  /*88b0*/  HMMA.16816.F32.BF16 R100, R200, R196.reuse, R100 ;  /* 0x000000c4c864723c */ /* 0x084fec0000041864 */
[C---:B------:R-:W-:Y:S06]  /*88c0*/  HMMA.16816.F32.BF16 R104, R208.reuse, R196, R104 ;  /* 0x000000c4d068723c */ /* 0x040fec0000041868 */
[-C--:B------:R-:W-:Y:S06]  /*88d0*/  HMMA.16816.F32.BF16 R108, R208, R198.reuse, R108 ;  /* 0x000000c6d06c723c */ /* 0x080fec000004186c */
[C---:B------:R-:W-:Y:S01]  /*88e0*/  HMMA.16816.F32.BF16 R112, R200.reuse, R198, R112 ;  /* 0x000000c6c870723c */ /* 0x040fe20000041870 */
[----:B------:R-:W-:Y:S05]  /*88f0*/  LDSM.16.M88.4 R196, [R228] ;  /* 0x00000000e4c4783b */ /* 0x000fea0000000200 */
[-C--:B---3--:R-:W-:Y:S06]  /*8900*/  HMMA.16816.F32.BF16 R116, R200, R204.reuse, R116 ;  /* 0x000000ccc874723c */ /* 0x088fec0000041874 */
[C---:B------:R-:W-:Y:S06]  /*8910*/  HMMA.16816.F32.BF16 R120, R208.reuse, R204, R120 ;  /* 0x000000ccd078723c */ /* 0x040fec0000041878 */
[-C--:B------:R-:W-:Y:S01]  /*8920*/  HMMA.16816.F32.BF16 R124, R208, R206.reuse, R124 ;  /* 0x000000ced07c723c */ /* 0x080fe2000004187c */
[----:B------:R-:W2:Y:S05]  /*8930*/  LDSM.16.MT88.4 R208, [R0+0x19000] ;  /* 0x0190000000d0783b */ /* 0x000eaa0000004200 */
[----:B------:R-:W-:Y:S01]  /*8940*/  HMMA.16816.F32.BF16 R128, R200, R206, R128 ;  /* 0x000000cec880723c */ /* 0x000fe20000041880 */
[----:B------:R-:W3:Y:S04]  /*8950*/  LDSM.16.MT88.4 R200, [R0+0x1b000] ;  /* 0x01b0000000c8783b */ /* 0x000ee80000004200 */
[----:B------:R-:W4:Y:S01]  /*8960*/  LDSM.16.MT88.4 R204, [R0+0x1d000] ;  /* 0x01d0000000cc783b */ /* 0x000f220000004200 */
[-C--:B--2---:R-:W-:Y:S06]  /*8970*/  HMMA.16816.F32.BF16 R4, R196, R208.reuse, R4 ;  /* 0x000000d0c404723c */ /* 0x084fec0000041804 */
[C---:B------:R-:W-:Y:S06]  /*8980*/  HMMA.16816.F32.BF16 R8, R212.reuse, R208, R8 ;  /* 0x000000d0d408723c */ /* 0x040fec0000041808 */
[-C--:B------:R-:W-:Y:S06]  /*8990*/  HMMA.16816.F32.BF16 R12, R212, R210.reuse, R12 ;  /* 0x000000d2d40c723c */ /* 0x080fec000004180c */
[C---:B------:R-:W-:Y:S01]  /*89a0*/  HMMA.16816.F32.BF16 R16, R196.reuse, R210, R16 ;  /* 0x000000d2c410723c */ /* 0x040fe20000041810 */
[----:B------:R-:W2:Y:S05]  /*89b0*/  LDSM.16.MT88.4 R208, [R0+0x1f000] ;  /* 0x01f0000000d0783b */ /* 0x000eaa0000004200 */
        /* <DEDUP_REMOVED lines=9> */
[----:B------:R-:W3:Y:S05]  /*8a50*/  LDSM.16.MT88.4 R204, [R0+0x19800] ;  /* 0x0198000000cc783b */ /* 0x000eea0000004200 */
[-C--:B--2---:R-:W-:Y:S06]  /*8a60*/  HMMA.16816.F32.BF16 R116, R196, R208.reuse, R116 ;  /* 0x000000d0c474723c */ /* 0x084fec0000041874 */
[C---:B------:R-:W-:Y:S06]  /*8a70*/  HMMA.16816.F32.BF16 R120, R212.reuse, R208, R120 ;  /* 0x000000d0d478723c */ /* 0x040fec0000041878 */
[-C--:B------:R-:W-:Y:S01]  /*8a80*/  HMMA.16816.F32.BF16 R124, R212, R210.reuse, R124 ;  /* 0x000000d2d47c723c */ /* 0x080fe2000004187c */
[----:B------:R-:W2:Y:S05]  /*8a90*/  LDSM.16.M88.4 R212, [R229+0x1000] ;  /* 0x00100000e5d4783b */ /* 0x000eaa0000000200 */
[----:B------:R-:W-:Y:S01]  /*8aa0*/  HMMA.16816.F32.BF16 R128, R196, R210, R128 ;  /* 0x000000d2c480723c */ /* 0x000fe20000041880 */
[----:B------:R-:W4:Y:S04]  /*8ab0*/  LDSM.16.MT88.4 R196, [R0+0x1b800] ;  /* 0x01b8000000c4783b */ /* 0x000f280000004200 */
[----:B------:R-:W1:Y:S01]  /*8ac0*/  LDSM.16.MT88.4 R208, [R0+0x1d800] ;  /* 0x01d8000000d0783b */ /* 0x000e620000004200 */
[-C--:B---3--:R-:W-:Y:S06]  /*8ad0*/  HMMA.16816.F32.BF16 R4, R200, R204.reuse, R4 ;  /* 0x000000ccc804723c */ /* 0x088fec0000041804 */
[C---:B--2---:R-:W-:Y:S11]  /*8ae0*/  HMMA.16816.F32.BF16 R8, R212.reuse, R204, R8 ;  /* 0x000000ccd408723c */ /* 0x044ff60000041808 */
[----:B------:R-:W-:Y:S06]  /*8af0*/  @!UPT UIADD3 URZ, URZ, URZ, URZ ;  /* 0x0000003f3f3ff290 */ /* 0x000fec000fffe03f */
[----:B------:R-:W-:Y:S01]  /*8b00*/  REDG.E.ADD.F32.FTZ.RN.STRONG.GPU desc[UR6][R232.64], R4 ;  /* 0x00000004e80079a6 */ /* 0x000fe2000c10f386 */
[-C--:B------:R-:W-:Y:S06]  /*8b10*/  HMMA.16816.F32.BF16 R12, R212, R206.reuse, R12 ;  /* 0x000000ced40c723c */ /* 0x080fec000004180c */
[C---:B------:R-:W-:Y:S01]  /*8b20*/  HMMA.16816.F32.BF16 R16, R200.reuse, R206, R16 ;  /* 0x000000cec810723c */ /* 0x040fe20000041810 */
[----:B------:R2:W3:Y:S05]  /*8b30*/  LDSM.16.MT88.4 R204, [R0+0x1f800] ;  /* 0x01f8000000cc783b */ /* 0x0004ea0000004200 */
[-C--:B----4-:R-:W-:Y:S06]  /*8b40*/  HMMA.16816.F32.BF16 R84, R200, R196.reuse, R84 ;  /* 0x000000c4c854723c */ /* 0x090fec0000041854 */
[C---:B------:R-:W-:Y:S06]  /*8b50*/  HMMA.16816.F32.BF16 R88, R212.reuse, R196, R88 ;  /* 0x000000c4d458723c */ /* 0x040fec0000041858 */
[-C--:B------:R-:W-:Y:S05]  /*8b60*/  HMMA.16816.F32.BF16 R92, R212, R198.reuse, R92 ;  /* 0x000000c6d45c723c */ /* 0x080fea000004185c */
[C---:B------:R-:W-:Y:S01]  /*8b70*/  IMAD.SHL.U32 R197, R235.reuse, 0x20, RZ ;  /* 0x00000020ebc57824 */ /* 0x040fe200078e00ff */
[C---:B------:R-:W-:Y:S05]  /*8b80*/  HMMA.16816.F32.BF16 R96, R200.reuse, R198, R96 ;  /* 0x000000c6c860723c */ /* 0x040fea0000041860 */
[C---:B--2---:R-:W-:Y:S01]  /*8b90*/  IMAD R0, R235.reuse, 0x18, RZ ;  /* 0x00000018eb007824 */ /* 0x044fe200078e02ff */
[-C--:B-1----:R-:W-:Y:S06]  /*8ba0*/  HMMA.16816.F32.BF16 R100, R200, R208.reuse, R100 ;  /* 0x000000d0c864723c */ /* 0x082fec0000041864 */
[C---:B------:R-:W-:Y:S06]  /*8bb0*/  HMMA.16816.F32.BF16 R104, R212.reuse, R208, R104 ;  /* 0x000000d0d468723c */ /* 0x040fec0000041868 */
        /* <DEDUP_REMOVED lines=9> */
[----:B------:R-:W-:Y:S03]  /*8c50*/  IMAD R200, R235, 0x28, RZ ;  /* 0x00000028ebc87824 */ /* 0x000fe600078e02ff */
[-C--:B------:R-:W-:Y:S02]  /*8c60*/  LEA.HI.X.SX32 R3, R205, R233.reuse, 0x2, P0 ;  /* 0x000000e9cd037211 */ /* 0x080fe400000f16ff */
        /* <DEDUP_REMOVED lines=500> */
[----:B------:R-:W-:Y:S01]  /*abb0*/  PLOP3.LUT P0, PT, PT, PT, UP0, 0x80, 0x0 ;  /* 0x000000000000781c */ /* 0x000fe20003f0f008 */
[----:B------:R-:W-:-:S02]  /*abc0*/  @UP0 ULDC.64 UR10, c[0x0][0x450] ;  /* 0x00011400000a0ab9 */ /* 0x000fc40000000a00 */
        /* <DEDUP_REMOVED lines=82> */
.L_x_947:
[----:B-1----:R-:W2:Y:S01]  /*b0f0*/  LDL R0, [R1+0x5c] ;  /* 0x00005c0001007983 */ /* 0x002ea20000100800 */
        /* <DEDUP_REMOVED lines=20> */
.L_x_948:
        /* <DEDUP_REMOVED lines=11> */
[----:B------:R-:W-:Y:S01]  /*b2f0*/  IADD3 R29, R242, 0xc0, RZ ;  /* 0x000000c0f21d7810 */ /* 0x000fe20007ffe0ff */
[----:B------:R-:W2:Y:S01]  /*b300*/  S2R R65, SR_TID.X ;  /* 0x0000000000417919 */ /* 0x000ea20000002100 */
[----:B------:R-:W-:Y:S01]  /*b310*/  USHF.R.S32.HI UR22, URZ, 0x1f, UR55 ;  /* 0x0000001f3f167899 */ /* 0x000fe20008011437 */
[----:B------:R-:W-:Y:S01]  /*b320*/  IADD3 R2, P0, R2, UR19, RZ ;  /* 0x0000001302027c10 */ /* 0x000fe2000ff1e0ff */
[----:B------:R-:W-:Y:S01]  /*b330*/  ULDC.64 UR16, c[0x0][0x468] ;  /* 0x00011a0000107ab9 */ /* 0x000fe20000000a00 */
[----:B------:R-:W-:Y:S01]  /*b340*/  IMAD.U32 R6, RZ, RZ, UR15 ;  /* 0x0000000fff067e24 */ /* 0x000fe2000f8e00ff */
[----:B------:R-:W-:Y:S01]  /*b350*/  UIMAD UR15, UR22, UR16, URZ ;  /* 0x00000010160f72a4 */ /* 0x000fe2000f8e023f */
[----:B------:R-:W-:-:S02]  /*b360*/  VIADD R28, R242, 0x80 ;  /* 0x00000080f21c7836 */ /* 0x000fc40000000000 */
[----:B------:R-:W-:Y:S01]  /*b370*/  VIADD R11, R242, 0x40 ;  /* 0x00000040f20b7836 */ /* 0x000fe20000000000 */
[----:B------:R-:W-:Y:S01]  /*b380*/  IADD3.X R3, R3, UR21, R6, P0, !PT ;  /* 0x0000001503037c10 */ /* 0x000fe200087fe406 */
[----:B------:R-:W-:Y:S01]  /*b390*/  UIMAD UR17, UR55, UR17, UR15 ;  /* 0x00000011371172a4 */ /* 0x000fe2000f8e020f */
[----:B------:R-:W-:Y:S01]  /*b3a0*/  MOV R6, UR16 ;  /* 0x0000001000067c02 */ /* 0x000fe20008000f00 */
[----:B------:R3:W4:Y:S04]  /*b3b0*/  LDS.128 R44, [R0+0x19000] ;  /* 0x01900000002c7984 */ /* 0x0007280000000c00 */
        /* <DEDUP_REMOVED lines=14> */
[----:B------:R-:W-:-:S04]  /*b4a0*/  IMAD.WIDE.U32 R6, R6, UR55, R2 ;  /* 0x0000003706067c25 */ /* 0x000fc8000f8e0002 */
[----:B------:R-:W-:Y:S02]  /*b4b0*/  VIADD R10, R7, UR17 ;  /* 0x00000011070a7c36 */ /* 0x000fe40008000000 */
        /* <DEDUP_REMOVED lines=23> */
.L_x_950:
[----:B------:R-:W-:Y:S05]  /*b630*/  BSYNC B0 ;  /* 0x0000000000007941 */ /* 0x000fea0003800000 */
.L_x_949:
        /* <DEDUP_REMOVED lines=21> */
.L_x_952:
[----:B------:R-:W-:Y:S05]  /*b790*/  BSYNC B0 ;  /* 0x0000000000007941 */ /* 0x000fea0003800000 */
.L_x_951:
[----:B----4-:R-:W-:Y:S01]  /*b7a0*/  IMAD.U32 R2, RZ, RZ, UR12 ;  /* 0x0000000cff027e24 */ /* 0x010fe2000f8e00ff */
[----:B------:R-:W-:Y:S01]  /*b7b0*/  UIMAD UR8, UR8, UR12, URZ ;  /* 0x0000000c080872a4 */ /* 0x000fe2000f8e023f */
[----:B------:R-:W4:Y:S01]  /*b7c0*/  LDS.128 R24, [R0+0x20000] ;  /* 0x0200000000187984 */ /* 0x000f220000000c00 */
[----:B------:R-:W-:Y:S01]  /*b7d0*/  USHF.R.S32.HI UR10, URZ, 0x1f, UR55 ;  /* 0x0000001f3f0a7899 */ /* 0x000fe20008011437 */
[----:B------:R-:W-:Y:S01]  /*b7e0*/  IMAD.WIDE.U32 R2, R2, UR5, R4 ;  /* 0x0000000502027c25 */ /* 0x000fe2000f8e0004 */
[----:B------:R-:W-:Y:S01]  /*b7f0*/  UIMAD UR5, UR5, UR13, UR8 ;  /* 0x0000000d050572a4 */ /* 0x000fe2000f8e0208 */
[----:B------:R-:W4:Y:S01]  /*b800*/  LDS.128 R20, [R0+0x22000] ;  /* 0x0220000000147984 */ /* 0x000f220000000c00 */
[----:B------:R-:W-:Y:S01]  /*b810*/  BSSY B0, `(.L_x_953) ;  /* 0x000001f000007945 */ /* 0x000fe20003800000 */
[----:B------:R-:W-:Y:S01]  /*b820*/  ULDC.64 UR8, c[0x0][0x470] ;  /* 0x00011c0000087ab9 */ /* 0x000fe20000000a00 */
        /* <DEDUP_REMOVED lines=29> */
.L_x_954:
[----:B------:R-:W-:Y:S05]  /*ba00*/  BSYNC B0 ;  /* 0x0000000000007941 */ /* 0x000fea0003800000 */
.L_x_953:
        /* <DEDUP_REMOVED lines=21> */
.L_x_925:
[----:B------:R-:W-:Y:S05]  /*bb60*/  BSYNC B1 ;  /* 0x0000000000017941 */ /* 0x000fea0003800000 */
.L_x_911:
        /* <DEDUP_REMOVED lines=9> */
.L_x_955:
[----:B------:R-:W-:Y:S05]  /*bc00*/  EXIT ;  /* 0x000000000000794d */ /* 0x000fea0003800000 */
.L_x_957:
        /* <DEDUP_REMOVED lines=15> */
.L_x_1058:


//--------------------- .text._ZN5flash44flash_bwd_dq_dk_dv_loop_seqk_parallel_kernelI23Flash_bwd_kernel_traitsILi256ELi64ELi64ELi8ELi4ELi2ELi2ELb0ELb0EN7cutlass10bfloat16_tE19Flash_kernel_traitsILi256ELi64ELi64ELi8ES3_EELb0ELb1ELb0ELb1ELb0ELb0ELb1EEEvNS_16Flash_bwd_paramsE --------------------------
	.section	.text._ZN5flash44flash_bwd_dq_dk_dv_loop_seqk_parallel_kernelI23Flash_bwd_kernel_traitsILi256ELi64ELi64ELi8ELi4ELi2ELi2ELb0ELb0EN7cutlass10bfloat16_tE19Flash_kernel_traitsILi256ELi64ELi64ELi8ES3_EELb0ELb1ELb0ELb1ELb0ELb0ELb1EEEvNS_16Flash_bwd_paramsE,"ax",@progbits
	.align	128
        .global         _ZN5flash44flash_bwd_dq_dk_dv_loop_seqk_parallel_kernelI23Flash_bwd_kernel_traitsILi256ELi64ELi64ELi8ELi4ELi2ELi2ELb0ELb0EN7cutlass10bfloat16_tE19Flash_kernel_traitsILi256ELi64ELi64ELi8ES3_EELb0ELb1ELb0ELb1ELb0ELb0ELb1EEEvNS_16Flash_bwd_paramsE
        .type           _ZN5flash44flash_bwd_dq_dk_dv_loop_seqk_parallel_kernelI23Flash_bwd_kernel_traitsILi256ELi64ELi64ELi8ELi4ELi2ELi2ELb0ELb0EN7cutlass10bfloat16_tE19Flash_kernel_traitsILi256ELi64ELi64ELi8ES3_EELb0ELb1ELb0ELb1ELb0ELb0ELb1EEEvNS_16Flash_bwd_paramsE,@function
        .size           _ZN5flash44flash_bwd_dq_dk_dv_loop_seqk_parallel_kernelI23Flash_bwd_kernel_traitsILi256ELi64ELi64ELi8ELi4ELi2ELi2ELb0ELb0EN7cutlass10bfloat16_tE19Flash_kernel_traitsILi256ELi64ELi64ELi8ES3_EELb0ELb1ELb0ELb1ELb0ELb0ELb1EEEvNS_16Flash_bwd_paramsE,(.L_x_1059 - _ZN5flash44flash_bwd_dq_dk_dv_loop_seqk_parallel_kernelI23Flash_bwd_kernel_traitsILi256ELi64ELi64ELi8ELi4ELi2ELi2ELb0ELb0EN7cutlass10bfloat16_tE19Flash_kernel_traitsILi256ELi64ELi64ELi8ES3_EELb0ELb1ELb0ELb1ELb0ELb0ELb1EEEvNS_16Flash_bwd_paramsE)
        .other          _ZN5flash44flash_bwd_dq_dk_dv_loop_seqk_parallel_kernelI23Flash_bwd_kernel_traitsILi256ELi64ELi64ELi8ELi4ELi2ELi2ELb0ELb0EN7cutlass10bfloat16_tE19Flash_kernel_traitsILi256ELi64ELi64ELi8ES3_EELb0ELb1ELb0ELb1ELb0ELb0ELb1EEEvNS_16Flash_bwd_paramsE,@"STO_CUDA_ENTRY STV_DEFAULT"
_ZN5flash44flash_bwd_dq_dk_dv_loop_seqk_parallel_kernelI23Flash_bwd_kernel_traitsILi256ELi64ELi64ELi8ELi4ELi2ELi2ELb0ELb0EN7cutlass10bfloat16_tE19Flash_kernel_traitsILi256ELi64ELi64ELi8ES3_EELb0ELb1ELb0ELb1ELb0ELb0ELb1EEEvNS_16Flash_bwd_paramsE:
.text._ZN5flash44flash_bwd_dq_dk_dv_loop_seqk_parallel_kernelI23Flash_bwd_kernel_traitsILi256ELi64ELi64ELi8ELi4ELi2ELi2ELb0ELb0EN7cutlass10bfloat16_tE19Flash_kernel_traitsILi256ELi64ELi64ELi8ES3_EELb0ELb1ELb0ELb1ELb0ELb0ELb1EEEvNS_16Flash_bwd_paramsE:
        /* <DEDUP_REMOVED lines=159> */
.L_x_1004:
        /* <DEDUP_REMOVED lines=71> */
.L_x_958:
        /* <DEDUP_REMOVED lines=21> */
[----:B------:R-:W-:Y:S02]  /*0fb0*/  UIMAD.WIDE.U32 UR28, UR14, UR10, URZ ;  /* 0x0000000a0e1c72a5 */ /* 0x000fe4000f8e003f */
[----:B------:R-:W-:Y:S02]  /*0fc0*/  UIMAD UR12, UR57, UR8, URZ ;  /* 0x00000008390c72a4 */ /* 0x000fe4000f8e023f */
[----:B------:R-:W-:Y:S02]  /*0fd0*/  UIMAD UR51, UR14, UR11, UR29 ;  /* 0x0000000b0e3372a4 */ /* 0x000fe4000f8e021d */
[----:B------:R-:W-:-:S02]  /*0fe0*/  UIMAD.WIDE.U32 UR26, UR47, UR8, URZ ;  /* 0x000000082f1a72a5 */ /* 0x000fc4000f8e003f */
[----:B------:R-:W-:Y:S01]  /*0ff0*/  UIMAD UR39, UR47, UR9, UR12 ;  /* 0x000000092f2772a4 */ /* 0x000fe2000f8e020c */
[----:B------:R-:W-:Y:S02]  /*1000*/  @UP1 ULDC.64 UR10, c[0x0][0x420] ;  /* 0x00010800000a1ab9 */ /* 0x000fe40000000a00 */
[----:B------:R-:W-:Y:S01]  /*1010*/  @!UP1 ULDC.64 UR8, c[0x0][0x418] ;  /* 0x0001060000089ab9 */ /* 0x000fe20000000a00 */
[----:B------:R-:W-:Y:S02]  /*1020*/  UIADD3 UR16, UR37, 0x3f, URZ ;  /* 0x0000003f25107890 */ /* 0x000fe4000fffe03f */
[----:B------:R-:W-:Y:S02]  /*1030*/  @UP1 UIMAD.WIDE.U32 UR44, UR5, UR10, URZ ;  /* 0x0000000a052c12a5 */ /* 0x000fe4000f8e003f */
[----:B------:R-:W-:Y:S02]  /*1040*/  UISETP.NE.AND UP0, UPT, UR38, -0x1, UPT ;  /* 0xffffffff2600788c */ /* 0x000fe4000bf05270 */
[----:B------:R-:W-:Y:S01]  /*1050*/  @!UP1 UIMAD UR10, UR57, UR8, URZ ;  /* 0x00000008390a92a4 */ /* 0x000fe2000f8e023f */
[----:B-1----:R-:W-:Y:S01]  /*1060*/  IABS R5, R6 ;  /* 0x0000000600057213 */ /* 0x002fe20000000000 */
[----:B------:R-:W-:Y:S01]  /*1070*/  ULDC UR58, c[0x0][0x2d4] ;  /* 0x0000b500003a7ab9 */ /* 0x000fe20000000800 */
[----:B------:R-:W-:Y:S01]  /*1080*/  USHF.R.S32.HI UR21, URZ, 0x1f, UR16 ;  /* 0x0000001f3f157899 */ /* 0x000fe20008011410 */
[----:B------:R-:W-:Y:S01]  /*1090*/  ISETP.NE.AND P3, PT, R6, RZ, PT ;  /* 0x000000ff0600720c */ /* 0x000fe20003f65270 */
[----:B------:R-:W1:Y:S01]  /*10a0*/  I2F.RP R2, R5 ;  /* 0x0000000500027306 */ /* 0x000e620000209400 */
[----:B------:R-:W-:-:S02]  /*10b0*/  USHF.R.S32.HI UR34, URZ, 0x1f, UR58 ;  /* 0x0000001f3f227899 */ /* 0x000fc4000801143a */
[----:B------:R-:W-:Y:S02]  /*10c0*/  @!UP1 UIMAD UR46, UR47, UR9, UR10 ;  /* 0x000000092f2e92a4 */ /* 0x000fe4000f8e020a */
[----:B------:R-:W-:Y:S02]  /*10d0*/  USHF.L.U64.HI UR10, UR47, 0x7, UR57 ;  /* 0x000000072f0a7899 */ /* 0x000fe40008010239 */
[----:B------:R-:W-:Y:S02]  /*10e0*/  USHF.L.U32 UR13, UR47, 0x7, URZ ;  /* 0x000000072f0d7899 */ /* 0x000fe4000800063f */
[----:B------:R-:W-:Y:S02]  /*10f0*/  ULEA.HI UR21, UR21, UR16, URZ, 0x6 ;  /* 0x0000001015157291 */ /* 0x000fe4000f8f303f */
[----:B------:R-:W-:Y:S02]  /*1100*/  UIMAD UR16, UR34, UR47, URZ ;  /* 0x0000002f221072a4 */ /* 0x000fe4000f8e023f */
[----:B------:R-:W-:Y:S01]  /*1110*/  @UP1 UIMAD UR40, UR5, UR11, UR45 ;  /* 0x0000000b052812a4 */ /* 0x000fe2000f8e022d */
[----:B-1----:R-:W1:Y:S01]  /*1120*/  MUFU.RCP R2, R2 ;  /* 0x0000000200027308 */ /* 0x002e620000001000 */
[----:B------:R-:W-:Y:S01]  /*1130*/  ULDC UR23, c[0x0][0x2dc] ;  /* 0x0000b70000177ab9 */ /* 0x000fe20000000800 */
[----:B------:R-:W-:Y:S01]  /*1140*/  ULDC UR61, c[0x0][0x270] ;  /* 0x00009c00003d7ab9 */ /* 0x000fe20000000800 */
[----:B------:R-:W-:Y:S01]  /*1150*/  ULDC.U8 UR11, c[0x0][0x3d8] ;  /* 0x0000f600000b7ab9 */ /* 0x000fe20000000000 */
[----:B------:R-:W-:-:S02]  /*1160*/  @!UP1 UIMAD.WIDE.U32 UR42, UR47, UR8, URZ ;  /* 0x000000082f2a92a5 */ /* 0x000fc4000f8e003f */
[----:B------:R-:W-:Y:S01]  /*1170*/  USEL UR35, UR13, URZ, UP2 ;  /* 0x0000003f0d237287 */ /* 0x000fe20009000000 */
[----:B------:R-:W-:Y:S01]  /*1180*/  ULDC.64 UR24, c[0x0][0x240] ;  /* 0x0000900000187ab9 */ /* 0x000fe20000000a00 */
        /* <DEDUP_REMOVED lines=8> */
[----:B------:R-:W-:Y:S02]  /*1210*/  UIMAD.WIDE.U32 UR14, UR5, UR24, URZ ;  /* 0x00000018050e72a5 */ /* 0x000fe4000f8e003f */
[----:B------:R-:W-:Y:S01]  /*1220*/  UIMAD UR32, UR5, UR25, URZ ;  /* 0x00000019052072a4 */ /* 0x000fe2000f8e023f */
[----:B------:R-:W-:Y:S01]  /*1230*/  @UP0 ULDC.64 UR10, c[0x0][0x248] ;  /* 0x00009200000a0ab9 */ /* 0x000fe20000000a00 */
[----:B------:R-:W-:Y:S02]  /*1240*/  UIADD3 UR39, UR27, UR39, URZ ;  /* 0x000000271b277290 */ /* 0x000fe4000fffe03f */
[----:B------:R-:W-:Y:S02]  /*1250*/  @UP0 UIMAD.WIDE.U32 UR30, UR18, UR10, URZ ;  /* 0x0000000a121e02a5 */ /* 0x000fe4000f8e003f */
[----:B------:R-:W-:-:S02]  /*1260*/  @UP0 UIMAD UR48, UR18, UR11, URZ ;  /* 0x0000000b123002a4 */ /* 0x000fc4000f8e023f */
[----:B------:R-:W-:Y:S02]  /*1270*/  UIMAD UR18, UR9, UR12, URZ ;  /* 0x0000000c091272a4 */ /* 0x000fe4000f8e023f */
[----:B------:R-:W-:Y:S01]  /*1280*/  UIADD3 UR16, UR13, UR16, URZ ;  /* 0x000000100d107290 */ /* 0x000fe2000fffe03f */
[--C-:B-1----:R-:W-:Y:S01]  /*1290*/  IMAD.MOV R0, RZ, RZ, -R3.reuse ;  /* 0x000000ffff007224 */ /* 0x102fe200078e0a03 */
[----:B------:R-:W-:Y:S01]  /*12a0*/  USEL UR41, UR26, UR14, !UP1 ;  /* 0x0000000e1a297287 */ /* 0x000fe2000c800000 */
[----:B------:R-:W-:Y:S01]  /*12b0*/  IMAD.MOV.U32 R2, RZ, RZ, RZ ;  /* 0x000000ffff027224 */ /* 0x000fe200078e00ff */
[----:B------:R-:W-:Y:S01]  /*12c0*/  @UP1 UIADD3 UR39, UR15, UR32, URZ ;  /* 0x000000200f271290 */ /* 0x000fe2000fffe03f */
[----:B------:R-:W-:Y:S01]  /*12d0*/  IMAD R0, R0, R5, RZ ;  /* 0x0000000500007224 */ /* 0x000fe200078e02ff */
[----:B------:R-:W-:Y:S02]  /*12e0*/  UIMAD.WIDE.U32 UR14, UR8, UR12, URZ ;  /* 0x0000000c080e72a5 */ /* 0x000fe4000f8e003f */
[----:B------:R-:W-:Y:S01]  /*12f0*/  UIMAD.WIDE.U32 UR12, UR8, UR5, URZ ;  /* 0x00000005080c72a5 */ /* 0x000fe2000f8e003f */
[----:B------:R-:W-:Y:S01]  /*1300*/  IMAD.HI.U32 R0, R3, R0, R2 ;  /* 0x0000000003007227 */ /* 0x000fe200078e0002 */
[----:B------:R-:W-:Y:S01]  /*1310*/  MOV R2, R4 ;  /* 0x0000000400027202 */ /* 0x000fe20000000f00 */
[----:B------:R-:W-:-:S02]  /*1320*/  UIMAD UR16, UR8, UR16, UR18 ;  /* 0x00000010081072a4 */ /* 0x000fc4000f8e0212 */
[----:B------:R-:W-:Y:S02]  /*1330*/  ULOP3.LUT UR18, UR21, 0xffffffc0, URZ, 0xc0, !UPT ;  /* 0xffffffc015127892 */ /* 0x000fe4000f8ec03f */
[----:B------:R-:W-:Y:S01]  /*1340*/  IMAD.HI.U32 R0, R0, R2, RZ ;  /* 0x0000000200007227 */ /* 0x000fe200078e00ff */
[----:B------:R-:W-:Y:S02]  /*1350*/  USEL UR55, UR14, UR12, !UP1 ;  /* 0x0000000c0e377287 */ /* 0x000fe4000c800000 */
[----:B------:R-:W-:Y:S01]  /*1360*/  UIMAD UR14, UR9, UR5, URZ ;  /* 0x00000005090e72a4 */ /* 0x000fe2000f8e023f */
[----:B------:R-:W-:Y:S01]  /*1370*/  IMAD.MOV R3, RZ, RZ, -R0 ;  /* 0x000000ffff037224 */ /* 0x000fe200078e0a00 */
[----:B------:R-:W-:Y:S02]  /*1380*/  UIADD3 UR12, UR18, -0x40, URZ ;  /* 0xffffffc0120c7890 */ /* 0x000fe4000fffe03f */
[----:B------:R-:W-:Y:S01]  /*1390*/  UIADD3 UR49, UR15, UR16, URZ ;  /* 0x000000100f317290 */ /* 0x000fe2000fffe03f */
[----:B------:R-:W-:Y:S01]  /*13a0*/  IMAD R2, R5, R3, R2 ;  /* 0x0000000305027224 */ /* 0x000fe200078e0202 */
[----:B------:R-:W-:-:S02]  /*13b0*/  @UP1 UIADD3 UR49, UR13, UR14, URZ ;  /* 0x0000000e0d311290 */ /* 0x000fc4000fffe03f */
[----:B------:R-:W-:Y:S02]  /*13c0*/  USHF.R.S32.HI UR34, URZ, 0x1f, UR12 ;  /* 0x0000001f3f227899 */ /* 0x000fe4000801140c */
[----:B------:R-:W-:Y:S01]  /*13d0*/  ISETP.GT.U32.AND P1, PT, R5, R2, PT ;  /* 0x000000020500720c */ /* 0x000fe20003f24070 */
[----:B------:R-:W-:Y:S01]  /*13e0*/  UIADD3 UR13, UP2, UR12, UR35, URZ ;  /* 0x000000230c0d7290 */ /* 0x000fe2000ff5e03f */
[----:B------:R-:W-:Y:S01]  /*13f0*/  ULDC.U8 UR22, c[0x0][0x480] ;  /* 0x0001200000167ab9 */ /* 0x000fe20000000000 */
[----:B------:R-:W-:Y:S02]  /*1400*/  @UP0 UIADD3 UR29, UR20, UR38, URZ ;  /* 0x00000026141d0290 */ /* 0x000fe4000fffe03f */
[----:B------:R-:W-:Y:S02]  /*1410*/  UIADD3.X UR16, UR34, UR36, URZ, UP2, !UPT ;  /* 0x0000002422107290 */ /* 0x000fe400097fe43f */
[----:B------:R-:W-:Y:S01]  /*1420*/  UIMAD UR9, UR9, UR13, URZ ;  /* 0x0000000d090972a4 */ /* 0x000fe2000f8e023f */
[----:B------:R-:W-:Y:S01]  /*1430*/  ULDC UR32, c[0x0][0x2c4] ;  /* 0x0000b10000207ab9 */ /* 0x000fe20000000800 */
[----:B------:R-:W-:-:S04]  /*1440*/  UIMAD UR50, UR56, UR23, URZ ;  /* 0x00000017383272a4 */ /* 0x000fc8000f8e023f */
        /* <DEDUP_REMOVED lines=8> */
[----:B------:R-:W-:Y:S02]  /*14d0*/  @UP3 UIMAD UR16, UR47, UR32, URZ ;  /* 0x000000202f1032a4 */ /* 0x000fe4000f8e023f */
[----:B------:R-:W-:Y:S01]  /*14e0*/  @UP0 UIMAD.WIDE.U32 UR14, UR29, UR22, URZ ;  /* 0x000000161d0e02a5 */ /* 0x000fe2000f8e003f */
[----:B------:R-:W-:Y:S01]  /*14f0*/  ISETP.GE.AND P2, PT, R2, RZ, PT ;  /* 0x000000ff0200720c */ /* 0x000fe20003f46270 */
[----:B------:R-:W-:-:S02]  /*1500*/  @UP0 UIMAD UR29, UR29, UR23, URZ ;  /* 0x000000171d1d02a4 */ /* 0x000fc4000f8e023f */
[----:B------:R-:W-:Y:S02]  /*1510*/  UIMAD.WIDE.U32 UR26, UR8, UR13, URZ ;  /* 0x0000000d081a72a5 */ /* 0x000fe4000f8e003f */
[----:B------:R-:W-:Y:S02]  /*1520*/  @UP3 USEL UR13, UR16, UR5, !UP1 ;  /* 0x00000005100d3287 */ /* 0x000fe4000c800000 */
[----:B------:R-:W-:Y:S01]  /*1530*/  @P0 VIADD R0, R0, 0x1 ;  /* 0x0000000100000836 */ /* 0x000fe20000000000 */
[----:B------:R-:W-:Y:S01]  /*1540*/  @!UP3 UIMAD UR9, UR47, UR61, UR56 ;  /* 0x0000003d2f09b2a4 */ /* 0x000fe2000f8e0238 */
[----:B------:R-:W-:Y:S01]  /*1550*/  PLOP3.LUT P0, PT, PT, PT, UP3, 0x80, 0x0 ;  /* 0x000000000000781c */ /* 0x000fe20003f0f038 */
[----:B------:R-:W-:Y:S01]  /*1560*/  @UP3 ULDC UR8, c[0x0][0x2e4] ;  /* 0x0000b90000083ab9 */ /* 0x000fe20000000800 */
[----:B------:R-:W-:Y:S01]  /*1570*/  @UP0 UIADD3 UR36, UR15, UR29, URZ ;  /* 0x0000001d0f240290 */ /* 0x000fe2000fffe03f */
[----:B------:R-:W-:Y:S01]  /*1580*/  IMAD.MOV.U32 R16, RZ, RZ, R0 ;  /* 0x000000ffff107224 */ /* 0x000fe200078e0000 */
[----:B------:R-:W-:-:S02]  /*1590*/  @UP3 UIMAD UR29, UR56, UR8, UR13 ;  /* 0x00000008381d32a4 */ /* 0x000fc4000f8e020d */
[----:B------:R-:W-:Y:S02]  /*15a0*/  @!UP3 UIMAD UR29, UR9, UR32, URZ ;  /* 0x00000020091db2a4 */ /* 0x000fe4000f8e023f */
[----:B------:R-:W-:Y:S01]  /*15b0*/  @!UP1 UIADD3 UR40, UR43, UR46, URZ ;  /* 0x0000002e2b289290 */ /* 0x000fe2000fffe03f */
[----:B------:R-:W-:Y:S01]  /*15c0*/  @!P2 IADD3 R16, -R16, RZ, RZ ;  /* 0x000000ff1010a210 */ /* 0x000fe20007ffe1ff */
[----:B------:R-:W-:Y:S01]  /*15d0*/  USEL UR52, UR51, URZ, UP4 ;  /* 0x0000003f33347287 */ /* 0x000fe2000a000000 */
[----:B------:R-:W-:Y:S01]  /*15e0*/  @!P3 LOP3.LUT R16, RZ, R6, RZ, 0x33, !PT ;  /* 0x00000006ff10b212 */ /* 0x000fe200078e33ff */
[----:B------:R-:W-:Y:S02]  /*15f0*/  @UP0 UIADD3 UR32, UR31, UR48, URZ ;  /* 0x000000301f200290 */ /* 0x000fe4000fffe03f */
[----:B------:R-:W-:Y:S02]  /*1600*/  USEL UR54, UR28, URZ, UP4 ;  /* 0x0000003f1c367287 */ /* 0x000fe4000a000000 */
[----:B------:R-:W-:-:S02]  /*1610*/  USHF.R.S32.HI UR53, URZ, 0x1f, UR50 ;  /* 0x0000001f3f357899 */ /* 0x000fc40008011432 */
[----:B------:R-:W-:Y:S02]  /*1620*/  USHF.R.S32.HI UR46, URZ, 0x6, UR21 ;  /* 0x000000063f2e7899 */ /* 0x000fe40008011415 */
[----:B------:R-:W-:Y:S01]  /*1630*/  UIADD3 UR51, UR27, UR18, URZ ;  /* 0x000000121b337290 */ /* 0x000fe2000fffe03f */
        /* <DEDUP_REMOVED lines=14> */
.L_x_960:
        /* <DEDUP_REMOVED lines=13> */
.L_x_961:
        /* <DEDUP_REMOVED lines=11> */
.L_x_962:
[----:B------:R-:W-:-:S04]  /*18a0*/  UIMAD UR5, UR47, UR61, UR56 ;  /* 0x0000003d2f0572a4 */ /* 0x000fc8000f8e0238 */
[----:B------:R-:W-:-:S12]  /*18b0*/  UIMAD UR5, UR5, UR58, URZ ;  /* 0x0000003a050572a4 */ /* 0x000fd8000f8e023f */
.L_x_963:
[----:B------:R-:W2:Y:S01]  /*18c0*/  LDL R4, [R1+0x20] ;  /* 0x0000200001047983 */ /* 0x000ea20000100800 */
[----:B------:R-:W1:Y:S01]  /*18d0*/  LDC.64 R8, c[0x0][0x420] ;  /* 0x00010800ff087b82 */ /* 0x000e620000000a00 */
[----:B------:R-:W-:Y:S01]  /*18e0*/  ULDC UR8, c[0x0][0x2dc] ;  /* 0x0000b70000087ab9 */ /* 0x000fe20000000800 */
[--C-:B------:R-:W-:Y:S01]  /*18f0*/  SHF.R.S32.HI R243, RZ, 0x1f, R242.reuse ;  /* 0x0000001ffff37819 */ /* 0x100fe200000114f2 */
[----:B------:R-:W3:Y:S01]  /*1900*/  S2R R26, SR_TID.X ;  /* 0x00000000001a7919 */ /* 0x000ee20000002100 */
[C---:B------:R-:W-:Y:S01]  /*1910*/  IADD3 R2, P0, R242.reuse, UR16, RZ ;  /* 0x00000010f2027c10 */ /* 0x040fe2000ff1e0ff */
[----:B------:R-:W-:Y:S01]  /*1920*/  UIMAD UR9, UR8, UR61, URZ ;  /* 0x0000003d080972a4 */ /* 0x000fe2000f8e023f */
[----:B------:R-:W-:Y:S01]  /*1930*/  BSSY B1, `(.L_x_959) ;  /* 0x0000981000017945 */ /* 0x000fe20003800000 */
[----:B------:R-:W-:Y:S01]  /*1940*/  UIADD3 UR42, UR12, UR5, URZ ;  /* 0x000000050c2a7290 */ /* 0x000fe2000fffe03f */
[----:B------:R-:W-:Y:S01]  /*1950*/  IADD3.X R3, R243, UR40, RZ, P0, !PT ;  /* 0x00000028f3037c10 */ /* 0x000fe200087fe4ff */
[----:B------:R-:W-:Y:S01]  /*1960*/  USHF.L.U32 UR5, UR9, 0x6, URZ ;  /* 0x0000000609057899 */ /* 0x000fe2000800063f */
[----:B------:R-:W-:Y:S01]  /*1970*/  IADD3 R12, P0, R27, UR12, RZ ;  /* 0x0000000c1b0c7c10 */ /* 0x000fe2000ff1e0ff */
[----:B------:R-:W-:Y:S01]  /*1980*/  UIADD3 UR18, -UR17, UR37, UR33 ;  /* 0x0000002511127290 */ /* 0x000fe2000fffe121 */
[----:B------:R-:W-:Y:S01]  /*1990*/  VIADD R250, R242, 0x40 ;  /* 0x00000040f2fa7836 */ /* 0x000fe20000000000 */
[----:B------:R-:W-:Y:S01]  /*19a0*/  ULDC UR43, c[0x0][0x398] ;  /* 0x0000e600002b7ab9 */ /* 0x000fe20000000800 */
[----:B------:R-:W-:Y:S01]  /*19b0*/  UIADD3 UR28, UP2, UP1, UR26, UR5, UR50 ;  /* 0x000000051a1c7290 */ /* 0x000fe2000f95e032 */
[----:B------:R-:W-:Y:S01]  /*19c0*/  IADD3.X R13, R24, UR34, RZ, P0, !PT ;  /* 0x00000022180d7c10 */ /* 0x000fe200087fe4ff */
[----:B------:R-:W-:Y:S01]  /*19d0*/  USHF.R.S32.HI UR13, URZ, 0x1f, UR5 ;  /* 0x0000001f3f0d7899 */ /* 0x000fe20008011405 */
[----:B------:R-:W-:Y:S01]  /*19e0*/  IMAD.WIDE.U32 R6, R12, UR24, R242 ;  /* 0x000000180c067c25 */ /* 0x000fe2000f8e00f2 */
[----:B------:R-:W-:-:S02]  /*19f0*/  UIADD3 UR5, UR18, -UR43, URZ ;  /* 0x8000002b12057290 */ /* 0x000fc4000fffe03f */
[----:B------:R-:W-:Y:S01]  /*1a00*/  UIADD3 UR35, UR12, UR29, URZ ;  /* 0x0000001d0c237290 */ /* 0x000fe2000fffe03f */
[----:B------:R-:W-:Y:S01]  /*1a10*/  IMAD R5, R13, UR24, RZ ;  /* 0x000000180d057c24 */ /* 0x000fe2000f8e02ff */
[----:B------:R-:W-:Y:S01]  /*1a20*/  USHF.R.S32.HI UR18, URZ, 0x1f, UR5 ;  /* 0x0000001f3f127899 */ /* 0x000fe20008011405 */
[----:B------:R-:W-:Y:S01]  /*1a30*/  IADD3 R6, P2, R6, UR41, RZ ;  /* 0x0000002906067c10 */ /* 0x000fe2000ff5e0ff */
[C---:B-1----:R-:W-:Y:S01]  /*1a40*/  IMAD R0, R8.reuse, UR34, RZ ;  /* 0x0000002208007c24 */ /* 0x042fe2000f8e02ff */
[----:B------:R-:W-:Y:S01]  /*1a50*/  USHF.R.S32.HI UR48, URZ, 0x1f, UR56 ;  /* 0x0000001f3f307899 */ /* 0x000fe20008011438 */
[----:B------:R-:W-:Y:S01]  /*1a60*/  IMAD.WIDE.U32 R2, R8, UR12, R2 ;  /* 0x0000000c08027c25 */ /* 0x000fe2000f8e0002 */
[----:B------:R-:W-:Y:S01]  /*1a70*/  ULEA.HI UR18, UR18, UR5, URZ, 0x6 ;  /* 0x0000000512127291 */ /* 0x000fe2000f8f303f */
[----:B------:R-:W-:Y:S02]  /*1a80*/  ULDC.64 UR14, c[0x0][0x428] ;  /* 0x00010a00000e7ab9 */ /* 0x000fe40000000a00 */
        /* <DEDUP_REMOVED lines=8> */
[----:B------:R-:W-:Y:S01]  /*1b10*/  UIMAD UR21, UR48, UR14, URZ ;  /* 0x0000000e301572a4 */ /* 0x000fe2000f8e023f */
[----:B------:R-:W-:Y:S01]  /*1b20*/  LEA.HI R0, R25, R26, RZ, 0x5 ;  /* 0x0000001a19007211 */ /* 0x000fe200078f28ff */
[----:B------:R-:W-:Y:S01]  /*1b30*/  IMAD.WIDE.U32 R2, R15, UR56, R2 ;  /* 0x000000380f027c25 */ /* 0x000fe2000f8e0002 */
[----:B------:R-:W-:Y:S01]  /*1b40*/  ULDC.64 UR26, c[0x0][0x258] ;  /* 0x00009600001a7ab9 */ /* 0x000fe20000000a00 */
[----:B------:R-:W-:Y:S01]  /*1b50*/  UIMAD UR21, UR56, UR15, UR21 ;  /* 0x0000000f381572a4 */ /* 0x000fe2000f8e0215 */
[----:B------:R-:W-:Y:S01]  /*1b60*/  SHF.R.S32.HI R0, RZ, 0x5, R0 ;  /* 0x00000005ff007819 */ /* 0x000fe20000011400 */
[----:B------:R-:W-:Y:S01]  /*1b70*/  ULDC.64 UR50, c[0x0][0x478] ;  /* 0x00011e0000327ab9 */ /* 0x000fe20000000a00 */
[----:B------:R-:W-:Y:S01]  /*1b80*/  ULDC.64 UR14, c[0x0][0x400] ;  /* 0x00010000000e7ab9 */ /* 0x000fe20000000a00 */
[----:B------:R-:W-:Y:S01]  /*1b90*/  IADD3.X R7, R7, UR39, R18, P2, !PT ;  /* 0x0000002707077c10 */ /* 0x000fe200097fe412 */
[----:B------:R-:W-:Y:S01]  /*1ba0*/  ULDC.64 UR44, c[0x0][0x2b0] ;  /* 0x0000ac00002c7ab9 */ /* 0x000fe20000000a00 */
[----:B------:R-:W-:Y:S01]  /*1bb0*/  MOV R17, UR26 ;  /* 0x0000001a00117c02 */ /* 0x000fe20008000f00 */
[----:B------:R-:W-:Y:S01]  /*1bc0*/  VIADD R5, R3, UR21 ;  /* 0x0000001503057c36 */ /* 0x000fe20008000000 */
[----:B------:R-:W-:Y:S01]  /*1bd0*/  UIMAD.WIDE UR34, UR35, 0x4, UR44 ;  /* 0x00000004232278a5 */ /* 0x000fe2000f8e022c */
[----:B------:R-:W-:Y:S01]  /*1be0*/  VIADD R251, R242, 0x80 ;  /* 0x00000080f2fb7836 */ /* 0x000fe20000000000 */
[----:B------:R-:W-:Y:S01]  /*1bf0*/  ULDC.64 UR28, c[0x0][0x3e0] ;  /* 0x0000f800001c7ab9 */ /* 0x000fe20000000a00 */
[----:B------:R-:W-:Y:S01]  /*1c00*/  IMAD.WIDE.U32 R10, R17, UR56, R6 ;  /* 0x00000038110a7c25 */ /* 0x000fe2000f8e0006 */
[----:B------:R-:W-:-:S03]  /*1c10*/  UIADD3 UR8, UR46, -0x1, URZ ;  /* 0xffffffff2e087890 */ /* 0x000fc6000fffe03f */
[----:B--2---:R-:W-:Y:S01]  /*1c20*/  IMAD R0, R0, UR9, R4 ;  /* 0x0000000900007c24 */ /* 0x004fe2000f8e0204 */
[----:B------:R-:W-:Y:S02]  /*1c30*/  UIADD3.X UR9, UR52, UR12, UR49, UP2, UP1 ;  /* 0x0000000c34097290 */ /* 0x000fe400097e2431 */
[----:B------:R-:W-:Y:S02]  /*1c40*/  UISETP.LT.AND UP1, UPT, URZ, UR18, UPT ;  /* 0x000000123f00728c */ /* 0x000fe4000bf21270 */
[C---:B------:R-:W-:Y:S01]  /*1c50*/  IADD3 R4, P0, R0.reuse, UR13, RZ ;  /* 0x0000000d00047c10 */ /* 0x040fe2000ff1e0ff */
[----:B------:R-:W-:Y:S02]  /*1c60*/  UIMAD.WIDE UR12, UR42, 0x4, UR50 ;  /* 0x000000042a0c78a5 */ /* 0x000fe4000f8e0232 */
[----:B------:R-:W-:Y:S01]  /*1c70*/  USEL UR18, URZ, UR18, !UP1 ;  /* 0x000000123f127287 */ /* 0x000fe2000c800000 */
[----:B------:R-:W-:Y:S01]  /*1c80*/  LEA.HI.X.SX32 R0, R0, UR9, 0x1, P0 ;  /* 0x0000000900007c11 */ /* 0x000fe200080f0eff */
[----:B------:R-:W-:Y:S01]  /*1c90*/  UIMAD UR9, UR48, UR26, URZ ;  /* 0x0000001a300972a4 */ /* 0x000fe2000f8e023f */
[----:B------:R-:W-:Y:S01]  /*1ca0*/  LEA R232, P0, R4, UR14, 0x2 ;  /* 0x0000000e04e87c11 */ /* 0x000fe2000f8010ff */
[----:B------:R-:W-:-:S02]  /*1cb0*/  UISETP.GT.AND UP1, UPT, UR46, UR18, UPT ;  /* 0x000000122e00728c */ /* 0x000fc4000bf24270 */
[----:B------:R-:W-:Y:S01]  /*1cc0*/  UIMAD UR9, UR56, UR27, UR9 ;  /* 0x0000001b380972a4 */ /* 0x000fe2000f8e0209 */
[----:B------:R-:W-:Y:S01]  /*1cd0*/  LEA.HI.X R233, R4, UR15, R0, 0x2, P0 ;  /* 0x0000000f04e97c11 */ /* 0x000fe200080f1400 */
[----:B------:R-:W-:Y:S01]  /*1ce0*/  IMAD.MOV.U32 R4, RZ, RZ, R2 ;  /* 0x000000ffff047224 */ /* 0x000fe200078e0002 */
[----:B------:R-:W-:Y:S01]  /*1cf0*/  ULDC.64 UR26, c[0x0][0x210] ;  /* 0x00008400001a7ab9 */ /* 0x000fe20000000a00 */
[----:B------:R-:W-:Y:S01]  /*1d00*/  PLOP3.LUT P0, PT, PT, PT, UP1, 0x80, 0x0 ;  /* 0x000000000000781c */ /* 0x000fe20003f0f018 */
[-C--:B------:R-:W-:Y:S01]  /*1d10*/  IMAD R0, R24, R8.reuse, RZ ;  /* 0x0000000818007224 */ /* 0x080fe200078e02ff */
[----:B------:R-:W-:Y:S01]  /*1d20*/  UMOV UR15, UR12 ;  /* 0x0000000c000f7c82 */ /* 0x000fe20008000000 */
[----:B------:R-:W-:Y:S01]  /*1d30*/  IMAD.WIDE.U32 R4, R27, R8, R4 ;  /* 0x000000081b047225 */ /* 0x000fe200078e0004 */
[----:B------:R-:W-:Y:S01]  /*1d40*/  LEA R238, P3, R10, UR26, 0x1 ;  /* 0x0000001a0aee7c11 */ /* 0x000fe2000f8608ff */
[----:B------:R-:W-:Y:S01]  /*1d50*/  UMOV UR14, UR13 ;  /* 0x0000000d000e7c82 */ /* 0x000fe20008000000 */
[----:B------:R-:W-:Y:S01]  /*1d60*/  IADD3 R19, R11, UR9, RZ ;  /* 0x000000090b137c10 */ /* 0x000fe2000fffe0ff */
[----:B------:R-:W-:Y:S01]  /*1d70*/  IMAD R0, R27, R9, R0 ;  /* 0x000000091b007224 */ /* 0x000fe200078e0200 */
[----:B------:R-:W-:Y:S01]  /*1d80*/  LEA R239, P2, R4, UR28, 0x1 ;  /* 0x0000001c04ef7c11 */ /* 0x000fe2000f8408ff */
[----:B------:R-:W-:Y:S01]  /*1d90*/  UMOV UR13, UR34 ;  /* 0x00000022000d7c82 */ /* 0x000fe20008000000 */
[----:B------:R-:W-:Y:S01]  /*1da0*/  UMOV UR12, UR35 ;  /* 0x00000023000c7c82 */ /* 0x000fe20008000000 */
[----:B------:R-:W-:Y:S01]  /*1db0*/  IMAD.IADD R14, R5, 0x1, R0 ;  /* 0x00000001050e7824 */ /* 0x000fe200078e0200 */
[----:B------:R-:W-:-:S04]  /*1dc0*/  LEA.HI.X R240, R10, UR27, R19, 0x1, P3 ;  /* 0x0000001b0af07c11 */ /* 0x000fc800098f0c13 */
        /* <DEDUP_REMOVED lines=21> */
.L_x_965:
        /* <DEDUP_REMOVED lines=20> */
.L_x_966:
        /* <DEDUP_REMOVED lines=38> */
.L_x_968:
[----:B------:R-:W-:Y:S05]  /*22c0*/  BSYNC B0 ;  /* 0x0000000000007941 */ /* 0x000fea0003800000 */
.L_x_967:
        /* <DEDUP_REMOVED lines=21> */
.L_x_970:
[----:B------:R-:W-:Y:S05]  /*2420*/  BSYNC B0 ;  /* 0x0000000000007941 */ /* 0x000fea0003800000 */
.L_x_969:
        /* <DEDUP_REMOVED lines=34> */
.L_x_972:
[----:B------:R-:W-:Y:S05]  /*2650*/  BSYNC B0 ;  /* 0x0000000000007941 */ /* 0x000fea0003800000 */
.L_x_971:
        /* <DEDUP_REMOVED lines=22> */
.L_x_964:
        /* <DEDUP_REMOVED lines=58> */
.L_x_975:
[----:B------:R-:W-:Y:S05]  /*2b60*/  BSYNC B0 ;  /* 0x0000000000007941 */ /* 0x000fea0003800000 */
.L_x_974:
        /* <DEDUP_REMOVED lines=47> */
.L_x_977:
[----:B------:R-:W-:Y:S05]  /*2e60*/  BSYNC B0 ;  /* 0x0000000000007941 */ /* 0x000fea0003800000 */
.L_x_976:
        /* <DEDUP_REMOVED lines=20> */
.L_x_979:
        /* <DEDUP_REMOVED lines=50> */
.L_x_980:
[----:B------:R-:W-:Y:S05]  /*32d0*/  BSYNC B0 ;  /* 0x0000000000007941 */ /* 0x000fea0003800000 */
.L_x_978:
        /* <DEDUP_REMOVED lines=21> */
.L_x_982:
        /* <DEDUP_REMOVED lines=51> */
.L_x_983:
[----:B------:R-:W-:Y:S05]  /*3760*/  BSYNC B0 ;  /* 0x0000000000007941 */ /* 0x000fea0003800000 */
.L_x_981:
        /* <DEDUP_REMOVED lines=72> */
.L_x_985:
[----:B------:R-:W-:Y:S05]  /*3bf0*/  BSYNC B0 ;  /* 0x0000000000007941 */ /* 0x000fea0003800000 */
.L_x_984:
        /* <DEDUP_REMOVED lines=59> */
.L_x_987:
[----:B------:R-:W-:Y:S05]  /*3fb0*/  BSYNC B0 ;  /* 0x0000000000007941 */ /* 0x000fea0003800000 */
.L_x_986:
        /* <DEDUP_REMOVED lines=64> */
.L_x_989:
[----:B------:R-:W-:Y:S05]  /*43c0*/  BSYNC B0 ;  /* 0x0000000000007941 */ /* 0x000fea0003800000 */
.L_x_988:
        /* <DEDUP_REMOVED lines=57> */
.L_x_991:
[----:B------:R-:W-:Y:S05]  /*4760*/  BSYNC B0 ;  /* 0x0000000000007941 */ /* 0x000fea0003800000 */
.L_x_990:
        /* <DEDUP_REMOVED lines=25> */
[----:B------:R-:W-:Y:S02]  /*4900*/  CS2R R192, SRZ ;  /* 0x0000000000c07805 */ /* 0x000fe4000001ff00 */
[----:B------:R-:W-:Y:S02]  /*4910*/  CS2R R186, SRZ ;  /* 0x0000000000ba7805 */ /* 0x000fe4000001ff00 */
[----:B------:R-:W-:Y:S01]  /*4920*/  CS2R R184, SRZ ;  /* 0x0000000000b87805 */ /* 0x000fe2000001ff00 */
[----:B------:R-:W-:Y:S01]  /*4930*/  @UP1 ULEA.HI.X UR23, UR10, UR23, UR5, 0x2, UP0 ;  /* 0x000000170a171291 */ /* 0x000fe200080f1405 */
[----:B-1----:R-:W-:Y:S01]  /*4940*/  IMAD.U32 R2, RZ, RZ, UR22 ;  /* 0x00000016ff027e24 */ /* 0x002fe2000f8e00ff */
[----:B------:R-:W-:Y:S01]  /*4950*/  SHF.L.U64.HI R0, R84, 0x2, R7 ;  /* 0x0000000254007819 */ /* 0x000fe20000010207 */
[----:B------:R-:W-:Y:S01]  /*4960*/  @UP1 ULDC UR5, c[0x0][0x2e8] ;  /* 0x0000ba0000051ab9 */ /* 0x000fe20000000800 */
[----:B------:R-:W-:-:S02]  /*4970*/  CS2R R182, SRZ ;  /* 0x0000000000b67805 */ /* 0x000fc4000001ff00 */
[----:B------:R-:W-:Y:S01]  /*4980*/  CS2R R180, SRZ ;  /* 0x0000000000b47805 */ /* 0x000fe2000001ff00 */
[----:B------:R-:W-:Y:S01]  /*4990*/  IMAD.U32 R3, RZ, RZ, UR23 ;  /* 0x00000017ff037e24 */ /* 0x000fe2000f8e00ff */
[----:B------:R-:W1:Y:S01]  /*49a0*/  @P3 MUFU.RCP R5, UR5 ;  /* 0x0000000500053d08 */ /* 0x000e620008001000 */
[----:B------:R-:W-:Y:S01]  /*49b0*/  UIADD3 UR22, UR37, 0x40, UR33 ;  /* 0x0000004025167890 */ /* 0x000fe2000fffe021 */
[----:B------:R-:W-:Y:S02]  /*49c0*/  CS2R R174, SRZ ;  /* 0x0000000000ae7805 */ /* 0x000fe4000001ff00 */
[----:B------:R-:W-:Y:S01]  /*49d0*/  CS2R R172, SRZ ;  /* 0x0000000000ac7805 */ /* 0x000fe2000001ff00 */
[----:B------:R2:W1:Y:S01]  /*49e0*/  @P3 LDG.E R6, desc[UR6][R2.64] ;  /* 0x0000000602063981 */ /* 0x000462000c1e1900 */
        /* <DEDUP_REMOVED lines=24> */
[----:B--2---:R-:W-:Y:S01]  /*4b70*/  IMAD.SHL.U32 R2, R84, 0x4, RZ ;  /* 0x0000000454027824 */ /* 0x004fe200078e00ff */
[----:B------:R-:W-:Y:S02]  /*4b80*/  CS2R R82, SRZ ;  /* 0x0000000000527805 */ /* 0x000fe4000001ff00 */
[----:B------:R-:W-:-:S02]  /*4b90*/  CS2R R80, SRZ ;  /* 0x0000000000507805 */ /* 0x000fc4000001ff00 */
[----:B------:R-:W-:Y:S02]  /*4ba0*/  CS2R R74, SRZ ;  /* 0x00000000004a7805 */ /* 0x000fe4000001ff00 */
[----:B------:R-:W-:Y:S02]  /*4bb0*/  CS2R R72, SRZ ;  /* 0x0000000000487805 */ /* 0x000fe4000001ff00 */
[----:B------:R-:W-:Y:S02]  /*4bc0*/  IADD3 R2, P1, R2, UR13, RZ ;  /* 0x0000000d02027c10 */ /* 0x000fe4000ff3e0ff */
[----:B------:R-:W-:Y:S02]  /*4bd0*/  CS2R R70, SRZ ;  /* 0x0000000000467805 */ /* 0x000fe4000001ff00 */
[----:B------:R-:W-:Y:S02]  /*4be0*/  CS2R R68, SRZ ;  /* 0x0000000000447805 */ /* 0x000fe4000001ff00 */
[----:B------:R-:W-:-:S02]  /*4bf0*/  CS2R R62, SRZ ;  /* 0x00000000003e7805 */ /* 0x000fc4000001ff00 */
        /* <DEDUP_REMOVED lines=10> */
[----:B------:R-:W-:Y:S01]  /*4ca0*/  CS2R R54, SRZ ;  /* 0x0000000000367805 */ /* 0x000fe2000001ff00 */
[----:B------:R-:W-:Y:S01]  /*4cb0*/  IMAD.IADD R0, R26, 0x1, -R0 ;  /* 0x000000011a007824 */ /* 0x000fe200078e0a00 */
        /* <DEDUP_REMOVED lines=17> */
[----:B------:R-:W-:Y:S01]  /*4dd0*/  UMOV UR5, URZ ;  /* 0x0000003f00057c82 */ /* 0x000fe20008000000 */
[----:B------:R-:W-:Y:S01]  /*4de0*/  ULDC UR23, c[0x0][0x2dc] ;  /* 0x0000b70000177ab9 */ /* 0x000fe20000000800 */
[----:B------:R-:W-:Y:S01]  /*4df0*/  UIADD3 UR22, UR22, -UR17, URZ ;  /* 0x8000001116167290 */ /* 0x000fe2000fffe03f */
[----:B------:R-:W-:Y:S01]  /*4e00*/  ULDC UR16, c[0x0][0x2ec] ;  /* 0x0000bb0000107ab9 */ /* 0x000fe20000000800 */
[----:B--2---:R-:W-:-:S04]  /*4e10*/  SHF.R.S32.HI R2, RZ, 0x1f, R0 ;  /* 0x0000001fff027819 */ /* 0x004fc80000011400 */
        /* <DEDUP_REMOVED lines=14> */
[----:B--2---:R-:W-:Y:S01]  /*4f00*/  VIADD R2, R230, 0x4000 ;  /* 0x00004000e6027836 */ /* 0x004fe20000000000 */
[----:B---3--:R-:W-:-:S04]  /*4f10*/  SHF.L.U64.HI R3, R84, 0x2, R7 ;  /* 0x0000000254037819 */ /* 0x008fc80000010207 */
[----:B------:R-:W-:Y:S01]  /*4f20*/  SEL R2, R2, R230, !P0 ;  /* 0x000000e602027207 */ /* 0x000fe20004000000 */
[----:B------:R2:W-:Y:S03]  /*4f30*/  STL [R1], R3 ;  /* 0x0000000301007387 */ /* 0x0005e60000100800 */
[----:B------:R-:W-:Y:S01]  /*4f40*/  LEA R221, R2, UR4, 0x1 ;  /* 0x0000000402dd7c11 */ /* 0x000fe2000f8e08ff */
[----:B-1----:R-:W-:-:S05]  /*4f50*/  @P3 FMUL.FTZ R0, R6, R5 ;  /* 0x0000000506003220 */ /* 0x002fca0000410000 */
[----:B------:R-:W-:Y:S01]  /*4f60*/  @P3 R2UR UR9, R0 ;  /* 0x00000000000932ca */ /* 0x000fe200000e0000 */
[----:B------:R-:W-:-:S05]  /*4f70*/  VIADD R0, R231, 0x4000 ;  /* 0x00004000e7007836 */ /* 0x000fca0000000000 */
[----:B------:R-:W-:-:S04]  /*4f80*/  SEL R0, R0, R231, !P0 ;  /* 0x000000e700007207 */ /* 0x000fc80004000000 */
[----:B------:R-:W-:-:S03]  /*4f90*/  LEA R216, R0, UR4, 0x1 ;  /* 0x0000000400d87c11 */ /* 0x000fc6000f8e08ff */
[----:B------:R-:W-:Y:S01]  /*4fa0*/  @UP1 UMOV UR5, UR9 ;  /* 0x0000000900051c82 */ /* 0x000fe20008000000 */
[----:B--2---:R-:W-:-:S05]  /*4fb0*/  ULDC UR9, c[0x0][0x39c] ;  /* 0x0000e70000097ab9 */ /* 0x004fca0000000800 */
.L_x_994:
[----:B------:R-:W0:Y:S01]  /*4fc0*/  LDGDEPBAR ;  /* 0x00000000000079af */ /* 0x000e220000000000 */
[C---:B------:R-:W-:Y:S01]  /*4fd0*/  IADD3 R3, R221.reuse, R225, RZ ;  /* 0x000000e1dd037210 */ /* 0x040fe20007ffe0ff */
[----:B------:R-:W-:Y:S01]  /*4fe0*/  USHF.L.U32 UR10, UR8, 0x6, URZ ;  /* 0x00000006080a7899 */ /* 0x000fe2000800063f */
[-C--:B------:R-:W-:Y:S02]  /*4ff0*/  IADD3 R2, R221, R224.reuse, RZ ;  /* 0x000000e0dd027210 */ /* 0x080fe40007ffe0ff */
[----:B------:R-:W2:Y:S01]  /*5000*/  LDL R122, [R1+0x14] ;  /* 0x00001400017a7983 */ /* 0x000ea20000100800 */
[----:B------:R-:W-:Y:S01]  /*5010*/  IADD3 R0, R3, R224, RZ ;  /* 0x000000e003007210 */ /* 0x000fe20007ffe0ff */
[----:B------:R-:W-:Y:S01]  /*5020*/  USHF.L.U32 UR11, UR19, 0x6, URZ ;  /* 0x00000006130b7899 */ /* 0x000fe2000800063f */
[C---:B-----5:R-:W-:Y:S02]  /*5030*/  FSETP.NEU.FTZ.AND P1, PT, R248.reuse, -INF , PT ;  /* 0xff800000f800780b */ /* 0x060fe40003f3d000 */
[----:B------:R-:W3:Y:S01]  /*5040*/  LDL R121, [R1+0x10] ;  /* 0x0000100001797983 */ /* 0x000ee20000100800 */
[----:B------:R-:W-:Y:S01]  /*5050*/  UISETP.GE.AND UP0, UPT, UR10, UR22, UPT ;  /* 0x000000160a00728c */ /* 0x000fe2000bf06270 */
[----:B------:R-:W-:Y:S01]  /*5060*/  MOV R129, 0x8 ;  /* 0x0000000800817802 */ /* 0x000fe20000000f00 */
[----:B------:R-:W-:Y:S02]  /*5070*/  UIADD3 UR11, UR11, 0x40, URZ ;  /* 0x000000400b0b7890 */ /* 0x000fe4000fffe03f */
[----:B------:R-:W4:Y:S02]  /*5080*/  LDL R210, [R1+0x4] ;  /* 0x0000040001d27983 */ /* 0x000f240000100800 */
[----:B------:R-:W-:Y:S03]  /*5090*/  UISETP.LT.AND UP0, UPT, UR11, UR17, UP0 ;  /* 0x000000110b00728c */ /* 0x000fe60008701270 */
[----:B------:R-:W4:Y:S03]  /*50a0*/  LDL R209, [R1] ;  /* 0x0000000001d17983 */ /* 0x000f260000100800 */
[----:B------:R-:W-:Y:S01]  /*50b0*/  PLOP3.LUT P0, PT, PT, PT, UP0, 0x80, 0x0 ;  /* 0x000000000000781c */ /* 0x000fe20003f0f008 */
[----:B------:R-:W-:Y:S01]  /*50c0*/  UISETP.GT.AND UP0, UPT, UR8, UR18, UPT ;  /* 0x000000120800728c */ /* 0x000fe2000bf04270 */
[----:B------:R-:W-:Y:S04]  /*50d0*/  DEPBAR.LE SB0, 0x0 ;  /* 0x000080000000791a */ /* 0x000fe80000000000 */
[----:B------:R-:W-:Y:S06]  /*50e0*/  BAR.SYNC.DEFER_BLOCKING 0x0 ;  /* 0x0000000000007b1d */ /* 0x000fec0000010000 */
[----:B------:R-:W-:Y:S05]  /*50f0*/  LDSM.16.M88.4 R16, [R221] ;  /* 0x00000000dd10783b */ /* 0x000fea0000000200 */
[----:B------:R-:W1:Y:S05]  /*5100*/  LDSM.16.M88.4 R8, [R218+UR4+0x18000] ;  /* 0x01800004da08783b */ /* 0x000e6a0008000200 */
[----:B------:R-:W1:Y:S05]  /*5110*/  LDSM.16.M88.4 R84, [R218+UR4+0x18800] ;  /* 0x01880004da54783b */ /* 0x000e6a0008000200 */
[----:B------:R-:W-:Y:S05]  /*5120*/  LDSM.16.M88.4 R88, [R3] ;  /* 0x000000000358783b */ /* 0x000fea0000000200 */
[----:B------:R-:W1:Y:S05]  /*5130*/  LDSM.16.M88.4 R92, [R217] ;  /* 0x00000000d95c783b */ /* 0x000e6a0000000200 */
[----:B------:R-:W1:Y:S05]  /*5140*/  LDSM.16.M88.4 R96, [R217+0x800] ;  /* 0x00080000d960783b */ /* 0x000e6a0000000200 */
[----:B------:R-:W-:Y:S05]  /*5150*/  LDSM.16.M88.4 R100, [R2] ;  /* 0x000000000264783b */ /* 0x000fea0000000200 */
[----:B------:R-:W1:Y:S05]  /*5160*/  LDSM.16.M88.4 R104, [R220] ;  /* 0x00000000dc68783b */ /* 0x000e6a0000000200 */
[----:B------:R-:W-:Y:S01]  /*5170*/  LDSM.16.M88.4 R108, [R0] ;  /* 0x00000000006c783b */ /* 0x000fe20000000200 */
[C---:B-1----:R-:W-:Y:S04]  /*5180*/  HMMA.16816.F32.BF16 R4, R16.reuse, R8, RZ ;  /* 0x000000081004723c */ /* 0x042fe800000418ff */
[----:B------:R-:W-:Y:S02]  /*5190*/  LDSM.16.M88.4 R112, [R219] ;  /* 0x00000000db70783b */ /* 0x000fe40000000200 */
[C---:B------:R-:W-:Y:S06]  /*51a0*/  HMMA.16816.F32.BF16 R8, R16.reuse, R10, RZ ;  /* 0x0000000a1008723c */ /* 0x040fec00000418ff */
[C---:B------:R-:W-:Y:S06]  /*51b0*/  HMMA.16816.F32.BF16 R12, R16.reuse, R84, RZ ;  /* 0x00000054100c723c */ /* 0x040fec00000418ff */
[----:B------:R-:W-:Y:S01]  /*51c0*/  HMMA.16816.F32.BF16 R16, R16, R86, RZ ;  /* 0x000000561010723c */ /* 0x000fe200000418ff */
[----:B------:R-:W1:Y:S05]  /*51d0*/  LDSM.16.M88.4 R84, [R220+0x800] ;  /* 0x00080000dc54783b */ /* 0x000e6a0000000200 */
[C---:B------:R-:W-:Y:S06]  /*51e0*/  HMMA.16816.F32.BF16 R4, R88.reuse, R92, R4 ;  /* 0x0000005c5804723c */ /* 0x040fec0000041804 */
[C---:B------:R-:W-:Y:S01]  /*51f0*/  HMMA.16816.F32.BF16 R8, R88.reuse, R94, R8 ;  /* 0x0000005e5808723c */ /* 0x040fe20000041808 */
[----:B------:R-:W-:Y:S05]  /*5200*/  LDSM.16.M88.4 R92, [R221+0x2000] ;  /* 0x00200000dd5c783b */ /* 0x000fea0000000200 */
[C---:B------:R-:W-:Y:S06]  /*5210*/  HMMA.16816.F32.BF16 R12, R88.reuse, R96, R12 ;  /* 0x00000060580c723c */ /* 0x040fec000004180c */
[----:B------:R-:W-:Y:S01]  /*5220*/  HMMA.16816.F32.BF16 R16, R88, R98, R16 ;  /* 0x000000625810723c */ /* 0x000fe20000041810 */
[----:B------:R-:W1:Y:S05]  /*5230*/  LDSM.16.M88.4 R88, [R219+0x800] ;  /* 0x00080000db58783b */ /* 0x000e6a0000000200 */
[C---:B------:R-:W-:Y:S01]  /*5240*/  HMMA.16816.F32.BF16 R4, R100.reuse, R104, R4 ;  /* 0x000000686404723c */ /* 0x040fe20000041804 */
[----:B------:R-:W1:Y:S05]  /*5250*/  LDSM.16.M88.4 R96, [R218+UR4+0x1a000] ;  /* 0x01a00004da60783b */ /* 0x000e6a0008000200 */
[C---:B------:R-:W-:Y:S01]  /*5260*/  HMMA.16816.F32.BF16 R8, R100.reuse, R106, R8 ;  /* 0x0000006a6408723c */ /* 0x040fe20000041808 */
[----:B------:R-:W-:Y:S05]  /*5270*/  LDSM.16.M88.4 R104, [R217+0x2000] ;  /* 0x00200000d968783b */ /* 0x000fea0000000200 */
[C---:B-1----:R-:W-:Y:S06]  /*5280*/  HMMA.16816.F32.BF16 R12, R100.reuse, R84, R12 ;  /* 0x00000054640c723c */ /* 0x042fec000004180c */
[----:B------:R-:W-:Y:S01]  /*5290*/  HMMA.16816.F32.BF16 R16, R100, R86, R16 ;  /* 0x000000566410723c */ /* 0x000fe20000041810 */
[----:B------:R-:W1:Y:S05]  /*52a0*/  LDSM.16.M88.4 R84, [R218+UR4+0x1a800] ;  /* 0x01a80004da54783b */ /* 0x000e6a0008000200 */
[C---:B------:R-:W-:Y:S01]  /*52b0*/  HMMA.16816.F32.BF16 R4, R108.reuse, R112, R4 ;  /* 0x000000706c04723c */ /* 0x040fe20000041804 */
[----:B------:R-:W1:Y:S05]  /*52c0*/  LDSM.16.M88.4 R100, [R3+0x2000] ;  /* 0x002000000364783b */ /* 0x000e6a0000000200 */
[C---:B------:R-:W-:Y:S01]  /*52d0*/  HMMA.16816.F32.BF16 R8, R108.reuse, R114, R8 ;  /* 0x000000726c08723c */ /* 0x040fe20000041808 */
[----:B------:R-:W-:Y:S05]  /*52e0*/  LDSM.16.M88.4 R112, [R220+0x2000] ;  /* 0x00200000dc70783b */ /* 0x000fea0000000200 */
[C---:B------:R-:W-:Y:S06]  /*52f0*/  HMMA.16816.F32.BF16 R12, R108.reuse, R88, R12 ;  /* 0x000000586c0c723c */ /* 0x040fec000004180c */
[----:B------:R-:W-:Y:S01]  /*5300*/  HMMA.16816.F32.BF16 R16, R108, R90, R16 ;  /* 0x0000005a6c10723c */ /* 0x000fe20000041810 */
[----:B------:R-:W1:Y:S05]  /*5310*/  LDSM.16.M88.4 R88, [R217+0x2800] ;  /* 0x00280000d958783b */ /* 0x000e6a0000000200 */
[C---:B------:R-:W-:Y:S01]  /*5320*/  HMMA.16816.F32.BF16 R4, R92.reuse, R96, R4 ;  /* 0x000000605c04723c */ /* 0x040fe20000041804 */
[----:B------:R-:W1:Y:S05]  /*5330*/  LDSM.16.M88.4 R108, [R2+0x2000] ;  /* 0x00200000026c783b */ /* 0x000e6a0000000200 */
[C---:B------:R-:W-:Y:S01]  /*5340*/  HMMA.16816.F32.BF16 R8, R92.reuse, R98, R8 ;  /* 0x000000625c08723c */ /* 0x040fe20000041808 */
[----:B------:R-:W-:Y:S05]  /*5350*/  LDSM.16.M88.4 R96, [R219+0x2000] ;  /* 0x00200000db60783b */ /* 0x000fea0000000200 */
[C---:B-1----:R-:W-:Y:S06]  /*5360*/  HMMA.16816.F32.BF16 R12, R92.reuse, R84, R12 ;  /* 0x000000545c0c723c */ /* 0x042fec000004180c */
[----:B------:R-:W-:Y:S01]  /*5370*/  HMMA.16816.F32.BF16 R16, R92, R86, R16 ;  /* 0x000000565c10723c */ /* 0x000fe20000041810 */
[----:B------:R-:W1:Y:S05]  /*5380*/  LDSM.16.M88.4 R84, [R220+0x2800] ;  /* 0x00280000dc54783b */ /* 0x000e6a0000000200 */
[C---:B------:R-:W-:Y:S01]  /*5390*/  HMMA.16816.F32.BF16 R4, R100.reuse, R104, R4 ;  /* 0x000000686404723c */ /* 0x040fe20000041804 */
[----:B------:R-:W1:Y:S05]  /*53a0*/  LDSM.16.M88.4 R92, [R0+0x2000] ;  /* 0x00200000005c783b */ /* 0x000e6a0000000200 */
[C---:B------:R-:W-:Y:S01]  /*53b0*/  HMMA.16816.F32.BF16 R8, R100.reuse, R106, R8 ;  /* 0x0000006a6408723c */ /* 0x040fe20000041808 */
[----:B------:R-:W-:Y:S05]  /*53c0*/  LDSM.16.M88.4 R104, [R218+UR4+0x1c000] ;  /* 0x01c00004da68783b */ /* 0x000fea0008000200 */
        /* <DEDUP_REMOVED lines=16> */
[----:B------:R-:W2:Y:S05]  /*54d0*/  LDSM.16.M88.4 R88, [R217+0x4800] ;  /* 0x00480000d958783b */ /* 0x000eaa0000000200 */
[C---:B------:R-:W-:Y:S01]  /*54e0*/  HMMA.16816.F32.BF16 R4, R100.reuse, R104, R4 ;  /* 0x000000686404723c */ /* 0x040fe20000041804 */
[----:B------:R-:W3:Y:S05]  /*54f0*/  LDSM.16.M88.4 R92, [R2+0x4000] ;  /* 0x00400000025c783b */ /* 0x000eea0000000200 */
[C---:B------:R-:W-:Y:S01]  /*5500*/  HMMA.16816.F32.BF16 R8, R100.reuse, R106, R8 ;  /* 0x0000006a6408723c */ /* 0x040fe20000041808 */
[----:B------:R-:W-:Y:S05]  /*5510*/  LDSM.16.M88.4 R104, [R219+0x4000] ;  /* 0x00400000db68783b */ /* 0x000fea0000000200 */
[C---:B-1----:R-:W-:Y:S06]  /*5520*/  HMMA.16816.F32.BF16 R12, R100.reuse, R84, R12 ;  /* 0x00000054640c723c */ /* 0x042fec000004180c */
[----:B------:R-:W-:Y:S01]  /*5530*/  HMMA.16816.F32.BF16 R16, R100, R86, R16 ;  /* 0x000000566410723c */ /* 0x000fe20000041810 */
[----:B------:R-:W1:Y:S05]  /*5540*/  LDSM.16.M88.4 R84, [R220+0x4800] ;  /* 0x00480000dc54783b */ /* 0x000e6a0000000200 */
[C---:B------:R-:W-:Y:S01]  /*5550*/  HMMA.16816.F32.BF16 R4, R108.reuse, R112, R4 ;  /* 0x000000706c04723c */ /* 0x040fe20000041804 */
        /* <DEDUP_REMOVED lines=37> */
[----:B------:R-:W-:Y:S01]  /*57b0*/  LEA R0, R0, R122, 0x6 ;  /* 0x0000007a00007211 */ /* 0x000fe200078e30ff */
        /* <DEDUP_REMOVED lines=20> */
[----:B--2---:R-:W-:Y:S07]  /*5900*/  @!P0 IADD3 R7, R121, UR10, RZ ;  /* 0x0000000a79078c10 */ /* 0x004fee000fffe0ff */
[----:B------:R-:W2:Y:S01]  /*5910*/  MUFU.TANH R120, R4 ;  /* 0x0000000400787308 */ /* 0x000ea20000002400 */
[----:B-1----:R-:W-:Y:S01]  /*5920*/  I2FP.F32.S32 R9, R0 ;  /* 0x0000000000097245 */ /* 0x002fe20000201400 */
[----:B------:R-:W-:Y:S08]  /*5930*/  FMUL.FTZ R12, R12, UR9 ;  /* 0x000000090c0c7c20 */ /* 0x000ff00008410000 */
[----:B------:R1:W-:Y:S01]  /*5940*/  MUFU.TANH R127, R10 ;  /* 0x0000000a007f7308 */ /* 0x0003e20000002400 */
[----:B---3--:R-:W-:Y:S01]  /*5950*/  @!P0 VIMNMX R5, R7, UR17, PT ;  /* 0x0000001107058c48 */ /* 0x008fe2000bfe0100 */
[----:B------:R-:W-:Y:S01]  /*5960*/  FMUL.FTZ R13, R13, UR9 ;  /* 0x000000090d0d7c20 */ /* 0x000fe20008410000 */
[----:B------:R-:W-:Y:S01]  /*5970*/  FMUL.FTZ R14, R14, UR9 ;  /* 0x000000090e0e7c20 */ /* 0x000fe20008410000 */
[----:B------:R-:W-:Y:S01]  /*5980*/  FMUL.FTZ R15, R15, UR9 ;  /* 0x000000090f0f7c20 */ /* 0x000fe20008410000 */
[----:B------:R-:W-:Y:S01]  /*5990*/  @!P0 ISETP.GE.AND P2, PT, R0, R5, PT ;  /* 0x000000050000820c */ /* 0x000fe20003f46270 */
[----:B------:R-:W-:Y:S01]  /*59a0*/  FMUL.FTZ R16, R16, UR9 ;  /* 0x0000000910107c20 */ /* 0x000fe20008410000 */
[----:B------:R-:W-:Y:S03]  /*59b0*/  FMUL.FTZ R17, R17, UR9 ;  /* 0x0000000911117c20 */ /* 0x000fe60008410000 */
[----:B------:R3:W4:Y:S01]  /*59c0*/  MUFU.TANH R128, R6 ;  /* 0x0000000600807308 */ /* 0x0007220000002400 */
[----:B--2---:R-:W-:Y:S01]  /*59d0*/  FFMA.FTZ R4, R9, UR5, R120 ;  /* 0x0000000509047c23 */ /* 0x004fe20008010078 */
[----:B------:R-:W-:Y:S01]  /*59e0*/  FMUL.FTZ R18, R18, UR9 ;  /* 0x0000000912127c20 */ /* 0x000fe20008410000 */
[----:B------:R-:W-:Y:S03]  /*59f0*/  FMUL.FTZ R19, R19, UR9 ;  /* 0x0000000913137c20 */ /* 0x000fe60008410000 */
[----:B------:R-:W-:Y:S04]  /*5a00*/  @!P0 FSEL R4, R4, -INF , !P2 ;  /* 0xff80000004048808 */ /* 0x000fe80005000000 */
[----:B------:R2:W2:Y:S01]  /*5a10*/  MUFU.TANH R118, R8 ;  /* 0x0000000800767308 */ /* 0x0004a20000002400 */
[----:B-1----:R-:W-:Y:S01]  /*5a20*/  FFMA.FTZ R10, R4, UR16, -R3 ;  /* 0x00000010040a7c23 */ /* 0x002fe20008010803 */
[----:B------:R-:W-:Y:S08]  /*5a30*/  @!P0 VIADDMNMX R4, R7, R129, UR17, PT ;  /* 0x0000001107048e46 */ /* 0x000ff0000b800181 */
[----:B------:R1:W-:Y:S01]  /*5a40*/  MUFU.EX2 R200, R10 ;  /* 0x0000000a00c87308 */ /* 0x0003e20000000800 */
[C---:B---3--:R-:W-:Y:S01]  /*5a50*/  IADD3 R6, R0.reuse, 0x1, RZ ;  /* 0x0000000100067810 */ /* 0x048fe20007ffe0ff */
[----:B----4-:R-:W-:Y:S01]  /*5a60*/  FFMA.FTZ R9, R9, UR5, R128 ;  /* 0x0000000509097c23 */ /* 0x010fe20008010080 */
[----:B------:R-:W-:Y:S02]  /*5a70*/  @!P0 ISETP.GE.AND P3, PT, R0, R4, PT ;  /* 0x000000040000820c */ /* 0x000fe40003f66270 */
[----:B------:R-:W-:Y:S02]  /*5a80*/  @!P0 ISETP.GE.AND P2, PT, R6, R5, PT ;  /* 0x000000050600820c */ /* 0x000fe40003f46270 */
[----:B------:R-:W-:Y:S03]  /*5a90*/  @!P0 FSEL R9, R9, -INF , !P3 ;  /* 0xff80000009098808 */ /* 0x000fe60005800000 */
[----:B------:R3:W4:Y:S01]  /*5aa0*/  MUFU.TANH R126, R11 ;  /* 0x0000000b007e7308 */ /* 0x0007220000002400 */
[----:B--2---:R-:W-:Y:S05]  /*5ab0*/  I2FP.F32.S32 R8, R6 ;  /* 0x0000000600087245 */ /* 0x004fea0000201400 */
[----:B------:R-:W-:Y:S04]  /*5ac0*/  FFMA.FTZ R2, R8, UR5, R119 ;  /* 0x0000000508027c23 */ /* 0x000fe80008010077 */
[----:B------:R-:W2:Y:S01]  /*5ad0*/  MUFU.TANH R116, R12 ;  /* 0x0000000c00747308 */ /* 0x000ea20000002400 */
[----:B-1----:R-:W-:Y:S01]  /*5ae0*/  FMUL.FTZ R10, R249, 1.4426950216293334961 ;  /* 0x3fb8aa3bf90a7820 */ /* 0x002fe20000410000 */
[----:B------:R-:W-:Y:S02]  /*5af0*/  @!P0 FSEL R2, R2, -INF , !P2 ;  /* 0xff80000002028808 */ /* 0x000fe40005000000 */
[----:B------:R-:W-:Y:S01]  /*5b00*/  @!P0 ISETP.GE.AND P2, PT, R6, R4, PT ;  /* 0x000000040600820c */ /* 0x000fe20003f46270 */
[----:B------:R-:W-:Y:S01]  /*5b10*/  FFMA.FTZ R6, R8, UR5, R125 ;  /* 0x0000000508067c23 */ /* 0x000fe2000801007d */
[----:B------:R-:W-:Y:S01]  /*5b20*/  IADD3 R8, R0, 0x9, RZ ;  /* 0x0000000900087810 */ /* 0x000fe20007ffe0ff */
[----:B------:R-:W-:Y:S01]  /*5b30*/  FFMA.FTZ R7, R2, UR16, -R3 ;  /* 0x0000001002077c23 */ /* 0x000fe20008010803 */
[----:B------:R-:W-:Y:S02]  /*5b40*/  FSEL R2, R10, RZ, P1 ;  /* 0x000000ff0a027208 */ /* 0x000fe40000800000 */
[----:B------:R-:W1:Y:S01]  /*5b50*/  MUFU.TANH R115, R13 ;  /* 0x0000000d00737308 */ /* 0x000e620000002400 */
[----:B------:R-:W-:Y:S02]  /*5b60*/  @!P0 FSEL R6, R6, -INF , !P2 ;  /* 0xff80000006068808 */ /* 0x000fe40005000000 */
[----:B---3--:R-:W-:Y:S01]  /*5b70*/  I2FP.F32.S32 R11, R8 ;  /* 0x00000008000b7245 */ /* 0x008fe20000201400 */
[--C-:B------:R-:W-:Y:S02]  /*5b80*/  FFMA.FTZ R9, R9, UR16, -R2.reuse ;  /* 0x0000001009097c23 */ /* 0x100fe40008010802 */
[----:B------:R-:W-:Y:S04]  /*5b90*/  FFMA.FTZ R6, R6, UR16, -R2 ;  /* 0x0000001006067c23 */ /* 0x000fe80008010802 */
[----:B------:R3:W-:Y:S10]  /*5ba0*/  MUFU.EX2 R199, R7 ;  /* 0x0000000700c77308 */ /* 0x0007f40000000800 */
[----:B------:R4:W-:Y:S10]  /*5bb0*/  MUFU.EX2 R208, R9 ;  /* 0x0000000900d07308 */ /* 0x0009f40000000800 */
[----:B------:R2:W-:Y:S01]  /*5bc0*/  MUFU.EX2 R207, R6 ;  /* 0x0000000600cf7308 */ /* 0x0005e20000000800 */
[----:B---3--:R-:W-:Y:S04]  /*5bd0*/  IADD3 R7, R0, 0x8, RZ ;  /* 0x0000000800077810 */ /* 0x008fe80007ffe0ff */
[----:B------:R-:W-:Y:S02]  /*5be0*/  I2FP.F32.S32 R10, R7 ;  /* 0x00000007000a7245 */ /* 0x000fe40000201400 */
[CC--:B------:R-:W-:Y:S03]  /*5bf0*/  @!P0 ISETP.GE.AND P1, PT, R7.reuse, R5.reuse, PT ;  /* 0x000000050700820c */ /* 0x0c0fe60003f26270 */
[----:B------:R-:W3:Y:S01]  /*5c00*/  MUFU.TANH R124, R14 ;  /* 0x0000000e007c7308 */ /* 0x000ee20000002400 */
[-C--:B------:R-:W-:Y:S01]  /*5c10*/  @!P0 ISETP.GE.AND P2, PT, R7, R4.reuse, PT ;  /* 0x000000040700820c */ /* 0x080fe20003f46270 */
[----:B----4-:R-:W-:Y:S01]  /*5c20*/  FFMA.FTZ R9, R10, UR5, R118 ;  /* 0x000000050a097c23 */ /* 0x010fe20008010076 */
[----:B------:R-:W-:Y:S04]  /*5c30*/  IADD3 R7, R0, 0x11, RZ ;  /* 0x0000001100077810 */ /* 0x000fe80007ffe0ff */
[----:B------:R-:W-:Y:S03]  /*5c40*/  @!P0 FSEL R9, R9, -INF , !P1 ;  /* 0xff80000009098808 */ /* 0x000fe60004800000 */
[----:B------:R-:W4:Y:S01]  /*5c50*/  MUFU.TANH R123, R15 ;  /* 0x0000000f007b7308 */ /* 0x000f220000002400 */
[----:B--2---:R-:W-:Y:S01]  /*5c60*/  FFMA.FTZ R6, R11, UR5, R117 ;  /* 0x000000050b067c23 */ /* 0x004fe20008010075 */
[----:B------:R-:W-:Y:S01]  /*5c70*/  @!P0 ISETP.GE.AND P1, PT, R8, R5, PT ;  /* 0x000000050800820c */ /* 0x000fe20003f26270 */
[--C-:B------:R-:W-:Y:S03]  /*5c80*/  FFMA.FTZ R9, R9, UR16, -R3.reuse ;  /* 0x0000001009097c23 */ /* 0x100fe60008010803 */
[----:B------:R-:W-:Y:S04]  /*5c90*/  @!P0 FSEL R6, R6, -INF , !P1 ;  /* 0xff80000006068808 */ /* 0x000fe80004800000 */
[----:B------:R2:W-:Y:S01]  /*5ca0*/  MUFU.EX2 R198, R9 ;  /* 0x0000000900c67308 */ /* 0x0005e20000000800 */
[----:B------:R-:W-:Y:S01]  /*5cb0*/  @!P0 ISETP.GE.AND P1, PT, R8, R4, PT ;  /* 0x000000040800820c */ /* 0x000fe20003f26270 */
[----:B------:R-:W-:Y:S01]  /*5cc0*/  FFMA.FTZ R6, R6, UR16, -R3 ;  /* 0x0000001006067c23 */ /* 0x000fe20008010803 */
[----:B------:R-:W-:Y:S07]  /*5cd0*/  IADD3 R8, R0, 0x10, RZ ;  /* 0x0000001000087810 */ /* 0x000fee0007ffe0ff */
[----:B------:R1:W-:Y:S10]  /*5ce0*/  MUFU.EX2 R196, R6 ;  /* 0x0000000600c47308 */ /* 0x0003f40000000800 */
[----:B------:R-:W4:Y:S01]  /*5cf0*/  MUFU.TANH R114, R16 ;  /* 0x0000001000727308 */ /* 0x000f220000002400 */
[----:B--2---:R-:W-:Y:S01]  /*5d00*/  FFMA.FTZ R9, R10, UR5, R127 ;  /* 0x000000050a097c23 */ /* 0x004fe2000801007f */
[----:B------:R-:W-:Y:S04]  /*5d10*/  I2FP.F32.S32 R10, R8 ;  /* 0x00000008000a7245 */ /* 0x000fe80000201400 */
[----:B------:R-:W-:Y:S02]  /*5d20*/  @!P0 FSEL R9, R9, -INF , !P2 ;  /* 0xff80000009098808 */ /* 0x000fe40005000000 */
[-C--:B------:R-:W-:Y:S01]  /*5d30*/  @!P0 ISETP.GE.AND P2, PT, R8, R4.reuse, PT ;  /* 0x000000040800820c */ /* 0x080fe20003f46270 */
[----:B-1----:R-:W-:Y:S01]  /*5d40*/  FFMA.FTZ R6, R11, UR5, R126 ;  /* 0x000000050b067c23 */ /* 0x002fe2000801007e */
[----:B------:R-:W-:Y:S01]  /*5d50*/  I2FP.F32.S32 R11, R7 ;  /* 0x00000007000b7245 */ /* 0x000fe20000201400 */
[--C-:B------:R-:W-:Y:S01]  /*5d60*/  FFMA.FTZ R9, R9, UR16, -R2.reuse ;  /* 0x0000001009097c23 */ /* 0x100fe20008010802 */
[----:B------:R-:W1:Y:S02]  /*5d70*/  MUFU.TANH R111, R17 ;  /* 0x00000011006f7308 */ /* 0x000e640000002400 */
[----:B------:R-:W-:Y:S02]  /*5d80*/  @!P0 FSEL R6, R6, -INF , !P1 ;  /* 0xff80000006068808 */ /* 0x000fe40004800000 */
[-C--:B------:R-:W-:Y:S02]  /*5d90*/  @!P0 ISETP.GE.AND P1, PT, R8, R5.reuse, PT ;  /* 0x000000050800820c */ /* 0x080fe40003f26270 */
[----:B------:R-:W-:Y:S01]  /*5da0*/  IADD3 R8, R0, 0x18, RZ ;  /* 0x0000001800087810 */ /* 0x000fe20007ffe0ff */
[----:B------:R-:W-:Y:S03]  /*5db0*/  FFMA.FTZ R6, R6, UR16, -R2 ;  /* 0x0000001006067c23 */ /* 0x000fe60008010802 */
[----:B------:R2:W-:Y:S10]  /*5dc0*/  MUFU.EX2 R206, R9 ;  /* 0x0000000900ce7308 */ /* 0x0005f40000000800 */
[----:B------:R3:W-:Y:S10]  /*5dd0*/  MUFU.EX2 R205, R6 ;  /* 0x0000000600cd7308 */ /* 0x0007f40000000800 */
[----:B------:R-:W1:Y:S01]  /*5de0*/  MUFU.TANH R122, R18 ;  /* 0x00000012007a7308 */ /* 0x000e620000002400 */
[----:B--2---:R-:W-:Y:S05]  /*5df0*/  FFMA.FTZ R9, R10, UR5, R116 ;  /* 0x000000050a097c23 */ /* 0x004fea0008010074 */
[----:B------:R-:W-:Y:S02]  /*5e00*/  @!P0 FSEL R9, R9, -INF , !P1 ;  /* 0xff80000009098808 */ /* 0x000fe40004800000 */
[----:B------:R-:W-:Y:S01]  /*5e10*/  @!P0 ISETP.GE.AND P1, PT, R7, R5, PT ;  /* 0x000000050700820c */ /* 0x000fe20003f26270 */
[----:B---3--:R-:W-:Y:S01]  /*5e20*/  FFMA.FTZ R6, R11, UR5, R115 ;  /* 0x000000050b067c23 */ /* 0x008fe20008010073 */
[----:B------:R-:W2:Y:S01]  /*5e30*/  MUFU.TANH R121, R19 ;  /* 0x0000001300797308 */ /* 0x000ea20000002400 */
[--C-:B------:R-:W-:Y:S03]  /*5e40*/  FFMA.FTZ R9, R9, UR16, -R3.reuse ;  /* 0x0000001009097c23 */ /* 0x100fe60008010803 */
[----:B------:R-:W-:Y:S02]  /*5e50*/  @!P0 FSEL R6, R6, -INF , !P1 ;  /* 0xff80000006068808 */ /* 0x000fe40004800000 */
[-C--:B------:R-:W-:Y:S04]  /*5e60*/  @!P0 ISETP.GE.AND P1, PT, R7, R4.reuse, PT ;  /* 0x000000040700820c */ /* 0x080fe80003f26270 */
[----:B------:R3:W-:Y:S01]  /*5e70*/  MUFU.EX2 R197, R9 ;  /* 0x0000000900c57308 */ /* 0x0007e20000000800 */
[----:B------:R-:W-:Y:S01]  /*5e80*/  FFMA.FTZ R6, R6, UR16, -R3 ;  /* 0x0000001006067c23 */ /* 0x000fe20008010803 */
[----:B------:R-:W-:Y:S08]  /*5e90*/  IADD3 R7, R0, 0x19, RZ ;  /* 0x0000001900077810 */ /* 0x000ff00007ffe0ff */
[----:B------:R4:W2:Y:S01]  /*5ea0*/  MUFU.EX2 R131, R6 ;  /* 0x0000000600837308 */ /* 0x0008a20000000800 */
[----:B---3--:R-:W-:Y:S01]  /*5eb0*/  FFMA.FTZ R9, R10, UR5, R124 ;  /* 0x000000050a097c23 */ /* 0x008fe2000801007c */
[----:B------:R-:W-:Y:S04]  /*5ec0*/  I2FP.F32.S32 R10, R7 ;  /* 0x00000007000a7245 */ /* 0x000fe80000201400 */
[----:B------:R-:W-:Y:S02]  /*5ed0*/  @!P0 FSEL R9, R9, -INF , !P2 ;  /* 0xff80000009098808 */ /* 0x000fe40005000000 */
[----:B------:R-:W-:Y:S01]  /*5ee0*/  @!P0 ISETP.GE.AND P2, PT, R8, R4, PT ;  /* 0x000000040800820c */ /* 0x000fe20003f46270 */
[----:B----4-:R-:W-:Y:S02]  /*5ef0*/  FFMA.FTZ R6, R11, UR5, R123 ;  /* 0x000000050b067c23 */ /* 0x010fe4000801007b */
[--C-:B------:R-:W-:Y:S01]  /*5f00*/  FFMA.FTZ R0, R9, UR16, -R2.reuse ;  /* 0x0000001009007c23 */ /* 0x100fe20008010802 */
[----:B------:R-:W-:Y:S02]  /*5f10*/  I2FP.F32.S32 R9, R8 ;  /* 0x0000000800097245 */ /* 0x000fe40000201400 */
[----:B------:R-:W-:Y:S01]  /*5f20*/  @!P0 FSEL R6, R6, -INF , !P1 ;  /* 0xff80000006068808 */ /* 0x000fe20004800000 */
[----:B------:R3:W-:Y:S01]  /*5f30*/  MUFU.EX2 R203, R0 ;  /* 0x0000000000cb7308 */ /* 0x0007e20000000800 */
[-C--:B------:R-:W-:Y:S03]  /*5f40*/  @!P0 ISETP.GE.AND P1, PT, R8, R5.reuse, PT ;  /* 0x000000050800820c */ /* 0x080fe60003f26270 */
[----:B------:R-:W-:Y:S06]  /*5f50*/  FFMA.FTZ R6, R6, UR16, -R2 ;  /* 0x0000001006067c23 */ /* 0x000fec0008010802 */
[----:B------:R1:W4:Y:S01]  /*5f60*/  MUFU.EX2 R204, R6 ;  /* 0x0000000600cc7308 */ /* 0x0003220000000800 */
[----:B---3--:R-:W-:Y:S05]  /*5f70*/  FFMA.FTZ R0, R9, UR5, R114 ;  /* 0x0000000509007c23 */ /* 0x008fea0008010072 */
[----:B------:R-:W-:Y:S02]  /*5f80*/  @!P0 FSEL R0, R0, -INF , !P1 ;  /* 0xff80000000008808 */ /* 0x000fe40004800000 */
[----:B------:R-:W-:Y:S01]  /*5f90*/  @!P0 ISETP.GE.AND P1, PT, R7, R5, PT ;  /* 0x000000050700820c */ /* 0x000fe20003f26270 */
[----:B-1----:R-:W-:Y:S01]  /*5fa0*/  FFMA.FTZ R6, R10, UR5, R111 ;  /* 0x000000050a067c23 */ /* 0x002fe2000801006f */
[----:B------:R-:W-:Y:S01]  /*5fb0*/  FFMA.FTZ R5, R9, UR5, R122 ;  /* 0x0000000509057c23 */ /* 0x000fe2000801007a */
[--C-:B------:R-:W-:Y:S03]  /*5fc0*/  FFMA.FTZ R0, R0, UR16, -R3.reuse ;  /* 0x0000001000007c23 */ /* 0x100fe60008010803 */
[----:B------:R-:W-:Y:S01]  /*5fd0*/  @!P0 FSEL R6, R6, -INF , !P1 ;  /* 0xff80000006068808 */ /* 0x000fe20004800000 */
[----:B------:R2:W-:Y:S01]  /*5fe0*/  MUFU.EX2 R130, R0 ;  /* 0x0000000000827308 */ /* 0x0005e20000000800 */
[----:B------:R-:W-:Y:S02]  /*5ff0*/  @!P0 ISETP.GE.AND P1, PT, R7, R4, PT ;  /* 0x000000040700820c */ /* 0x000fe40003f26270 */
[----:B------:R-:W-:Y:S01]  /*6000*/  @!P0 FSEL R5, R5, -INF , !P2 ;  /* 0xff80000005058808 */ /* 0x000fe20005000000 */
[----:B------:R-:W-:Y:S01]  /*6010*/  FFMA.FTZ R3, R6, UR16, -R3 ;  /* 0x0000001006037c23 */ /* 0x000fe20008010803 */
[----:B------:R-:W-:Y:S03]  /*6020*/  F2FP.BF16.F32.PACK_AB R4, R199, R200 ;  /* 0x000000c8c704723e */ /* 0x000fe600000010ff */
[--C-:B------:R-:W-:Y:S02]  /*6030*/  FFMA.FTZ R5, R5, UR16, -R2.reuse ;  /* 0x0000001005057c23 */ /* 0x100fe40008010802 */
[----:B------:R1:W3:Y:S01]  /*6040*/  MUFU.EX2 R129, R3 ;  /* 0x0000000300817308 */ /* 0x0002e20000000800 */
[----:B------:R4:W-:Y:S01]  /*6050*/  STS [R244+0x2a000], R4 ;  /* 0x02a00004f4007388 */ /* 0x0009e20000000800 */
[----:B--2---:R-:W-:Y:S08]  /*6060*/  FFMA.FTZ R0, R10, UR5, R121 ;  /* 0x000000050a007c23 */ /* 0x004ff00008010079 */
[----:B------:R2:W-:Y:S01]  /*6070*/  MUFU.EX2 R202, R5 ;  /* 0x0000000500ca7308 */ /* 0x0005e20000000800 */
[----:B------:R-:W-:Y:S02]  /*6080*/  @!P0 FSEL R0, R0, -INF , !P1 ;  /* 0xff80000000008808 */ /* 0x000fe40004800000 */
[----:B------:R-:W-:Y:S02]  /*6090*/  IADD3 R112, P0, R210, UR15, RZ ;  /* 0x0000000fd2707c10 */ /* 0x000fe4000ff1e0ff */
[----:B-1----:R-:W-:Y:S01]  /*60a0*/  F2FP.BF16.F32.PACK_AB R3, R207, R208 ;  /* 0x000000d0cf03723e */ /* 0x002fe200000010ff */
[----:B------:R-:W-:Y:S01]  /*60b0*/  FFMA.FTZ R2, R0, UR16, -R2 ;  /* 0x0000001000027c23 */ /* 0x000fe20008010802 */
[----:B------:R-:W-:Y:S02]  /*60c0*/  F2FP.BF16.F32.PACK_AB R0, R205, R206 ;  /* 0x000000cecd00723e */ /* 0x000fe400000010ff */
[----:B------:R-:W-:Y:S01]  /*60d0*/  IADD3.X R113, R209, UR14, RZ, P0, !PT ;  /* 0x0000000ed1717c10 */ /* 0x000fe200087fe4ff */
[----:B------:R1:W3:Y:S01]  /*60e0*/  MUFU.EX2 R201, R2 ;  /* 0x0000000200c97308 */ /* 0x0002e20000000800 */
[----:B------:R3:W-:Y:S01]  /*60f0*/  STS [R244+0x2a400], R3 ;  /* 0x02a40003f4007388 */ /* 0x0007e20000000800 */
[----:B------:R-:W-:Y:S02]  /*6100*/  PLOP3.LUT P0, PT, PT, PT, UP0, 0x80, 0x0 ;  /* 0x000000000000781c */ /* 0x000fe40003f0f008 */
[----:B--2---:R-:W-:Y:S02]  /*6110*/  F2FP.BF16.F32.PACK_AB R5, R131, R197 ;  /* 0x000000c58305723e */ /* 0x004fe400000010ff */
[----:B------:R2:W-:Y:S01]  /*6120*/  STS [R247+0x2a400], R0 ;  /* 0x02a40000f7007388 */ /* 0x0005e20000000800 */
[----:B----4-:R-:W-:Y:S04]  /*6130*/  F2FP.BF16.F32.PACK_AB R4, R204, R203 ;  /* 0x000000cbcc04723e */ /* 0x010fe800000010ff */
[----:B------:R-:W4:Y:S05]  /*6140*/  LDG.E R110, desc[UR6][R112.64] ;  /* 0x00000006706e7981 */ /* 0x000f2a000c1e1900 */
[----:B------:R-:W4:Y:S01]  /*6150*/  LDG.E R109, desc[UR6][R112.64+0x20] ;  /* 0x00002006706d7981 */ /* 0x000f22000c1e1900 */
[----:B-1----:R-:W-:Y:S05]  /*6160*/  F2FP.BF16.F32.PACK_AB R2, R196, R198 ;  /* 0x000000c6c402723e */ /* 0x002fea00000010ff */
[----:B------:R1:W-:Y:S05]  /*6170*/  STS [R247+0x2a000], R2 ;  /* 0x02a00002f7007388 */ /* 0x0003ea0000000800 */
[----:B------:R-:W-:Y:S01]  /*6180*/  STS [R245+0x2a000], R5 ;  /* 0x02a00005f5007388 */ /* 0x000fe20000000800 */
[----:B---3--:R-:W-:Y:S04]  /*6190*/  F2FP.BF16.F32.PACK_AB R3, R129, R130 ;  /* 0x000000828103723e */ /* 0x008fe800000010ff */
[----:B------:R-:W-:Y:S01]  /*61a0*/  STS [R245+0x2a400], R4 ;  /* 0x02a40004f5007388 */ /* 0x000fe20000000800 */
[----:B--2---:R-:W-:Y:S04]  /*61b0*/  LEA R0, R230, UR4, 0x1 ;  /* 0x00000004e6007c11 */ /* 0x004fe8000f8e08ff */
[----:B------:R2:W-:Y:S01]  /*61c0*/  STS [R246+0x2a000], R3 ;  /* 0x02a00003f6007388 */ /* 0x0005e20000000800 */
[----:B-1----:R-:W-:Y:S05]  /*61d0*/  F2FP.BF16.F32.PACK_AB R2, R201, R202 ;  /* 0x000000cac902723e */ /* 0x002fea00000010ff */
[----:B------:R1:W-:Y:S05]  /*61e0*/  STS [R246+0x2a400], R2 ;  /* 0x02a40002f6007388 */ /* 0x0003ea0000000800 */
[----:B------:R-:W-:Y:S01]  /*61f0*/  LDSM.16.M88.4 R16, [R0+0x10000] ;  /* 0x010000000010783b */ /* 0x000fe20000000200 */
[CC--:B--2---:R-:W-:Y:S04]  /*6200*/  IADD3 R3, R224.reuse, R0.reuse, RZ ;  /* 0x00000000e0037210 */ /* 0x0c4fe80007ffe0ff */
[----:B------:R-:W2:Y:S05]  /*6210*/  LDSM.16.M88.4 R8, [R218+UR4+0x20000] ;  /* 0x02000004da08783b */ /* 0x000eaa0008000200 */
[----:B------:R-:W3:Y:S05]  /*6220*/  LDSM.16.M88.4 R84, [R218+UR4+0x20800] ;  /* 0x02080004da54783b */ /* 0x000eea0008000200 */
[----:B------:R-:W-:Y:S05]  /*6230*/  LDSM.16.M88.4 R92, [R217+0x8000] ;  /* 0x00800000d95c783b */ /* 0x000fea0000000200 */
[----:B------:R-:W-:Y:S01]  /*6240*/  LDSM.16.M88.4 R96, [R217+0x8800] ;  /* 0x00880000d960783b */ /* 0x000fe20000000200 */
[----:B-1----:R-:W-:Y:S04]  /*6250*/  IADD3 R2, R225, R0, RZ ;  /* 0x00000000e1027210 */ /* 0x002fe80007ffe0ff */
[----:B------:R-:W-:Y:S01]  /*6260*/  LDSM.16.M88.4 R100, [R220+0x8000] ;  /* 0x00800000dc64783b */ /* 0x000fe20000000200 */
[----:B------:R-:W-:Y:S04]  /*6270*/  IADD3 R108, R224, R2, RZ ;  /* 0x00000002e06c7210 */ /* 0x000fe80007ffe0ff */
[----:B------:R-:W1:Y:S05]  /*6280*/  LDSM.16.M88.4 R88, [R2+0x10000] ;  /* 0x010000000258783b */ /* 0x000e6a0000000200 */
[----:B------:R-:W-:Y:S01]  /*6290*/  LDSM.16.M88.4 R104, [R220+0x8800] ;  /* 0x00880000dc68783b */ /* 0x000fe20000000200 */
[C---:B--2---:R-:W-:Y:S06]  /*62a0*/  HMMA.16816.F32.BF16 R4, R16.reuse, R8, RZ ;  /* 0x000000081004723c */ /* 0x044fec00000418ff */
[C---:B------:R-:W-:Y:S06]  /*62b0*/  HMMA.16816.F32.BF16 R8, R16.reuse, R10, RZ ;  /* 0x0000000a1008723c */ /* 0x040fec00000418ff */
[C---:B---3--:R-:W-:Y:S06]  /*62c0*/  HMMA.16816.F32.BF16 R12, R16.reuse, R84, RZ ;  /* 0x00000054100c723c */ /* 0x048fec00000418ff */
[----:B------:R-:W-:Y:S01]  /*62d0*/  HMMA.16816.F32.BF16 R16, R16, R86, RZ ;  /* 0x000000561010723c */ /* 0x000fe200000418ff */
[----:B------:R-:W2:Y:S05]  /*62e0*/  LDSM.16.M88.4 R84, [R3+0x10000] ;  /* 0x010000000354783b */ /* 0x000eaa0000000200 */
[C---:B-1----:R-:W-:Y:S06]  /*62f0*/  HMMA.16816.F32.BF16 R4, R88.reuse, R92, R4 ;  /* 0x0000005c5804723c */ /* 0x042fec0000041804 */
[C---:B------:R-:W-:Y:S01]  /*6300*/  HMMA.16816.F32.BF16 R8, R88.reuse, R94, R8 ;  /* 0x0000005e5808723c */ /* 0x040fe20000041808 */
[----:B------:R-:W-:Y:S05]  /*6310*/  LDSM.16.M88.4 R92, [R219+0x8000] ;  /* 0x00800000db5c783b */ /* 0x000fea0000000200 */
[C---:B------:R-:W-:Y:S06]  /*6320*/  HMMA.16816.F32.BF16 R12, R88.reuse, R96, R12 ;  /* 0x00000060580c723c */ /* 0x040fec000004180c */
[----:B------:R-:W-:Y:S01]  /*6330*/  HMMA.16816.F32.BF16 R16, R88, R98, R16 ;  /* 0x000000625810723c */ /* 0x000fe20000041810 */
[----:B------:R-:W1:Y:S05]  /*6340*/  LDSM.16.M88.4 R88, [R108+0x10000] ;  /* 0x010000006c58783b */ /* 0x000e6a0000000200 */
[----:B------:R-:W3:Y:S01]  /*6350*/  LDSM.16.M88.4 R96, [R219+0x8800] ;  /* 0x00880000db60783b */ /* 0x000ee20000000200 */
[C---:B--2---:R-:W-:Y:S06]  /*6360*/  HMMA.16816.F32.BF16 R4, R84.reuse, R100, R4 ;  /* 0x000000645404723c */ /* 0x044fec0000041804 */
[C---:B------:R-:W-:Y:S01]  /*6370*/  HMMA.16816.F32.BF16 R8, R84.reuse, R102, R8 ;  /* 0x000000665408723c */ /* 0x040fe20000041808 */
[----:B------:R-:W-:Y:S05]  /*6380*/  LDSM.16.M88.4 R100, [R218+UR4+0x22000] ;  /* 0x02200004da64783b */ /* 0x000fea0008000200 */
[C---:B------:R-:W-:Y:S06]  /*6390*/  HMMA.16816.F32.BF16 R12, R84.reuse, R104, R12 ;  /* 0x00000068540c723c */ /* 0x040fec000004180c */
[----:B------:R-:W-:Y:S01]  /*63a0*/  HMMA.16816.F32.BF16 R16, R84, R106, R16 ;  /* 0x0000006a5410723c */ /* 0x000fe20000041810 */
[----:B------:R-:W2:Y:S05]  /*63b0*/  LDSM.16.M88.4 R84, [R0+0x12000] ;  /* 0x012000000054783b */ /* 0x000eaa0000000200 */
[----:B------:R-:W2:Y:S01]  /*63c0*/  LDSM.16.M88.4 R104, [R218+UR4+0x22800] ;  /* 0x02280004da68783b */ /* 0x000ea20008000200 */
[C---:B-1----:R-:W-:Y:S06]  /*63d0*/  HMMA.16816.F32.BF16 R4, R88.reuse, R92, R4 ;  /* 0x0000005c5804723c */ /* 0x042fec0000041804 */
[C---:B------:R-:W-:Y:S01]  /*63e0*/  HMMA.16816.F32.BF16 R8, R88.reuse, R94, R8 ;  /* 0x0000005e5808723c */ /* 0x040fe20000041808 */
[----:B------:R-:W-:Y:S05]  /*63f0*/  LDSM.16.M88.4 R92, [R217+0xa000] ;  /* 0x00a00000d95c783b */ /* 0x000fea0000000200 */
[C---:B---3--:R-:W-:Y:S06]  /*6400*/  HMMA.16816.F32.BF16 R12, R88.reuse, R96, R12 ;  /* 0x00000060580c723c */ /* 0x048fec000004180c */
[----:B------:R-:W-:Y:S01]  /*6410*/  HMMA.16816.F32.BF16 R16, R88, R98, R16 ;  /* 0x000000625810723c */ /* 0x000fe20000041810 */
[----:B------:R-:W1:Y:S05]  /*6420*/  LDSM.16.M88.4 R88, [R2+0x12000] ;  /* 0x012000000258783b */ /* 0x000e6a0000000200 */
[----:B------:R-:W3:Y:S01]  /*6430*/  LDSM.16.M88.4 R96, [R217+0xa800] ;  /* 0x00a80000d960783b */ /* 0x000ee20000000200 */
[C---:B--2---:R-:W-:Y:S06]  /*6440*/  HMMA.16816.F32.BF16 R4, R84.reuse, R100, R4 ;  /* 0x000000645404723c */ /* 0x044fec0000041804 */
[C---:B------:R-:W-:Y:S01]  /*6450*/  HMMA.16816.F32.BF16 R8, R84.reuse, R102, R8 ;  /* 0x000000665408723c */ /* 0x040fe20000041808 */
[----:B------:R-:W-:Y:S05]  /*6460*/  LDSM.16.M88.4 R100, [R220+0xa000] ;  /* 0x00a00000dc64783b */ /* 0x000fea0000000200 */
[C---:B------:R-:W-:Y:S06]  /*6470*/  HMMA.16816.F32.BF16 R12, R84.reuse, R104, R12 ;  /* 0x00000068540c723c */ /* 0x040fec000004180c */
[----:B------:R-:W-:Y:S01]  /*6480*/  HMMA.16816.F32.BF16 R16, R84, R106, R16 ;  /* 0x0000006a5410723c */ /* 0x000fe20000041810 */
[----:B------:R-:W2:Y:S05]  /*6490*/  LDSM.16.M88.4 R84, [R3+0x12000] ;  /* 0x012000000354783b */ /* 0x000eaa0000000200 */
[----:B------:R-:W2:Y:S01]  /*64a0*/  LDSM.16.M88.4 R104, [R220+0xa800] ;  /* 0x00a80000dc68783b */ /* 0x000ea20000000200 */
        /* <DEDUP_REMOVED lines=13> */
[----:B------:R-:W-:Y:S01]  /*6580*/  LDSM.16.M88.4 R104, [R219+0xe800] ;  /* 0x00e80000db68783b */ /* 0x000fe20000000200 */
[C---:B-1----:R-:W-:Y:S06]  /*6590*/  HMMA.16816.F32.BF16 R4, R88.reuse, R92, R4 ;  /* 0x0000005c5804723c */ /* 0x042fec0000041804 */
[C---:B------:R-:W-:Y:S01]  /*65a0*/  HMMA.16816.F32.BF16 R8, R88.reuse, R94, R8 ;  /* 0x0000005e5808723c */ /* 0x040fe20000041808 */
[----:B------:R-:W1:Y:S05]  /*65b0*/  LDSM.16.M88.4 R92, [R218+UR4+0x24800] ;  /* 0x02480004da5c783b */ /* 0x000e6a0008000200 */
[C---:B---3--:R-:W-:Y:S06]  /*65c0*/  HMMA.16816.F32.BF16 R12, R88.reuse, R96, R12 ;  /* 0x00000060580c723c */ /* 0x048fec000004180c */
[----:B------:R-:W-:Y:S01]  /*65d0*/  HMMA.16816.F32.BF16 R16, R88, R98, R16 ;  /* 0x000000625810723c */ /* 0x000fe20000041810 */
[----:B------:R-:W-:Y:S05]  /*65e0*/  LDSM.16.M88.4 R88, [R2+0x14000] ;  /* 0x014000000258783b */ /* 0x000fea0000000200 */
[----:B------:R-:W3:Y:S01]  /*65f0*/  LDSM.16.M88.4 R96, [R217+0xc000] ;  /* 0x00c00000d960783b */ /* 0x000ee20000000200 */
[C---:B--2---:R-:W-:Y:S06]  /*6600*/  HMMA.16816.F32.BF16 R4, R84.reuse, R100, R4 ;  /* 0x000000645404723c */ /* 0x044fec0000041804 */
[C---:B------:R-:W-:Y:S01]  /*6610*/  HMMA.16816.F32.BF16 R8, R84.reuse, R102, R8 ;  /* 0x000000665408723c */ /* 0x040fe20000041808 */
[----:B------:R-:W2:Y:S05]  /*6620*/  LDSM.16.M88.4 R100, [R217+0xc800] ;  /* 0x00c80000d964783b */ /* 0x000eaa0000000200 */
[C---:B-1----:R-:W-:Y:S06]  /*6630*/  HMMA.16816.F32.BF16 R12, R84.reuse, R92, R12 ;  /* 0x0000005c540c723c */ /* 0x042fec000004180c */
[----:B------:R-:W-:Y:S01]  /*6640*/  HMMA.16816.F32.BF16 R16, R84, R94, R16 ;  /* 0x0000005e5410723c */ /* 0x000fe20000041810 */
[----:B------:R-:W-:Y:S05]  /*6650*/  LDSM.16.M88.4 R84, [R3+0x14000] ;  /* 0x014000000354783b */ /* 0x000fea0000000200 */
[----:B------:R-:W1:Y:S01]  /*6660*/  LDSM.16.M88.4 R92, [R220+0xc000] ;  /* 0x00c00000dc5c783b */ /* 0x000e620000000200 */
[C---:B---3--:R-:W-:Y:S06]  /*6670*/  HMMA.16816.F32.BF16 R4, R88.reuse, R96, R4 ;  /* 0x000000605804723c */ /* 0x048fec0000041804 */
[C---:B------:R-:W-:Y:S01]  /*6680*/  HMMA.16816.F32.BF16 R8, R88.reuse, R98, R8 ;  /* 0x000000625808723c */ /* 0x040fe20000041808 */
[----:B------:R-:W3:Y:S05]  /*6690*/  LDSM.16.M88.4 R96, [R220+0xc800] ;  /* 0x00c80000dc60783b */ /* 0x000eea0000000200 */
[C---:B--2---:R-:W-:Y:S06]  /*66a0*/  HMMA.16816.F32.BF16 R12, R88.reuse, R100, R12 ;  /* 0x00000064580c723c */ /* 0x044fec000004180c */
[----:B------:R-:W-:Y:S01]  /*66b0*/  HMMA.16816.F32.BF16 R16, R88, R102, R16 ;  /* 0x000000665810723c */ /* 0x000fe20000041810 */
[----:B------:R-:W-:Y:S05]  /*66c0*/  LDSM.16.M88.4 R88, [R108+0x14000] ;  /* 0x014000006c58783b */ /* 0x000fea0000000200 */
[----:B------:R-:W2:Y:S01]  /*66d0*/  LDSM.16.M88.4 R100, [R219+0xc000] ;  /* 0x00c00000db64783b */ /* 0x000ea20000000200 */
[C---:B-1----:R-:W-:Y:S06]  /*66e0*/  HMMA.16816.F32.BF16 R4, R84.reuse, R92, R4 ;  /* 0x0000005c5404723c */ /* 0x042fec0000041804 */
[C---:B------:R-:W-:Y:S01]  /*66f0*/  HMMA.16816.F32.BF16 R8, R84.reuse, R94, R8 ;  /* 0x0000005e5408723c */ /* 0x040fe20000041808 */
[----:B------:R-:W1:Y:S05]  /*6700*/  LDSM.16.M88.4 R92, [R219+0xc800] ;  /* 0x00c80000db5c783b */ /* 0x000e6a0000000200 */
[C---:B---3--:R-:W-:Y:S06]  /*6710*/  HMMA.16816.F32.BF16 R12, R84.reuse, R96, R12 ;  /* 0x00000060540c723c */ /* 0x048fec000004180c */
[----:B------:R-:W-:Y:S01]  /*6720*/  HMMA.16816.F32.BF16 R16, R84, R98, R16 ;  /* 0x000000625410723c */ /* 0x000fe20000041810 */
[----:B------:R-:W-:Y:S05]  /*6730*/  LDSM.16.M88.4 R84, [R0+0x16000] ;  /* 0x016000000054783b */ /* 0x000fea0000000200 */
[----:B------:R-:W3:Y:S01]  /*6740*/  LDSM.16.M88.4 R96, [R218+UR4+0x26000] ;  /* 0x02600004da60783b */ /* 0x000ee20008000200 */
[C---:B--2---:R-:W-:Y:S06]  /*6750*/  HMMA.16816.F32.BF16 R4, R88.reuse, R100, R4 ;  /* 0x000000645804723c */ /* 0x044fec0000041804 */
[C---:B------:R-:W-:Y:S01]  /*6760*/  HMMA.16816.F32.BF16 R8, R88.reuse, R102, R8 ;  /* 0x000000665808723c */ /* 0x040fe20000041808 */
[----:B------:R-:W2:Y:S05]  /*6770*/  LDSM.16.M88.4 R100, [R218+UR4+0x26800] ;  /* 0x02680004da64783b */ /* 0x000eaa0008000200 */
[C---:B-1----:R-:W-:Y:S06]  /*6780*/  HMMA.16816.F32.BF16 R12, R88.reuse, R92, R12 ;  /* 0x0000005c580c723c */ /* 0x042fec000004180c */
[----:B------:R-:W-:Y:S01]  /*6790*/  HMMA.16816.F32.BF16 R16, R88, R94, R16 ;  /* 0x0000005e5810723c */ /* 0x000fe20000041810 */
[----:B------:R1:W-:Y:S05]  /*67a0*/  LDSM.16.M88.4 R88, [R2+0x16000] ;  /* 0x016000000258783b */ /* 0x0003ea0000000200 */
[----:B------:R-:W4:Y:S01]  /*67b0*/  LDSM.16.M88.4 R92, [R217+0xe000] ;  /* 0x00e00000d95c783b */ /* 0x000f220000000200 */
[C---:B---3--:R-:W-:Y:S06]  /*67c0*/  HMMA.16816.F32.BF16 R4, R84.reuse, R96, R4 ;  /* 0x000000605404723c */ /* 0x048fec0000041804 */
[C---:B------:R-:W-:Y:S01]  /*67d0*/  HMMA.16816.F32.BF16 R8, R84.reuse, R98, R8 ;  /* 0x000000625408723c */ /* 0x040fe20000041808 */
[----:B------:R-:W3:Y:S04]  /*67e0*/  LDSM.16.M88.4 R96, [R217+0xe800] ;  /* 0x00e80000d960783b */ /* 0x000ee80000000200 */
[----:B-1----:R-:W-:Y:S01]  /*67f0*/  FFMA.FTZ R2, -R119, R119, 1 ;  /* 0x3f80000077027423 */ /* 0x002fe20000010177 */
[C---:B--2---:R-:W-:Y:S05]  /*6800*/  HMMA.16816.F32.BF16 R12, R84.reuse, R100, R12 ;  /* 0x00000064540c723c */ /* 0x044fea000004180c */
[----:B------:R-:W-:Y:S01]  /*6810*/  FMUL.FTZ R2, R2, UR9 ;  /* 0x0000000902027c20 */ /* 0x000fe20008410000 */
[----:B------:R-:W-:Y:S01]  /*6820*/  HMMA.16816.F32.BF16 R16, R84, R102, R16 ;  /* 0x000000665410723c */ /* 0x000fe20000041810 */
[----:B------:R1:W-:Y:S05]  /*6830*/  LDSM.16.M88.4 R84, [R3+0x16000] ;  /* 0x016000000354783b */ /* 0x0003ea0000000200 */
[----:B------:R-:W2:Y:S01]  /*6840*/  LDSM.16.M88.4 R100, [R220+0xe000] ;  /* 0x00e00000dc64783b */ /* 0x000ea20000000200 */
[C---:B----4-:R-:W-:Y:S06]  /*6850*/  HMMA.16816.F32.BF16 R4, R88.reuse, R92, R4 ;  /* 0x0000005c5804723c */ /* 0x050fec0000041804 */
[C---:B------:R-:W-:Y:S01]  /*6860*/  HMMA.16816.F32.BF16 R8, R88.reuse, R94, R8 ;  /* 0x0000005e5808723c */ /* 0x040fe20000041808 */
[----:B------:R-:W4:Y:S05]  /*6870*/  LDSM.16.M88.4 R92, [R220+0xe800] ;  /* 0x00e80000dc5c783b */ /* 0x000f2a0000000200 */
[C---:B---3--:R-:W-:Y:S05]  /*6880*/  HMMA.16816.F32.BF16 R12, R88.reuse, R96, R12 ;  /* 0x00000060580c723c */ /* 0x048fea000004180c */
[----:B-1----:R-:W-:Y:S01]  /*6890*/  FFMA.FTZ R3, -R120, R120, 1 ;  /* 0x3f80000078037423 */ /* 0x002fe20000010178 */
[----:B------:R-:W-:Y:S01]  /*68a0*/  HMMA.16816.F32.BF16 R16, R88, R98, R16 ;  /* 0x000000625810723c */ /* 0x000fe20000041810 */
[----:B------:R-:W-:Y:S04]  /*68b0*/  LDSM.16.M88.4 R88, [R108+0x16000] ;  /* 0x016000006c58783b */ /* 0x000fe80000000200 */
[----:B------:R-:W-:Y:S01]  /*68c0*/  FMUL.FTZ R3, R3, UR9 ;  /* 0x0000000903037c20 */ /* 0x000fe20008410000 */
[----:B------:R-:W1:Y:S01]  /*68d0*/  LDSM.16.M88.4 R96, [R219+0xe000] ;  /* 0x00e00000db60783b */ /* 0x000e620000000200 */
[C---:B--2---:R-:W-:Y:S06]  /*68e0*/  HMMA.16816.F32.BF16 R4, R84.reuse, R100, R4 ;  /* 0x000000645404723c */ /* 0x044fec0000041804 */
[C---:B------:R-:W-:Y:S06]  /*68f0*/  HMMA.16816.F32.BF16 R8, R84.reuse, R102, R8 ;  /* 0x000000665408723c */ /* 0x040fec0000041808 */
[C---:B----4-:R-:W-:Y:S06]  /*6900*/  HMMA.16816.F32.BF16 R12, R84.reuse, R92, R12 ;  /* 0x0000005c540c723c */ /* 0x050fec000004180c */
[----:B------:R-:W-:Y:S07]  /*6910*/  HMMA.16816.F32.BF16 R16, R84, R94, R16 ;  /* 0x0000005e5410723c */ /* 0x000fee0000041810 */
[----:B------:R-:W-:Y:S01]  /*6920*/  FFMA.FTZ R85, -R117, R117, 1 ;  /* 0x3f80000075557423 */ /* 0x000fe20000010175 */
[----:B------:R-:W-:Y:S01]  /*6930*/  FFMA.FTZ R84, -R111, R111, 1 ;  /* 0x3f8000006f547423 */ /* 0x000fe2000001016f */
[C---:B-1----:R-:W-:Y:S05]  /*6940*/  HMMA.16816.F32.BF16 R4, R88.reuse, R96, R4 ;  /* 0x000000605804723c */ /* 0x042fea0000041804 */
[----:B------:R-:W-:Y:S01]  /*6950*/  FMUL.FTZ R85, R85, UR9 ;  /* 0x0000000955557c20 */ /* 0x000fe20008410000 */
[C---:B------:R-:W-:Y:S05]  /*6960*/  HMMA.16816.F32.BF16 R8, R88.reuse, R98, R8 ;  /* 0x000000625808723c */ /* 0x040fea0000041808 */
[----:B------:R-:W-:Y:S01]  /*6970*/  FMUL.FTZ R84, R84, UR9 ;  /* 0x0000000954547c20 */ /* 0x000fe20008410000 */
[C---:B------:R-:W-:Y:S05]  /*6980*/  HMMA.16816.F32.BF16 R12, R88.reuse, R104, R12 ;  /* 0x00000068580c723c */ /* 0x040fea000004180c */
[----:B------:R-:W-:Y:S01]  /*6990*/  FFMA.FTZ R87, -R127, R127, 1 ;  /* 0x3f8000007f577423 */ /* 0x000fe2000001017f */
[----:B------:R-:W-:Y:S05]  /*69a0*/  HMMA.16816.F32.BF16 R16, R88, R106, R16 ;  /* 0x0000006a5810723c */ /* 0x000fea0000041810 */
[----:B------:R-:W-:Y:S01]  /*69b0*/  FFMA.FTZ R86, -R126, R126, 1 ;  /* 0x3f8000007e567423 */ /* 0x000fe2000001017e */
        /* <DEDUP_REMOVED lines=9> */
[----:B------:R-:W-:Y:S01]  /*6a50*/  FMUL.FTZ R5, R198, R5 ;  /* 0x00000005c6057220 */ /* 0x000fe20000410000 */
[----:B------:R-:W-:Y:S01]  /*6a60*/  FMUL.FTZ R2, R2, R4 ;  /* 0x0000000402027220 */ /* 0x000fe20000410000 */
[----:B------:R-:W-:Y:S01]  /*6a70*/  FADD.FTZ R9, -R110, R12 ;  /* 0x0000000c6e097221 */ /* 0x000fe20000010100 */
[----:B------:R-:W-:Y:S01]  /*6a80*/  FMUL.FTZ R0, R0, UR9 ;  /* 0x0000000900007c20 */ /* 0x000fe20008410000 */
[----:B------:R-:W-:Y:S01]  /*6a90*/  FMUL.FTZ R8, R196, R8 ;  /* 0x00000008c4087220 */ /* 0x000fe20000410000 */
[C---:B------:R-:W-:Y:S01]  /*6aa0*/  FADD.FTZ R12, -R110.reuse, R13 ;  /* 0x0000000d6e0c7221 */ /* 0x040fe20000010100 */
[----:B------:R-:W-:Y:S01]  /*6ab0*/  FMUL.FTZ R9, R197, R9 ;  /* 0x00000009c5097220 */ /* 0x000fe20000410000 */
[C---:B------:R-:W-:Y:S01]  /*6ac0*/  FADD.FTZ R17, -R110.reuse, R17 ;  /* 0x000000116e117221 */ /* 0x040fe20000010100 */
[----:B------:R-:W-:Y:S01]  /*6ad0*/  FADD.FTZ R4, -R110, R16 ;  /* 0x000000106e047221 */ /* 0x000fe20000010100 */
[----:B------:R-:W-:Y:S01]  /*6ae0*/  F2FP.BF16.F32.PACK_AB R16, R2, R3 ;  /* 0x000000030210723e */ /* 0x000fe200000010ff */
[----:B------:R-:W-:Y:S01]  /*6af0*/  FMUL.FTZ R0, R0, R5 ;  /* 0x0000000500007220 */ /* 0x000fe20000410000 */
[----:B------:R-:W-:Y:S01]  /*6b00*/  FMUL.FTZ R5, R129, R17 ;  /* 0x0000001181057220 */ /* 0x000fe20000410000 */
[----:B------:R-:W-:Y:S01]  /*6b10*/  FFMA.FTZ R2, -R116, R116, 1 ;  /* 0x3f80000074027423 */ /* 0x000fe20000010174 */
[----:B------:R-:W-:Y:S01]  /*6b20*/  FFMA.FTZ R17, -R115, R115, 1 ;  /* 0x3f80000073117423 */ /* 0x000fe20000010173 */
[----:B------:R-:W-:Y:S01]  /*6b30*/  FFMA.FTZ R3, -R114, R114, 1 ;  /* 0x3f80000072037423 */ /* 0x000fe20000010172 */
[----:B------:R-:W-:Y:S01]  /*6b40*/  FMUL.FTZ R12, R131, R12 ;  /* 0x0000000c830c7220 */ /* 0x000fe20000410000 */
[----:B------:R-:W-:Y:S01]  /*6b50*/  FMUL.FTZ R85, R85, R8 ;  /* 0x0000000855557220 */ /* 0x000fe20000410000 */
[----:B------:R-:W-:Y:S01]  /*6b60*/  FMUL.FTZ R4, R130, R4 ;  /* 0x0000000482047220 */ /* 0x000fe20000410000 */
[----:B------:R-:W-:Y:S01]  /*6b70*/  FMUL.FTZ R2, R2, UR9 ;  /* 0x0000000902027c20 */ /* 0x000fe20008410000 */
        /* <DEDUP_REMOVED lines=8> */
[----:B------:R-:W-:Y:S01]  /*6c00*/  FFMA.FTZ R0, -R128, R128, 1 ;  /* 0x3f80000080007423 */ /* 0x000fe20000010180 */
[----:B------:R-:W-:Y:S01]  /*6c10*/  FFMA.FTZ R5, -R125, R125, 1 ;  /* 0x3f8000007d057423 */ /* 0x000fe2000001017d */
[----:B------:R-:W-:Y:S01]  /*6c20*/  F2FP.BF16.F32.PACK_AB R17, R17, R2 ;  /* 0x000000021111723e */ /* 0x000fe200000010ff */
[----:B------:R-:W-:Y:S01]  /*6c30*/  FMUL.FTZ R2, R208, R6 ;  /* 0x00000006d0027220 */ /* 0x000fe20000410000 */
[----:B------:R-:W-:Y:S01]  /*6c40*/  F2FP.BF16.F32.PACK_AB R84, R84, R3 ;  /* 0x000000035454723e */ /* 0x000fe200000010ff */
[----:B------:R-:W-:Y:S01]  /*6c50*/  FMUL.FTZ R3, R207, R7 ;  /* 0x00000007cf037220 */ /* 0x000fe20000410000 */
[----:B------:R-:W-:Y:S01]  /*6c60*/  FMUL.FTZ R0, R0, UR9 ;  /* 0x0000000900007c20 */ /* 0x000fe20008410000 */
[----:B------:R-:W-:Y:S01]  /*6c70*/  FMUL.FTZ R5, R5, UR9 ;  /* 0x0000000905057c20 */ /* 0x000fe20008410000 */
[C---:B------:R-:W-:Y:S01]  /*6c80*/  FADD.FTZ R18, -R109.reuse, R18 ;  /* 0x000000126d127221 */ /* 0x040fe20000010100 */
[----:B------:R-:W-:Y:S01]  /*6c90*/  FADD.FTZ R7, -R109, R14 ;  /* 0x0000000e6d077221 */ /* 0x000fe20000010100 */
[----:B------:R-:W-:Y:S01]  /*6ca0*/  FMUL.FTZ R0, R0, R2 ;  /* 0x0000000200007220 */ /* 0x000fe20000410000 */
[----:B------:R-:W-:Y:S01]  /*6cb0*/  FMUL.FTZ R5, R5, R3 ;  /* 0x0000000305057220 */ /* 0x000fe20000410000 */
[C---:B------:R-:W-:Y:S01]  /*6cc0*/  FADD.FTZ R3, -R109.reuse, R15 ;  /* 0x0000000f6d037221 */ /* 0x040fe20000010100 */
[C---:B------:R-:W-:Y:S01]  /*6cd0*/  FADD.FTZ R2, -R109.reuse, R19 ;  /* 0x000000136d027221 */ /* 0x040fe20000010100 */
[C---:B------:R-:W-:Y:S01]  /*6ce0*/  FADD.FTZ R4, -R109.reuse, R10 ;  /* 0x0000000a6d047221 */ /* 0x040fe20000010100 */
[----:B------:R-:W-:Y:S01]  /*6cf0*/  FADD.FTZ R6, -R109, R11 ;  /* 0x0000000b6d067221 */ /* 0x000fe20000010100 */
[----:B------:R-:W-:Y:S01]  /*6d00*/  F2FP.BF16.F32.PACK_AB R5, R5, R0 ;  /* 0x000000000505723e */ /* 0x000fe200000010ff */
[----:B------:R-:W-:Y:S01]  /*6d10*/  FMUL.FTZ R0, R202, R18 ;  /* 0x00000012ca007220 */ /* 0x000fe20000410000 */
[----:B------:R-:W-:Y:S01]  /*6d20*/  FFMA.FTZ R15, -R124, R124, 1 ;  /* 0x3f8000007c0f7423 */ /* 0x000fe2000001017c */
        /* <DEDUP_REMOVED lines=116> */
.L_x_992:
        /* <DEDUP_REMOVED lines=175> */
.L_x_993:
        /* <DEDUP_REMOVED lines=630> */
.L_x_995:
        /* <DEDUP_REMOVED lines=23> */
.L_x_996:
        /* <DEDUP_REMOVED lines=62> */
.L_x_998:
[----:B------:R-:W-:Y:S05]  /*ac10*/  BSYNC B0 ;  /* 0x0000000000007941 */ /* 0x000fea0003800000 */
.L_x_997:
        /* <DEDUP_REMOVED lines=21> */
.L_x_1000:
[----:B------:R-:W-:Y:S05]  /*ad70*/  BSYNC B0 ;  /* 0x0000000000007941 */ /* 0x000fea0003800000 */
.L_x_999:
        /* <DEDUP_REMOVED lines=38> */
.L_x_1002:
[----:B------:R-:W-:Y:S05]  /*afe0*/  BSYNC B0 ;  /* 0x0000000000007941 */ /* 0x000fea0003800000 */
.L_x_1001:
        /* <DEDUP_REMOVED lines=21> */
.L_x_973:
[----:B------:R-:W-:Y:S05]  /*b140*/  BSYNC B1 ;  /* 0x0000000000017941 */ /* 0x000fea0003800000 */
.L_x_959:
        /* <DEDUP_REMOVED lines=9> */
.L_x_1003:
[----:B------:R-:W-:Y:S05]  /*b1e0*/  EXIT ;  /* 0x000000000000794d */ /* 0x000fea0003800000 */
.L_x_1005:
        /* <DEDUP_REMOVED lines=9> */
.L_x_1059:


//--------------------- .text._ZN5flash25flash_bwd_dot_do_o_kernelILb0E23Flash_bwd_kernel_traitsILi256ELi64ELi64ELi8ELi4ELi2ELi2ELb0ELb0EN7cutlass10bfloat16_tE19Flash_kernel_traitsILi256ELi64ELi64ELi8ES3_EEEEvNS_16Flash_bwd_paramsE --------------------------
	.section	.text._ZN5flash25flash_bwd_dot_do_o_kernelILb0E23Flash_bwd_kernel_traitsILi256ELi64ELi64ELi8ELi4ELi2ELi2ELb0ELb0EN7cutlass10bfloat16_tE19Flash_kernel_traitsILi256ELi64ELi64ELi8ES3_EEEEvNS_16Flash_bwd_paramsE,"ax",@progbits
	.align	128
        .global         _ZN5flash25flash_bwd_dot_do_o_kernelILb0E23Flash_bwd_kernel_traitsILi256ELi64ELi64ELi8ELi4ELi2ELi2ELb0ELb0EN7cutlass10bfloat16_tE19Flash_kernel_traitsILi256ELi64ELi64ELi8ES3_EEEEvNS_16Flash_bwd_paramsE
        .type           _ZN5flash25flash_bwd_dot_do_o_kernelILb0E23Flash_bwd_kernel_traitsILi256ELi64ELi64ELi8ELi4ELi2ELi2ELb0ELb0EN7cutlass10bfloat16_tE19Flash_kernel_traitsILi256ELi64ELi64ELi8ES3_EEEEvNS_16Flash_bwd_paramsE,@function
        .size           _ZN5flash25flash_bwd_dot_do_o_kernelILb0E23Flash_bwd_kernel_traitsILi256ELi64ELi64ELi8ELi4ELi2ELi2ELb0ELb0EN7cutlass10bfloat16_tE19Flash_kernel_traitsILi256ELi64ELi64ELi8ES3_EEEEvNS_16Flash_bwd_paramsE,(.L_x_1060 - _ZN5flash25flash_bwd_dot_do_o_kernelILb0E23Flash_bwd_kernel_traitsILi256ELi64ELi64ELi8ELi4ELi2ELi2ELb0ELb0EN7cutlass10bfloat16_tE19Flash_kernel_traitsILi256ELi64ELi64ELi8ES3_EEEEvNS_16Flash_bwd_paramsE)
        .other          _ZN5flash25flash_bwd_dot_do_o_kernelILb0E23Flash_bwd_kernel_traitsILi256ELi64ELi64ELi8ELi4ELi2ELi2ELb0ELb0EN7cutlass10bfloat16_tE19Flash_kernel_traitsILi256ELi64ELi64ELi8ES3_EEEEvNS_16Flash_bwd_paramsE,@"STO_CUDA_ENTRY STV_DEFAULT"
_ZN5flash25flash_bwd_dot_do_o_kernelILb0E23Flash_bwd_kernel_traitsILi256ELi64ELi64ELi8ELi4ELi2ELi2ELb0ELb0EN7cutlass10bfloat16_tE19Flash_kernel_traitsILi256ELi64ELi64ELi8ES3_EEEEvNS_16Flash_bwd_paramsE:
.text._ZN5flash25flash_bwd_dot_do_o_kernelILb0E23Flash_bwd_kernel_traitsILi256ELi64ELi64ELi8ELi4ELi2ELi2ELb0ELb0EN7cutlass10bfloat16_tE19Flash_kernel_traitsILi256ELi64ELi64ELi8ES3_EEEEvNS_16Flash_bwd_paramsE:
        /* <DEDUP_REMOVED lines=56> */
.L_x_1006:
[----:B------:R-:W0:Y:S08]  /*0380*/  LDC R6, c[0x0][0x270] ;  /* 0x00009c00ff067b82 */ /* 0x000e300000000800 */
[----:B------:R-:W1:Y:S01]  /*0390*/  LDC R3, c[0x0][0x2d4] ;  /* 0x0000b500ff037b82 */ /* 0x000e620000000800 */
[----:B0-----:R-:W-:-:S04]  /*03a0*/  IMAD R6, R9, R6, UR5 ;  /* 0x0000000509067e24 */ /* 0x001fc8000f8e0206 */
[----:B-1----:R-:W-:-:S07]  /*03b0*/  IMAD R6, R6, R3, RZ ;  /* 0x0000000306067224 */ /* 0x002fce00078e02ff */
.L_x_1007:
        /* <DEDUP_REMOVED lines=74> */
.L_x_1009:
[----:B------:R-:W-:Y:S05]  /*0860*/  BSYNC B0 ;  /* 0x0000000000007941 */ /* 0x000fea0003800000 */
.L_x_1008:
        /* <DEDUP_REMOVED lines=23> */
.L_x_1011:
[----:B------:R-:W-:Y:S05]  /*09e0*/  BSYNC B0 ;  /* 0x0000000000007941 */ /* 0x000fea0003800000 */
.L_x_1010:
        /* <DEDUP_REMOVED lines=30> */
.L_x_1013:
[----:B------:R-:W-:Y:S05]  /*0bd0*/  BSYNC B0 ;  /* 0x0000000000007941 */ /* 0x000fea0003800000 */
.L_x_1012:
        /* <DEDUP_REMOVED lines=31> */
.L_x_1015:
[----:B------:R-:W-:Y:S05]  /*0dd0*/  BSYNC B0 ;  /* 0x0000000000007941 */ /* 0x000fea0003800000 */
.L_x_1014:
        /* <DEDUP_REMOVED lines=219> */
.L_x_1016:
        /* <DEDUP_REMOVED lines=15> */
.L_x_1060:


//--------------------- .text._ZN5flash25flash_bwd_dot_do_o_kernelILb1E23Flash_bwd_kernel_traitsILi256ELi64ELi64ELi8ELi4ELi2ELi2ELb0ELb0EN7cutlass10bfloat16_tE19Flash_kernel_traitsILi256ELi64ELi64ELi8ES3_EEEEvNS_16Flash_bwd_paramsE --------------------------
	.section	.text._ZN5flash25flash_bwd_dot_do_o_kernelILb1E23Flash_bwd_kernel_traitsILi256ELi64ELi64ELi8ELi4ELi2ELi2ELb0ELb0EN7cutlass10bfloat16_tE19Flash_kernel_traitsILi256ELi64ELi64ELi8ES3_EEEEvNS_16Flash_bwd_paramsE,"ax",@progbits
	.align	128
        .global         _ZN5flash25flash_bwd_dot_do_o_kernelILb1E23Flash_bwd_kernel_traitsILi256ELi64ELi64ELi8ELi4ELi2ELi2ELb0ELb0EN7cutlass10bfloat16_tE19Flash_kernel_traitsILi256ELi64ELi64ELi8ES3_EEEEvNS_16Flash_bwd_paramsE
        .type           _ZN5flash25flash_bwd_dot_do_o_kernelILb1E23Flash_bwd_kernel_traitsILi256ELi64ELi64ELi8ELi4ELi2ELi2ELb0ELb0EN7cutlass10bfloat16_tE19Flash_kernel_traitsILi256ELi64ELi64ELi8ES3_EEEEvNS_16Flash_bwd_paramsE,@function
        .size           _ZN5flash25flash_bwd_dot_do_o_kernelILb1E23Flash_bwd_kernel_traitsILi256ELi64ELi64ELi8ELi4ELi2ELi2ELb0ELb0EN7cutlass10bfloat16_tE19Flash_kernel_traitsILi256ELi64ELi64ELi8ES3_EEEEvNS_16Flash_bwd_paramsE,(.L_x_1061 - _ZN5flash25flash_bwd_dot_do_o_kernelILb1E23Flash_bwd_kernel_traitsILi256ELi64ELi64ELi8ELi4ELi2ELi2ELb0ELb0EN7cutlass10bfloat16_tE19Flash_kernel_traitsILi256ELi64ELi64ELi8ES3_EEEEvNS_16Flash_bwd_paramsE)
        .other          _ZN5flash25flash_bwd_dot_do_o_kernelILb1E23Flash_bwd_kernel_traitsILi256ELi64ELi64ELi8ELi4ELi2ELi2ELb0ELb0EN7cutlass10bfloat16_tE19Flash_kernel_traitsILi256ELi64ELi64ELi8ES3_EEEEvNS_16Flash_bwd_paramsE,@"STO_CUDA_ENTRY STV_DEFAULT"
_ZN5flash25flash_bwd_dot_do_o_kernelILb1E23Flash_bwd_kernel_traitsILi256ELi64ELi64ELi8ELi4ELi2ELi2ELb0ELb0EN7cutlass10bfloat16_tE19Flash_kernel_traitsILi256ELi64ELi64ELi8ES3_EEEEvNS_16Flash_bwd_paramsE:
.text._ZN5flash25flash_bwd_dot_do_o_kernelILb1E23Flash_bwd_kernel_traitsILi256ELi64ELi64ELi8ELi4ELi2ELi2ELb0ELb0EN7cutlass10bfloat16_tE19Flash_kernel_traitsILi256ELi64ELi64ELi8ES3_EEEEvNS_16Flash_bwd_paramsE:
        /* <DEDUP_REMOVED lines=65> */
.L_x_1017:
        /* <DEDUP_REMOVED lines=27> */
.L_x_1018:
[----:B------:R-:W-:-:S04]  /*05c0*/  IMAD R38, R15, R31, R36 ;  /* 0x0000001f0f267224 */ /* 0x000fc800078e0224 */
[----:B------:R-:W-:-:S07]  /*05d0*/  IMAD R38, R38, R16, RZ ;  /* 0x0000001026267224 */ /* 0x000fce00078e02ff */
.L_x_1019:
        /* <DEDUP_REMOVED lines=81> */
.L_x_1021:
[----:B------:R-:W-:Y:S05]  /*0af0*/  BSYNC B0 ;  /* 0x0000000000007941 */ /* 0x000fea0003800000 */
.L_x_1020:
        /* <DEDUP_REMOVED lines=24> */
.L_x_1023:
[----:B------:R-:W-:Y:S05]  /*0c80*/  BSYNC B0 ;  /* 0x0000000000007941 */ /* 0x000fea0003800000 */
.L_x_1022:
        /* <DEDUP_REMOVED lines=35> */
.L_x_1025:
[----:B------:R-:W-:Y:S05]  /*0ec0*/  BSYNC B0 ;  /* 0x0000000000007941 */ /* 0x000fea0003800000 */
.L_x_1024:
        /* <DEDUP_REMOVED lines=32> */
.L_x_1027:
[----:B------:R-:W-:Y:S05]  /*10d0*/  BSYNC B0 ;  /* 0x0000000000007941 */ /* 0x000fea0003800000 */
.L_x_1026:
        /* <DEDUP_REMOVED lines=240> */
.L_x_1028:
        /* <DEDUP_REMOVED lines=10> */
.L_x_1061:


//--------------------- .nv.shared._ZN5flash27flash_bwd_convert_dq_kernelI23Flash_bwd_kernel_traitsILi256ELi64ELi32ELi8ELi4ELi1ELi2ELb1ELb1EN7cutlass10bfloat16_tE19Flash_kernel_traitsILi256ELi64ELi32ELi8ES3_EEEEvNS_16Flash_bwd_paramsEi --------------------------
	.section	.nv.shared._ZN5flash27flash_bwd_convert_dq_kernelI23Flash_bwd_kernel_traitsILi256ELi64ELi32ELi8ELi4ELi1ELi2ELb1ELb1EN7cutlass10bfloat16_tE19Flash_kernel_traitsILi256ELi64ELi32ELi8ES3_EEEEvNS_16Flash_bwd_paramsEi,"aw",@nobits
	.sectionflags	@""
	.align	16
	.zero		1024


//--------------------- .nv.shared.reserved.0     --------------------------
	.section	.nv.shared.reserved.0,"aw",@nobits
	.weak		__nv_reservedSMEM_offset_0_alias
	.size		__nv_reservedSMEM_offset_0_alias, 0, 0
	.other		__nv_reservedSMEM_offset_0_alias,@"STO_CUDA_RESERVED_SHARED STV_DEFAULT"
__nv_reservedSMEM_offset_0_alias:
	.zero		0


//--------------------- .nv.global                --------------------------
	.section	.nv.global,"aw",@nobits
.nv.global:
	.type		_ZN73_INTERNAL_7983b5e8_37_flash_bwd_hdim256_bf16_causal_sm80_cu_ea41c527_36104cute1_E,@object
	.size		_ZN73_INTERNAL_7983b5e8_37_flash_bwd_hdim256_bf16_causal_sm80_cu_ea41c527_36104cute1_E,(_ZN73_INTERNAL_7983b5e8_37_flash_bwd_hdim256_bf16_causal_sm80_cu_ea41c527_36104cuda3std3__45__cpo6cbeginE - _ZN73_INTERNAL_7983b5e8_37_flash_bwd_hdim256_bf16_causal_sm80_cu_ea41c527_36104cute1_E)
_ZN73_INTERNAL_7983b5e8_37_flash_bwd_hdim256_bf16_causal_sm80_cu_ea41c527_36104cute1_E:
	.zero		1
	.type		_ZN73_INTERNAL_7983b5e8_37_flash_bwd_hdim256_bf16_causal_sm80_cu_ea41c527_36104cuda3std3__45__cpo6cbeginE,@object
	.size		_ZN73_INTERNAL_7983b5e8_37_flash_bwd_hdim256_bf16_causal_sm80_cu_ea41c527_36104cuda3std3__45__cpo6cbeginE,(_ZN73_INTERNAL_7983b5e8_37_flash_bwd_hdim256_bf16_causal_sm80_cu_ea41c527_36104cuda3std3__48in_placeE - _ZN73_INTERNAL_7983b5e8_37_flash_bwd_hdim256_bf16_causal_sm80_cu_ea41c527_36104cuda3std3__45__cpo6cbeginE)
_ZN73_INTERNAL_7983b5e8_37_flash_bwd_hdim256_bf16_causal_sm80_cu_ea41c527_36104cuda3std3__45__cpo6cbeginE:
	.zero		1
	.type		_ZN73_INTERNAL_7983b5e8_37_flash_bwd_hdim256_bf16_causal_sm80_cu_ea41c527_36104cuda3std3__48in_placeE,@object
	.size		_ZN73_INTERNAL_7983b5e8_37_flash_bwd_hdim256_bf16_causal_sm80_cu_ea41c527_36104cuda3std3__48in_placeE,(_ZN73_INTERNAL_7983b5e8_37_flash_bwd_hdim256_bf16_causal_sm80_cu_ea41c527_36104cuda3std6ranges3__45__cpo9iter_moveE - _ZN73_INTERNAL_7983b5e8_37_flash_bwd_hdim256_bf16_causal_sm80_cu_ea41c527_36104cuda3std3__48in_placeE)
_ZN73_INTERNAL_7983b5e8_37_flash_bwd_hdim256_bf16_causal_sm80_cu_ea41c527_36104cuda3std3__48in_placeE:
	.zero		1
	.type		_ZN73_INTERNAL_7983b5e8_37_flash_bwd_hdim256_bf16_causal_sm80_cu_ea41c527_36104cuda3std6ranges3__45__cpo9iter_moveE,@object
	.size		_ZN73_INTERNAL_7983b5e8_37_flash_bwd_hdim256_bf16_causal_sm80_cu_ea41c527_36104cuda3std6ranges3__45__cpo9iter_moveE,(_ZN73_INTERNAL_7983b5e8_37_flash_bwd_hdim256_bf16_causal_sm80_cu_ea41c527_36104cuda3std3__45__cpo5beginE - _ZN73_INTERNAL_7983b5e8_37_flash_bwd_hdim256_bf16_causal_sm80_cu_ea41c527_36104cuda3std6ranges3__45__cpo9iter_moveE)
_ZN73_INTERNAL_7983b5e8_37_flash_bwd_hdim256_bf16_causal_sm80_cu_ea41c527_36104cuda3std6ranges3__45__cpo9iter_moveE:
	.zero		1
	.type		_ZN73_INTERNAL_7983b5e8_37_flash_bwd_hdim256_bf16_causal_sm80_cu_ea41c527_36104cuda3std3__45__cpo5beginE,@object
	.size		_ZN73_INTERNAL_7983b5e8_37_flash_bwd_hdim256_bf16_causal_sm80_cu_ea41c527_36104cuda3std3__45__cpo5beginE,(_ZN73_INTERNAL_7983b5e8_37_flash_bwd_hdim256_bf16_causal_sm80_cu_ea41c527_36104cuda3std3__475_GLOBAL__N__7983b5e8_37_flash_bwd_hdim256_bf16_causal_sm80_cu_ea41c527_36106ignoreE - _ZN73_INTERNAL_7983b5e8_37_flash_bwd_hdim256_bf16_causal_sm80_cu_ea41c527_36104cuda3std3__45__cpo5beginE)
_ZN73_INTERNAL_7983b5e8_37_flash_bwd_hdim256_bf16_causal_sm80_cu_ea41c527_36104cuda3std3__45__cpo5beginE:
	.zero		1
	.type		_ZN73_INTERNAL_7983b5e8_37_flash_bwd_hdim256_bf16_causal_sm80_cu_ea41c527_36104cuda3std3__475_GLOBAL__N__7983b5e8_37_flash_bwd_hdim256_bf16_causal_sm80_cu_ea41c527_36106ignoreE,@object
	.size		_ZN73_INTERNAL_7983b5e8_37_flash_bwd_hdim256_bf16_causal_sm80_cu_ea41c527_36104cuda3std3__475_GLOBAL__N__7983b5e8_37_flash_bwd_hdim256_bf16_causal_sm80_cu_ea41c527_36106ignoreE,(_ZN73_INTERNAL_7983b5e8_37_flash_bwd_hdim256_bf16_causal_sm80_cu_ea41c527_36104cute7productE - _ZN73_INTERNAL_7983b5e8_37_flash_bwd_hdim256_bf16_causal_sm80_cu_ea41c527_36104cuda3std3__475_GLOBAL__N__7983b5e8_37_flash_bwd_hdim256_bf16_causal_sm80_cu_ea41c527_36106ignoreE)
_ZN73_INTERNAL_7983b5e8_37_flash_bwd_hdim256_bf16_causal_sm80_cu_ea41c527_36104cuda3std3__475_GLOBAL__N__7983b5e8_37_flash_bwd_hdim256_bf16_causal_sm80_cu_ea41c527_36106ignoreE:
	.zero		1
	.type		_ZN73_INTERNAL_7983b5e8_37_flash_bwd_hdim256_bf16_causal_sm80_cu_ea41c527_36104cute7productE,@object
	.size		_ZN73_INTERNAL_7983b5e8_37_flash_bwd_hdim256_bf16_causal_sm80_cu_ea41c527_36104cute7productE,(_ZN73_INTERNAL_7983b5e8_37_flash_bwd_hdim256_bf16_causal_sm80_cu_ea41c527_36104cuda3std3__45__cpo3endE - _ZN73_INTERNAL_7983b5e8_37_flash_bwd_hdim256_bf16_causal_sm80_cu_ea41c527_36104cute7productE)
_ZN73_INTERNAL_7983b5e8_37_flash_bwd_hdim256_bf16_causal_sm80_cu_ea41c527_36104cute7productE:
	.zero		1
	.type		_ZN73_INTERNAL_7983b5e8_37_flash_bwd_hdim256_bf16_causal_sm80_cu_ea41c527_36104cuda3std3__45__cpo3endE,@object
	.size		_ZN73_INTERNAL_7983b5e8_37_flash_bwd_hdim256_bf16_causal_sm80_cu_ea41c527_36104cuda3std3__45__cpo3endE,(_ZN73_INTERNAL_7983b5e8_37_flash_bwd_hdim256_bf16_causal_sm80_cu_ea41c527_36104cuda3std3__419piecewise_constructE - _ZN73_INTERNAL_7983b5e8_37_flash_bwd_hdim256_bf16_causal_sm80_cu_ea41c527_36104cuda3std3__45__cpo3endE)
_ZN73_INTERNAL_7983b5e8_37_flash_bwd_hdim256_bf16_causal_sm80_cu_ea41c527_36104cuda3std3__45__cpo3endE:
	.zero		1
	.type		_ZN73_INTERNAL_7983b5e8_37_flash_bwd_hdim256_bf16_causal_sm80_cu_ea41c527_36104cuda3std3__419piecewise_constructE,@object
	.size		_ZN73_INTERNAL_7983b5e8_37_flash_bwd_hdim256_bf16_causal_sm80_cu_ea41c527_36104cuda3std3__419piecewise_constructE,(_ZN73_INTERNAL_7983b5e8_37_flash_bwd_hdim256_bf16_causal_sm80_cu_ea41c527_36104cuda3std3__45__cpo4cendE - _ZN73_INTERNAL_7983b5e8_37_flash_bwd_hdim256_bf16_causal_sm80_cu_ea41c527_36104cuda3std3__419piecewise_constructE)
_ZN73_INTERNAL_7983b5e8_37_flash_bwd_hdim256_bf16_causal_sm80_cu_ea41c527_36104cuda3std3__419piecewise_constructE:
	.zero		1
	.type		_ZN73_INTERNAL_7983b5e8_37_flash_bwd_hdim256_bf16_causal_sm80_cu_ea41c527_36104cuda3std3__45__cpo4cendE,@object
	.size		_ZN73_INTERNAL_7983b5e8_37_flash_bwd_hdim256_bf16_causal_sm80_cu_ea41c527_36104cuda3std3__45__cpo4cendE,(_ZN73_INTERNAL_7983b5e8_37_flash_bwd_hdim256_bf16_causal_sm80_cu_ea41c527_36104cuda3std6ranges3__45__cpo4swapE - _ZN73_INTERNAL_7983b5e8_37_flash_bwd_hdim256_bf16_causal_sm80_cu_ea41c527_36104cuda3std3__45__cpo4cendE)
_ZN73_INTERNAL_7983b5e8_37_flash_bwd_hdim256_bf16_causal_sm80_cu_ea41c527_36104cuda3std3__45__cpo4cendE:
	.zero		1
	.type		_ZN73_INTERNAL_7983b5e8_37_flash_bwd_hdim256_bf16_causal_sm80_cu_ea41c527_36104cuda3std6ranges3__45__cpo4swapE,@object
	.size		_ZN73_INTERNAL_7983b5e8_37_flash_bwd_hdim256_bf16_causal_sm80_cu_ea41c527_36104cuda3std6ranges3__45__cpo4swapE,(.L_7 - _ZN73_INTERNAL_7983b5e8_37_flash_bwd_hdim256_bf16_causal_sm80_cu_ea41c527_36104cuda3std6ranges3__45__cpo4swapE)
_ZN73_INTERNAL_7983b5e8_37_flash_bwd_hdim256_bf16_causal_sm80_cu_ea41c527_36104cuda3std6ranges3__45__cpo4swapE:
	.zero		1
.L_7:


//--------------------- .nv.shared._ZN5flash44flash_bwd_dq_dk_dv_loop_seqk_parallel_kernelI23Flash_bwd_kernel_traitsILi256ELi64ELi32ELi8ELi4ELi1ELi2ELb1ELb1EN7cutlass10bfloat16_tE19Flash_kernel_traitsILi256ELi64ELi32ELi8ES3_EELb0ELb1ELb0ELb0ELb0ELb0ELb0EEEvNS_16Flash_bwd_paramsE --------------------------
	.section	.nv.shared._ZN5flash44flash_bwd_dq_dk_dv_loop_seqk_parallel_kernelI23Flash_bwd_kernel_traitsILi256ELi64ELi32ELi8ELi4ELi1ELi2ELb1ELb1EN7cutlass10bfloat16_tE19Flash_kernel_traitsILi256ELi64ELi32ELi8ES3_EELb0ELb1ELb0ELb0ELb0ELb0ELb0EEEvNS_16Flash_bwd_paramsE,"aw",@nobits
	.sectionflags	@""
	.align	16
	.zero		1024


//--------------------- .nv.shared._ZN5flash44flash_bwd_dq_dk_dv_loop_seqk_parallel_kernelI23Flash_bwd_kernel_traitsILi256ELi64ELi32ELi8ELi4ELi1ELi2ELb1ELb1EN7cutlass10bfloat16_tE19Flash_kernel_traitsILi256ELi64ELi32ELi8ES3_EELb0ELb1ELb0ELb0ELb0ELb0ELb1EEEvNS_16Flash_bwd_paramsE --------------------------
	.section	.nv.shared._ZN5flash44flash_bwd_dq_dk_dv_loop_seqk_parallel_kernelI23Flash_bwd_kernel_traitsILi256ELi64ELi32ELi8ELi4ELi1ELi2ELb1ELb1EN7cutlass10bfloat16_tE19Flash_kernel_traitsILi256ELi64ELi32ELi8ES3_EELb0ELb1ELb0ELb0ELb0ELb0ELb1EEEvNS_16Flash_bwd_paramsE,"aw",@nobits
	.sectionflags	@""
	.align	16
	.zero		1024


//--------------------- .nv.shared._ZN5flash44flash_bwd_dq_dk_dv_loop_seqk_parallel_kernelI23Flash_bwd_kernel_traitsILi256ELi64ELi32ELi8ELi4ELi1ELi2ELb1ELb1EN7cutlass10bfloat16_tE19Flash_kernel_traitsILi256ELi64ELi32ELi8ES3_EELb0ELb1ELb0ELb0ELb0ELb1ELb0EEEvNS_16Flash_bwd_paramsE --------------------------
	.section	.nv.shared._ZN5flash44flash_bwd_dq_dk_dv_loop_seqk_parallel_kernelI23Flash_bwd_kernel_traitsILi256ELi64ELi32ELi8ELi4ELi1ELi2ELb1ELb1EN7cutlass10bfloat16_tE19Flash_kernel_traitsILi256ELi64ELi32ELi8ES3_EELb0ELb1ELb0ELb0ELb0ELb1ELb0EEEvNS_16Flash_bwd_paramsE,"aw",@nobits
	.sectionflags	@""
	.align	16
	.zero		1024


//--------------------- .nv.shared._ZN5flash44flash_bwd_dq_dk_dv_loop_seqk_parallel_kernelI23Flash_bwd_kernel_traitsILi256ELi64ELi32ELi8ELi4ELi1ELi2ELb1ELb1EN7cutlass10bfloat16_tE19Flash_kernel_traitsILi256ELi64ELi32ELi8ES3_EELb0ELb1ELb0ELb0ELb0ELb1ELb1EEEvNS_16Flash_bwd_paramsE --------------------------
	.section	.nv.shared._ZN5flash44flash_bwd_dq_dk_dv_loop_seqk_parallel_kernelI23Flash_bwd_kernel_traitsILi256ELi64ELi32ELi8ELi4ELi1ELi2ELb1ELb1EN7cutlass10bfloat16_tE19Flash_kernel_traitsILi256ELi64ELi32ELi8ES3_EELb0ELb1ELb0ELb0ELb0ELb1ELb1EEEvNS_16Flash_bwd_paramsE,"aw",@nobits
	.sectionflags	@""
	.align	16
	.zero		1024


//--------------------- .nv.shared._ZN5flash44flash_bwd_dq_dk_dv_loop_seqk_parallel_kernelI23Flash_bwd_kernel_traitsILi256ELi64ELi32ELi8ELi4ELi1ELi2ELb1ELb1EN7cutlass10bfloat16_tE19Flash_kernel_traitsILi256ELi64ELi32ELi8ES3_EELb0ELb1ELb0ELb1ELb0ELb0ELb0EEEvNS_16Flash_bwd_paramsE --------------------------
	.section	.nv.shared._ZN5flash44flash_bwd_dq_dk_dv_loop_seqk_parallel_kernelI23Flash_bwd_kernel_traitsILi256ELi64ELi32ELi8ELi4ELi1ELi2ELb1ELb1EN7cutlass10bfloat16_tE19Flash_kernel_traitsILi256ELi64ELi32ELi8ES3_EELb0ELb1ELb0ELb1ELb0ELb0ELb0EEEvNS_16Flash_bwd_paramsE,"aw",@nobits
	.sectionflags	@""
	.align	16
	.zero		1024


//--------------------- .nv.shared._ZN5flash44flash_bwd_dq_dk_dv_loop_seqk_parallel_kernelI23Flash_bwd_kernel_traitsILi256ELi64ELi32ELi8ELi4ELi1ELi2ELb1ELb1EN7cutlass10bfloat16_tE19Flash_kernel_traitsILi256ELi64ELi32ELi8ES3_EELb0ELb1ELb0ELb1ELb0ELb0ELb1EEEvNS_16Flash_bwd_paramsE --------------------------
	.section	.nv.shared._ZN5flash44flash_bwd_dq_dk_dv_loop_seqk_parallel_kernelI23Flash_bwd_kernel_traitsILi256ELi64ELi32ELi8ELi4ELi1ELi2ELb1ELb1EN7cutlass10bfloat16_tE19Flash_kernel_traitsILi256ELi64ELi32ELi8ES3_EELb0ELb1ELb0ELb1ELb0ELb0ELb1EEEvNS_16Flash_bwd_paramsE,"aw",@nobits
	.sectionflags	@""
	.align	16
	.zero		1024


//--------------------- .nv.shared._ZN5flash25flash_bwd_dot_do_o_kernelILb0E23Flash_bwd_kernel_traitsILi256ELi64ELi32ELi8ELi4ELi1ELi2ELb1ELb1EN7cutlass10bfloat16_tE19Flash_kernel_traitsILi256ELi64ELi32ELi8ES3_EEEEvNS_16Flash_bwd_paramsE --------------------------
	.section	.nv.shared._ZN5flash25flash_bwd_dot_do_o_kernelILb0E23Flash_bwd_kernel_traitsILi256ELi64ELi32ELi8ELi4ELi1ELi2ELb1ELb1EN7cutlass10bfloat16_tE19Flash_kernel_traitsILi256ELi64ELi32ELi8ES3_EEEEvNS_16Flash_bwd_paramsE,"aw",@nobits
	.sectionflags	@""
	.align	16
	.zero		1024


//--------------------- .nv.shared._ZN5flash25flash_bwd_dot_do_o_kernelILb1E23Flash_bwd_kernel_traitsILi256ELi64ELi32ELi8ELi4ELi1ELi2ELb1ELb1EN7cutlass10bfloat16_tE19Flash_kernel_traitsILi256ELi64ELi32ELi8ES3_EEEEvNS_16Flash_bwd_paramsE --------------------------
	.section	.nv.shared._ZN5flash25flash_bwd_dot_do_o_kernelILb1E23Flash_bwd_kernel_traitsILi256ELi64ELi32ELi8ELi4ELi1ELi2ELb1ELb1EN7cutlass10bfloat16_tE19Flash_kernel_traitsILi256ELi64ELi32ELi8ES3_EEEEvNS_16Flash_bwd_paramsE,"aw",@nobits
	.sectionflags	@""
	.align	16
	.zero		1024


//--------------------- .nv.shared._ZN5flash44flash_bwd_dq_dk_dv_loop_seqk_parallel_kernelI23Flash_bwd_kernel_traitsILi256ELi64ELi64ELi8ELi4ELi2ELi2ELb0ELb1EN7cutlass10bfloat16_tE19Flash_kernel_traitsILi256ELi64ELi64ELi8ES3_EELb0ELb1ELb0ELb0ELb0ELb0ELb0EEEvNS_16Flash_bwd_paramsE --------------------------
	.section	.nv.shared._ZN5flash44flash_bwd_dq_dk_dv_loop_seqk_parallel_kernelI23Flash_bwd_kernel_traitsILi256ELi64ELi64ELi8ELi4ELi2ELi2ELb0ELb1EN7cutlass10bfloat16_tE19Flash_kernel_traitsILi256ELi64ELi64ELi8ES3_EELb0ELb1ELb0ELb0ELb0ELb0ELb0EEEvNS_16Flash_bwd_paramsE,"aw",@nobits
	.sectionflags	@""
	.align	16
	.zero		1024


//--------------------- .nv.shared._ZN5flash44flash_bwd_dq_dk_dv_loop_seqk_parallel_kernelI23Flash_bwd_kernel_traitsILi256ELi64ELi64ELi8ELi4ELi2ELi2ELb0ELb1EN7cutlass10bfloat16_tE19Flash_kernel_traitsILi256ELi64ELi64ELi8ES3_EELb0ELb1ELb0ELb0ELb0ELb1ELb0EEEvNS_16Flash_bwd_paramsE --------------------------
	.section	.nv.shared._ZN5flash44flash_bwd_dq_dk_dv_loop_seqk_parallel_kernelI23Flash_bwd_kernel_traitsILi256ELi64ELi64ELi8ELi4ELi2ELi2ELb0ELb1EN7cutlass10bfloat16_tE19Flash_kernel_traitsILi256ELi64ELi64ELi8ES3_EELb0ELb1ELb0ELb0ELb0ELb1ELb0EEEvNS_16Flash_bwd_paramsE,"aw",@nobits
	.sectionflags	@""
	.align	16
	.zero		1024


//--------------------- .nv.shared._ZN5flash44flash_bwd_dq_dk_dv_loop_seqk_parallel_kernelI23Flash_bwd_kernel_traitsILi256ELi64ELi64ELi8ELi4ELi2ELi2ELb0ELb1EN7cutlass10bfloat16_tE19Flash_kernel_traitsILi256ELi64ELi64ELi8ES3_EELb0ELb1ELb0ELb1ELb0ELb0ELb0EEEvNS_16Flash_bwd_paramsE --------------------------
	.section	.nv.shared._ZN5flash44flash_bwd_dq_dk_dv_loop_seqk_parallel_kernelI23Flash_bwd_kernel_traitsILi256ELi64ELi64ELi8ELi4ELi2ELi2ELb0ELb1EN7cutlass10bfloat16_tE19Flash_kernel_traitsILi256ELi64ELi64ELi8ES3_EELb0ELb1ELb0ELb1ELb0ELb0ELb0EEEvNS_16Flash_bwd_paramsE,"aw",@nobits
	.sectionflags	@""
	.align	16
	.zero		1024


//--------------------- .nv.shared._ZN5flash44flash_bwd_dq_dk_dv_loop_seqk_parallel_kernelI23Flash_bwd_kernel_traitsILi256ELi64ELi64ELi8ELi4ELi2ELi2ELb0ELb0EN7cutlass10bfloat16_tE19Flash_kernel_traitsILi256ELi64ELi64ELi8ES3_EELb0ELb1ELb0ELb0ELb0ELb0ELb0EEEvNS_16Flash_bwd_paramsE --------------------------
	.section	.nv.shared._ZN5flash44flash_bwd_dq_dk_dv_loop_seqk_parallel_kernelI23Flash_bwd_kernel_traitsILi256ELi64ELi64ELi8ELi4ELi2ELi2ELb0ELb0EN7cutlass10bfloat16_tE19Flash_kernel_traitsILi256ELi64ELi64ELi8ES3_EELb0ELb1ELb0ELb0ELb0ELb0ELb0EEEvNS_16Flash_bwd_paramsE,"aw",@nobits
	.sectionflags	@""
	.align	16
	.zero		1024


//--------------------- .nv.shared._ZN5flash44flash_bwd_dq_dk_dv_loop_seqk_parallel_kernelI23Flash_bwd_kernel_traitsILi256ELi64ELi64ELi8ELi4ELi2ELi2ELb0ELb0EN7cutlass10bfloat16_tE19Flash_kernel_traitsILi256ELi64ELi64ELi8ES3_EELb0ELb1ELb0ELb0ELb0ELb1ELb0EEEvNS_16Flash_bwd_paramsE --------------------------
	.section	.nv.shared._ZN5flash44flash_bwd_dq_dk_dv_loop_seqk_parallel_kernelI23Flash_bwd_kernel_traitsILi256ELi64ELi64ELi8ELi4ELi2ELi2ELb0ELb0EN7cutlass10bfloat16_tE19Flash_kernel_traitsILi256ELi64ELi64ELi8ES3_EELb0ELb1ELb0ELb0ELb0ELb1ELb0EEEvNS_16Flash_bwd_paramsE,"aw",@nobits
	.sectionflags	@""
	.align	16
	.zero		1024


//--------------------- .nv.shared._ZN5flash44flash_bwd_dq_dk_dv_loop_seqk_parallel_kernelI23Flash_bwd_kernel_traitsILi256ELi64ELi64ELi8ELi4ELi2ELi2ELb0ELb0EN7cutlass10bfloat16_tE19Flash_kernel_traitsILi256ELi64ELi64ELi8ES3_EELb0ELb1ELb0ELb1ELb0ELb0ELb0EEEvNS_16Flash_bwd_paramsE --------------------------
	.section	.nv.shared._ZN5flash44flash_bwd_dq_dk_dv_loop_seqk_parallel_kernelI23Flash_bwd_kernel_traitsILi256ELi64ELi64ELi8ELi4ELi2ELi2ELb0ELb0EN7cutlass10bfloat16_tE19Flash_kernel_traitsILi256ELi64ELi64ELi8ES3_EELb0ELb1ELb0ELb1ELb0ELb0ELb0EEEvNS_16Flash_bwd_paramsE,"aw",@nobits
	.sectionflags	@""
	.align	16
	.zero		1024


//--------------------- .nv.shared._ZN5flash27flash_bwd_convert_dq_kernelI23Flash_bwd_kernel_traitsILi256ELi64ELi64ELi8ELi4ELi2ELi2ELb0ELb1EN7cutlass10bfloat16_tE19Flash_kernel_traitsILi256ELi64ELi64ELi8ES3_EEEEvNS_16Flash_bwd_paramsEi --------------------------
	.section	.nv.shared._ZN5flash27flash_bwd_convert_dq_kernelI23Flash_bwd_kernel_traitsILi256ELi64ELi64ELi8ELi4ELi2ELi2ELb0ELb1EN7cutlass10bfloat16_tE19Flash_kernel_traitsILi256ELi64ELi64ELi8ES3_EEEEvNS_16Flash_bwd_paramsEi,"aw",@nobits
	.sectionflags	@""
	.align	16
	.zero		1024


//--------------------- .nv.shared._ZN5flash44flash_bwd_dq_dk_dv_loop_seqk_parallel_kernelI23Flash_bwd_kernel_traitsILi256ELi64ELi64ELi8ELi4ELi2ELi2ELb0ELb1EN7cutlass10bfloat16_tE19Flash_kernel_traitsILi256ELi64ELi64ELi8ES3_EELb1ELb1ELb0ELb0ELb0ELb0ELb0EEEvNS_16Flash_bwd_paramsE --------------------------
	.section	.nv.shared._ZN5flash44flash_bwd_dq_dk_dv_loop_seqk_parallel_kernelI23Flash_bwd_kernel_traitsILi256ELi64ELi64ELi8ELi4ELi2ELi2ELb0ELb1EN7cutlass10bfloat16_tE19Flash_kernel_traitsILi256ELi64ELi64ELi8ES3_EELb1ELb1ELb0ELb0ELb0ELb0ELb0EEEvNS_16Flash_bwd_paramsE,"aw",@nobits
	.sectionflags	@""
	.align	16
	.zero		1024


//--------------------- .nv.shared._ZN5flash44flash_bwd_dq_dk_dv_loop_seqk_parallel_kernelI23Flash_bwd_kernel_traitsILi256ELi64ELi64ELi8ELi4ELi2ELi2ELb0ELb1EN7cutlass10bfloat16_tE19Flash_kernel_traitsILi256ELi64ELi64ELi8ES3_EELb0ELb1ELb0ELb0ELb0ELb0ELb1EEEvNS_16Flash_bwd_paramsE --------------------------
	.section	.nv.shared._ZN5flash44flash_bwd_dq_dk_dv_loop_seqk_parallel_kernelI23Flash_bwd_kernel_traitsILi256ELi64ELi64ELi8ELi4ELi2ELi2ELb0ELb1EN7cutlass10bfloat16_tE19Flash_kernel_traitsILi256ELi64ELi64ELi8ES3_EELb0ELb1ELb0ELb0ELb0ELb0ELb1EEEvNS_16Flash_bwd_paramsE,"aw",@nobits
	.sectionflags	@""
	.align	16
	.zero		1024


//--------------------- .nv.shared._ZN5flash44flash_bwd_dq_dk_dv_loop_seqk_parallel_kernelI23Flash_bwd_kernel_traitsILi256ELi64ELi64ELi8ELi4ELi2ELi2ELb0ELb1EN7cutlass10bfloat16_tE19Flash_kernel_traitsILi256ELi64ELi64ELi8ES3_EELb1ELb1ELb0ELb0ELb0ELb1ELb0EEEvNS_16Flash_bwd_paramsE --------------------------
	.section	.nv.shared._ZN5flash44flash_bwd_dq_dk_dv_loop_seqk_parallel_kernelI23Flash_bwd_kernel_traitsILi256ELi64ELi64ELi8ELi4ELi2ELi2ELb0ELb1EN7cutlass10bfloat16_tE19Flash_kernel_traitsILi256ELi64ELi64ELi8ES3_EELb1ELb1ELb0ELb0ELb0ELb1ELb0EEEvNS_16Flash_bwd_paramsE,"aw",@nobits
	.sectionflags	@""
	.align	16
	.zero		1024


//--------------------- .nv.shared._ZN5flash44flash_bwd_dq_dk_dv_loop_seqk_parallel_kernelI23Flash_bwd_kernel_traitsILi256ELi64ELi64ELi8ELi4ELi2ELi2ELb0ELb1EN7cutlass10bfloat16_tE19Flash_kernel_traitsILi256ELi64ELi64ELi8ES3_EELb0ELb1ELb0ELb0ELb0ELb1ELb1EEEvNS_16Flash_bwd_paramsE --------------------------
	.section	.nv.shared._ZN5flash44flash_bwd_dq_dk_dv_loop_seqk_parallel_kernelI23Flash_bwd_kernel_traitsILi256ELi64ELi64ELi8ELi4ELi2ELi2ELb0ELb1EN7cutlass10bfloat16_tE19Flash_kernel_traitsILi256ELi64ELi64ELi8ES3_EELb0ELb1ELb0ELb0ELb0ELb1ELb1EEEvNS_16Flash_bwd_paramsE,"aw",@nobits
	.sectionflags	@""
	.align	16
	.zero		1024


//--------------------- .nv.shared._ZN5flash44flash_bwd_dq_dk_dv_loop_seqk_parallel_kernelI23Flash_bwd_kernel_traitsILi256ELi64ELi64ELi8ELi4ELi2ELi2ELb0ELb1EN7cutlass10bfloat16_tE19Flash_kernel_traitsILi256ELi64ELi64ELi8ES3_EELb1ELb1ELb0ELb1ELb0ELb0ELb0EEEvNS_16Flash_bwd_paramsE --------------------------
	.section	.nv.shared._ZN5flash44flash_bwd_dq_dk_dv_loop_seqk_parallel_kernelI23Flash_bwd_kernel_traitsILi256ELi64ELi64ELi8ELi4ELi2ELi2ELb0ELb1EN7cutlass10bfloat16_tE19Flash_kernel_traitsILi256ELi64ELi64ELi8ES3_EELb1ELb1ELb0ELb1ELb0ELb0ELb0EEEvNS_16Flash_bwd_paramsE,"aw",@nobits
	.sectionflags	@""
	.align	16
	.zero		1024


//--------------------- .nv.shared._ZN5flash44flash_bwd_dq_dk_dv_loop_seqk_parallel_kernelI23Flash_bwd_kernel_traitsILi256ELi64ELi64ELi8ELi4ELi2ELi2ELb0ELb1EN7cutlass10bfloat16_tE19Flash_kernel_traitsILi256ELi64ELi64ELi8ES3_EELb0ELb1ELb0ELb1ELb0ELb0ELb1EEEvNS_16Flash_bwd_paramsE --------------------------
	.section	.nv.shared._ZN5flash44flash_bwd_dq_dk_dv_loop_seqk_parallel_kernelI23Flash_bwd_kernel_traitsILi256ELi64ELi64ELi8ELi4ELi2ELi2ELb0ELb1EN7cutlass10bfloat16_tE19Flash_kernel_traitsILi256ELi64ELi64ELi8ES3_EELb0ELb1ELb0ELb1ELb0ELb0ELb1EEEvNS_16Flash_bwd_paramsE,"aw",@nobits
	.sectionflags	@""
	.align	16
	.zero		1024


//--------------------- .nv.shared._ZN5flash25flash_bwd_dot_do_o_kernelILb0E23Flash_bwd_kernel_traitsILi256ELi64ELi64ELi8ELi4ELi2ELi2ELb0ELb1EN7cutlass10bfloat16_tE19Flash_kernel_traitsILi256ELi64ELi64ELi8ES3_EEEEvNS_16Flash_bwd_paramsE --------------------------
	.section	.nv.shared._ZN5flash25flash_bwd_dot_do_o_kernelILb0E23Flash_bwd_kernel_traitsILi256ELi64ELi64ELi8ELi4ELi2ELi2ELb0ELb1EN7cutlass10bfloat16_tE19Flash_kernel_traitsILi256ELi64ELi64ELi8ES3_EEEEvNS_16Flash_bwd_paramsE,"aw",@nobits
	.sectionflags	@""
	.align	16
	.zero		1024


//--------------------- .nv.shared._ZN5flash25flash_bwd_dot_do_o_kernelILb1E23Flash_bwd_kernel_traitsILi256ELi64ELi64ELi8ELi4ELi2ELi2ELb0ELb1EN7cutlass10bfloat16_tE19Flash_kernel_traitsILi256ELi64ELi64ELi8ES3_EEEEvNS_16Flash_bwd_paramsE --------------------------
	.section	.nv.shared._ZN5flash25flash_bwd_dot_do_o_kernelILb1E23Flash_bwd_kernel_traitsILi256ELi64ELi64ELi8ELi4ELi2ELi2ELb0ELb1EN7cutlass10bfloat16_tE19Flash_kernel_traitsILi256ELi64ELi64ELi8ES3_EEEEvNS_16Flash_bwd_paramsE,"aw",@nobits
	.sectionflags	@""
	.align	16
	.zero		1024


//--------------------- .nv.shared._ZN5flash27flash_bwd_convert_dq_kernelI23Flash_bwd_kernel_traitsILi256ELi64ELi64ELi8ELi4ELi2ELi2ELb0ELb0EN7cutlass10bfloat16_tE19Flash_kernel_traitsILi256ELi64ELi64ELi8ES3_EEEEvNS_16Flash_bwd_paramsEi --------------------------
	.section	.nv.shared._ZN5flash27flash_bwd_convert_dq_kernelI23Flash_bwd_kernel_traitsILi256ELi64ELi64ELi8ELi4ELi2ELi2ELb0ELb0EN7cutlass10bfloat16_tE19Flash_kernel_traitsILi256ELi64ELi64ELi8ES3_EEEEvNS_16Flash_bwd_paramsEi,"aw",@nobits
	.sectionflags	@""
	.align	16
	.zero		1024


//--------------------- .nv.shared._ZN5flash44flash_bwd_dq_dk_dv_loop_seqk_parallel_kernelI23Flash_bwd_kernel_traitsILi256ELi64ELi64ELi8ELi4ELi2ELi2ELb0ELb0EN7cutlass10bfloat16_tE19Flash_kernel_traitsILi256ELi64ELi64ELi8ES3_EELb1ELb1ELb0ELb0ELb0ELb0ELb0EEEvNS_16Flash_bwd_paramsE --------------------------
	.section	.nv.shared._ZN5flash44flash_bwd_dq_dk_dv_loop_seqk_parallel_kernelI23Flash_bwd_kernel_traitsILi256ELi64ELi64ELi8ELi4ELi2ELi2ELb0ELb0EN7cutlass10bfloat16_tE19Flash_kernel_traitsILi256ELi64ELi64ELi8ES3_EELb1ELb1ELb0ELb0ELb0ELb0ELb0EEEvNS_16Flash_bwd_paramsE,"aw",@nobits
	.sectionflags	@""
	.align	16
	.zero		1024


//--------------------- .nv.shared._ZN5flash44flash_bwd_dq_dk_dv_loop_seqk_parallel_kernelI23Flash_bwd_kernel_traitsILi256ELi64ELi64ELi8ELi4ELi2ELi2ELb0ELb0EN7cutlass10bfloat16_tE19Flash_kernel_traitsILi256ELi64ELi64ELi8ES3_EELb0ELb1ELb0ELb0ELb0ELb0ELb1EEEvNS_16Flash_bwd_paramsE --------------------------
	.section	.nv.shared._ZN5flash44flash_bwd_dq_dk_dv_loop_seqk_parallel_kernelI23Flash_bwd_kernel_traitsILi256ELi64ELi64ELi8ELi4ELi2ELi2ELb0ELb0EN7cutlass10bfloat16_tE19Flash_kernel_traitsILi256ELi64ELi64ELi8ES3_EELb0ELb1ELb0ELb0ELb0ELb0ELb1EEEvNS_16Flash_bwd_paramsE,"aw",@nobits
	.sectionflags	@""
	.align	16
	.zero		1024


//--------------------- .nv.shared._ZN5flash44flash_bwd_dq_dk_dv_loop_seqk_parallel_kernelI23Flash_bwd_kernel_traitsILi256ELi64ELi64ELi8ELi4ELi2ELi2ELb0ELb0EN7cutlass10bfloat16_tE19Flash_kernel_traitsILi256ELi64ELi64ELi8ES3_EELb1ELb1ELb0ELb0ELb0ELb1ELb0EEEvNS_16Flash_bwd_paramsE --------------------------
	.section	.nv.shared._ZN5flash44flash_bwd_dq_dk_dv_loop_seqk_parallel_kernelI23Flash_bwd_kernel_traitsILi256ELi64ELi64ELi8ELi4ELi2ELi2ELb0ELb0EN7cutlass10bfloat16_tE19Flash_kernel_traitsILi256ELi64ELi64ELi8ES3_EELb1ELb1ELb0ELb0ELb0ELb1ELb0EEEvNS_16Flash_bwd_paramsE,"aw",@nobits
	.sectionflags	@""
	.align	16
	.zero		1024


//--------------------- .nv.shared._ZN5flash44flash_bwd_dq_dk_dv_loop_seqk_parallel_kernelI23Flash_bwd_kernel_traitsILi256ELi64ELi64ELi8ELi4ELi2ELi2ELb0ELb0EN7cutlass10bfloat16_tE19Flash_kernel_traitsILi256ELi64ELi64ELi8ES3_EELb0ELb1ELb0ELb0ELb0ELb1ELb1EEEvNS_16Flash_bwd_paramsE --------------------------
	.section	.nv.shared._ZN5flash44flash_bwd_dq_dk_dv_loop_seqk_parallel_kernelI23Flash_bwd_kernel_traitsILi256ELi64ELi64ELi8ELi4ELi2ELi2ELb0ELb0EN7cutlass10bfloat16_tE19Flash_kernel_traitsILi256ELi64ELi64ELi8ES3_EELb0ELb1ELb0ELb0ELb0ELb1ELb1EEEvNS_16Flash_bwd_paramsE,"aw",@nobits
	.sectionflags	@""
	.align	16
	.zero		1024


//--------------------- .nv.shared._ZN5flash44flash_bwd_dq_dk_dv_loop_seqk_parallel_kernelI23Flash_bwd_kernel_traitsILi256ELi64ELi64ELi8ELi4ELi2ELi2ELb0ELb0EN7cutlass10bfloat16_tE19Flash_kernel_traitsILi256ELi64ELi64ELi8ES3_EELb1ELb1ELb0ELb1ELb0ELb0ELb0EEEvNS_16Flash_bwd_paramsE --------------------------
	.section	.nv.shared._ZN5flash44flash_bwd_dq_dk_dv_loop_seqk_parallel_kernelI23Flash_bwd_kernel_traitsILi256ELi64ELi64ELi8ELi4ELi2ELi2ELb0ELb0EN7cutlass10bfloat16_tE19Flash_kernel_traitsILi256ELi64ELi64ELi8ES3_EELb1ELb1ELb0ELb1ELb0ELb0ELb0EEEvNS_16Flash_bwd_paramsE,"aw",@nobits
	.sectionflags	@""
	.align	16
	.zero		1024


//--------------------- .nv.shared._ZN5flash44flash_bwd_dq_dk_dv_loop_seqk_parallel_kernelI23Flash_bwd_kernel_traitsILi256ELi64ELi64ELi8ELi4ELi2ELi2ELb0ELb0EN7cutlass10bfloat16_tE19Flash_kernel_traitsILi256ELi64ELi64ELi8ES3_EELb0ELb1ELb0ELb1ELb0ELb0ELb1EEEvNS_16Flash_bwd_paramsE --------------------------
	.section	.nv.shared._ZN5flash44flash_bwd_dq_dk_dv_loop_seqk_parallel_kernelI23Flash_bwd_kernel_traitsILi256ELi64ELi64ELi8ELi4ELi2ELi2ELb0ELb0EN7cutlass10bfloat16_tE19Flash_kernel_traitsILi256ELi64ELi64ELi8ES3_EELb0ELb1ELb0ELb1ELb0ELb0ELb1EEEvNS_16Flash_bwd_paramsE,"aw",@nobits
	.sectionflags	@""
	.align	16
	.zero		1024


//--------------------- .nv.shared._ZN5flash25flash_bwd_dot_do_o_kernelILb0E23Flash_bwd_kernel_traitsILi256ELi64ELi64ELi8ELi4ELi2ELi2ELb0ELb0EN7cutlass10bfloat16_tE19Flash_kernel_traitsILi256ELi64ELi64ELi8ES3_EEEEvNS_16Flash_bwd_paramsE --------------------------
	.section	.nv.shared._ZN5flash25flash_bwd_dot_do_o_kernelILb0E23Flash_bwd_kernel_traitsILi256ELi64ELi64ELi8ELi4ELi2ELi2ELb0ELb0EN7cutlass10bfloat16_tE19Flash_kernel_traitsILi256ELi64ELi64ELi8ES3_EEEEvNS_16Flash_bwd_paramsE,"aw",@nobits
	.sectionflags	@""
	.align	16
	.zero		1024


//--------------------- .nv.shared._ZN5flash25flash_bwd_dot_do_o_kernelILb1E23Flash_bwd_kernel_traitsILi256ELi64ELi64ELi8ELi4ELi2ELi2ELb0ELb0EN7cutlass10bfloat16_tE19Flash_kernel_traitsILi256ELi64ELi64ELi8ES3_EEEEvNS_16Flash_bwd_paramsE --------------------------
	.section	.nv.shared._ZN5flash25flash_bwd_dot_do_o_kernelILb1E23Flash_bwd_kernel_traitsILi256ELi64ELi64ELi8ELi4ELi2ELi2ELb0ELb0EN7cutlass10bfloat16_tE19Flash_kernel_traitsILi256ELi64ELi64ELi8ES3_EEEEvNS_16Flash_bwd_paramsE,"aw",@nobits
	.sectionflags	@""
	.align	16
	.zero		1024


//--------------------- .nv.constant0._ZN5flash27flash_bwd_convert_dq_kernelI23Flash_bwd_kernel_traitsILi256ELi64ELi32ELi8ELi4ELi1ELi2ELb1ELb1EN7cutlass10bfloat16_tE19Flash_kernel_traitsILi256ELi64ELi32ELi8ES3_EEEEvNS_16Flash_bwd_paramsEi --------------------------
	.section	.nv.constant0._ZN5flash27flash_bwd_convert_dq_kernelI23Flash_bwd_kernel_traitsILi256ELi64ELi32ELi8ELi4ELi1ELi2ELb1ELb1EN7cutlass10bfloat16_tE19Flash_kernel_traitsILi256ELi64ELi32ELi8ES3_EEEEvNS_16Flash_bwd_paramsEi,"a",@progbits
	.sectionflags	@""
	.align	4
.nv.constant0._ZN5flash27flash_bwd_convert_dq_kernelI23Flash_bwd_kernel_traitsILi256ELi64ELi32ELi8ELi4ELi1ELi2ELb1ELb1EN7cutlass10bfloat16_tE19Flash_kernel_traitsILi256ELi64ELi32ELi8ES3_EEEEvNS_16Flash_bwd_paramsEi:
	.zero		1172


//--------------------- .nv.constant0._ZN5flash44flash_bwd_dq_dk_dv_loop_seqk_parallel_kernelI23Flash_bwd_kernel_traitsILi256ELi64ELi32ELi8ELi4ELi1ELi2ELb1ELb1EN7cutlass10bfloat16_tE19Flash_kernel_traitsILi256ELi64ELi32ELi8ES3_EELb0ELb1ELb0ELb0ELb0ELb0ELb0EEEvNS_16Flash_bwd_paramsE --------------------------
	.section	.nv.constant0._ZN5flash44flash_bwd_dq_dk_dv_loop_seqk_parallel_kernelI23Flash_bwd_kernel_traitsILi256ELi64ELi32ELi8ELi4ELi1ELi2ELb1ELb1EN7cutlass10bfloat16_tE19Flash_kernel_traitsILi256ELi64ELi32ELi8ES3_EELb0ELb1ELb0ELb0ELb0ELb0ELb0EEEvNS_16Flash_bwd_paramsE,"a",@progbits
	.sectionflags	@""
	.align	4
.nv.constant0._ZN5flash44flash_bwd_dq_dk_dv_loop_seqk_parallel_kernelI23Flash_bwd_kernel_traitsILi256ELi64ELi32ELi8ELi4ELi1ELi2ELb1ELb1EN7cutlass10bfloat16_tE19Flash_kernel_traitsILi256ELi64ELi32ELi8ES3_EELb0ELb1ELb0ELb0ELb0ELb0ELb0EEEvNS_16Flash_bwd_paramsE:
	.zero		1168


//--------------------- .nv.constant0._ZN5flash44flash_bwd_dq_dk_dv_loop_seqk_parallel_kernelI23Flash_bwd_kernel_traitsILi256ELi64ELi32ELi8ELi4ELi1ELi2ELb1ELb1EN7cutlass10bfloat16_tE19Flash_kernel_traitsILi256ELi64ELi32ELi8ES3_EELb0ELb1ELb0ELb0ELb0ELb0ELb1EEEvNS_16Flash_bwd_paramsE --------------------------
	.section	.nv.constant0._ZN5flash44flash_bwd_dq_dk_dv_loop_seqk_parallel_kernelI23Flash_bwd_kernel_traitsILi256ELi64ELi32ELi8ELi4ELi1ELi2ELb1ELb1EN7cutlass10bfloat16_tE19Flash_kernel_traitsILi256ELi64ELi32ELi8ES3_EELb0ELb1ELb0ELb0ELb0ELb0ELb1EEEvNS_16Flash_bwd_paramsE,"a",@progbits
	.sectionflags	@""
	.align	4
.nv.constant0._ZN5flash44flash_bwd_dq_dk_dv_loop_seqk_parallel_kernelI23Flash_bwd_kernel_traitsILi256ELi64ELi32ELi8ELi4ELi1ELi2ELb1ELb1EN7cutlass10bfloat16_tE19Flash_kernel_traitsILi256ELi64ELi32ELi8ES3_EELb0ELb1ELb0ELb0ELb0ELb0ELb1EEEvNS_16Flash_bwd_paramsE:
	.zero		1168


//--------------------- .nv.constant0._ZN5flash44flash_bwd_dq_dk_dv_loop_seqk_parallel_kernelI23Flash_bwd_kernel_traitsILi256ELi64ELi32ELi8ELi4ELi1ELi2ELb1ELb1EN7cutlass10bfloat16_tE19Flash_kernel_traitsILi256ELi64ELi32ELi8ES3_EELb0ELb1ELb0ELb0ELb0ELb1ELb0EEEvNS_16Flash_bwd_paramsE --------------------------
	.section	.nv.constant0._ZN5flash44flash_bwd_dq_dk_dv_loop_seqk_parallel_kernelI23Flash_bwd_kernel_traitsILi256ELi64ELi32ELi8ELi4ELi1ELi2ELb1ELb1EN7cutlass10bfloat16_tE19Flash_kernel_traitsILi256ELi64ELi32ELi8ES3_EELb0ELb1ELb0ELb0ELb0ELb1ELb0EEEvNS_16Flash_bwd_paramsE,"a",@progbits
	.sectionflags	@""
	.align	4
.nv.constant0._ZN5flash44flash_bwd_dq_dk_dv_loop_seqk_parallel_kernelI23Flash_bwd_kernel_traitsILi256ELi64ELi32ELi8ELi4ELi1ELi2ELb1ELb1EN7cutlass10bfloat16_tE19Flash_kernel_traitsILi256ELi64ELi32ELi8ES3_EELb0ELb1ELb0ELb0ELb0ELb1ELb0EEEvNS_16Flash_bwd_paramsE:
	.zero		1168


//--------------------- .nv.constant0._ZN5flash44flash_bwd_dq_dk_dv_loop_seqk_parallel_kernelI23Flash_bwd_kernel_traitsILi256ELi64ELi32ELi8ELi4ELi1ELi2ELb1ELb1EN7cutlass10bfloat16_tE19Flash_kernel_traitsILi256ELi64ELi32ELi8ES3_EELb0ELb1ELb0ELb0ELb0ELb1ELb1EEEvNS_16Flash_bwd_paramsE --------------------------
	.section	.nv.constant0._ZN5flash44flash_bwd_dq_dk_dv_loop_seqk_parallel_kernelI23Flash_bwd_kernel_traitsILi256ELi64ELi32ELi8ELi4ELi1ELi2ELb1ELb1EN7cutlass10bfloat16_tE19Flash_kernel_traitsILi256ELi64ELi32ELi8ES3_EELb0ELb1ELb0ELb0ELb0ELb1ELb1EEEvNS_16Flash_bwd_paramsE,"a",@progbits
	.sectionflags	@""
	.align	4
.nv.constant0._ZN5flash44flash_bwd_dq_dk_dv_loop_seqk_parallel_kernelI23Flash_bwd_kernel_traitsILi256ELi64ELi32ELi8ELi4ELi1ELi2ELb1ELb1EN7cutlass10bfloat16_tE19Flash_kernel_traitsILi256ELi64ELi32ELi8ES3_EELb0ELb1ELb0ELb0ELb0ELb1ELb1EEEvNS_16Flash_bwd_paramsE:
	.zero		1168


//--------------------- .nv.constant0._ZN5flash44flash_bwd_dq_dk_dv_loop_seqk_parallel_kernelI23Flash_bwd_kernel_traitsILi256ELi64ELi32ELi8ELi4ELi1ELi2ELb1ELb1EN7cutlass10bfloat16_tE19Flash_kernel_traitsILi256ELi64ELi32ELi8ES3_EELb0ELb1ELb0ELb1ELb0ELb0ELb0EEEvNS_16Flash_bwd_paramsE --------------------------
	.section	.nv.constant0._ZN5flash44flash_bwd_dq_dk_dv_loop_seqk_parallel_kernelI23Flash_bwd_kernel_traitsILi256ELi64ELi32ELi8ELi4ELi1ELi2ELb1ELb1EN7cutlass10bfloat16_tE19Flash_kernel_traitsILi256ELi64ELi32ELi8ES3_EELb0ELb1ELb0ELb1ELb0ELb0ELb0EEEvNS_16Flash_bwd_paramsE,"a",@progbits
	.sectionflags	@""
	.align	4
.nv.constant0._ZN5flash44flash_bwd_dq_dk_dv_loop_seqk_parallel_kernelI23Flash_bwd_kernel_traitsILi256ELi64ELi32ELi8ELi4ELi1ELi2ELb1ELb1EN7cutlass10bfloat16_tE19Flash_kernel_traitsILi256ELi64ELi32ELi8ES3_EELb0ELb1ELb0ELb1ELb0ELb0ELb0EEEvNS_16Flash_bwd_paramsE:
	.zero		1168


//--------------------- .nv.constant0._ZN5flash44flash_bwd_dq_dk_dv_loop_seqk_parallel_kernelI23Flash_bwd_kernel_traitsILi256ELi64ELi32ELi8ELi4ELi1ELi2ELb1ELb1EN7cutlass10bfloat16_tE19Flash_kernel_traitsILi256ELi64ELi32ELi8ES3_EELb0ELb1ELb0ELb1ELb0ELb0ELb1EEEvNS_16Flash_bwd_paramsE --------------------------
	.section	.nv.constant0._ZN5flash44flash_bwd_dq_dk_dv_loop_seqk_parallel_kernelI23Flash_bwd_kernel_traitsILi256ELi64ELi32ELi8ELi4ELi1ELi2ELb1ELb1EN7cutlass10bfloat16_tE19Flash_kernel_traitsILi256ELi64ELi32ELi8ES3_EELb0ELb1ELb0ELb1ELb0ELb0ELb1EEEvNS_16Flash_bwd_paramsE,"a",@progbits
	.sectionflags	@""
	.align	4
.nv.constant0._ZN5flash44flash_bwd_dq_dk_dv_loop_seqk_parallel_kernelI23Flash_bwd_kernel_traitsILi256ELi64ELi32ELi8ELi4ELi1ELi2ELb1ELb1EN7cutlass10bfloat16_tE19Flash_kernel_traitsILi256ELi64ELi32ELi8ES3_EELb0ELb1ELb0ELb1ELb0ELb0ELb1EEEvNS_16Flash_bwd_paramsE:
	.zero		1168


//--------------------- .nv.constant0._ZN5flash25flash_bwd_dot_do_o_kernelILb0E23Flash_bwd_kernel_traitsILi256ELi64ELi32ELi8ELi4ELi1ELi2ELb1ELb1EN7cutlass10bfloat16_tE19Flash_kernel_traitsILi256ELi64ELi32ELi8ES3_EEEEvNS_16Flash_bwd_paramsE --------------------------
	.section	.nv.constant0._ZN5flash25flash_bwd_dot_do_o_kernelILb0E23Flash_bwd_kernel_traitsILi256ELi64ELi32ELi8ELi4ELi1ELi2ELb1ELb1EN7cutlass10bfloat16_tE19Flash_kernel_traitsILi256ELi64ELi32ELi8ES3_EEEEvNS_16Flash_bwd_paramsE,"a",@progbits
	.sectionflags	@""
	.align	4
.nv.constant0._ZN5flash25flash_bwd_dot_do_o_kernelILb0E23Flash_bwd_kernel_traitsILi256ELi64ELi32ELi8ELi4ELi1ELi2ELb1ELb1EN7cutlass10bfloat16_tE19Flash_kernel_traitsILi256ELi64ELi32ELi8ES3_EEEEvNS_16Flash_bwd_paramsE:
	.zero		1168


//--------------------- .nv.constant0._ZN5flash25flash_bwd_dot_do_o_kernelILb1E23Flash_bwd_kernel_traitsILi256ELi64ELi32ELi8ELi4ELi1ELi2ELb1ELb1EN7cutlass10bfloat16_tE19Flash_kernel_traitsILi256ELi64ELi32ELi8ES3_EEEEvNS_16Flash_bwd_paramsE --------------------------
	.section	.nv.constant0._ZN5flash25flash_bwd_dot_do_o_kernelILb1E23Flash_bwd_kernel_traitsILi256ELi64ELi32ELi8ELi4ELi1ELi2ELb1ELb1EN7cutlass10bfloat16_tE19Flash_kernel_traitsILi256ELi64ELi32ELi8ES3_EEEEvNS_16Flash_bwd_paramsE,"a",@progbits
	.sectionflags	@""
	.align	4
.nv.constant0._ZN5flash25flash_bwd_dot_do_o_kernelILb1E23Flash_bwd_kernel_traitsILi256ELi64ELi32ELi8ELi4ELi1ELi2ELb1ELb1EN7cutlass10bfloat16_tE19Flash_kernel_traitsILi256ELi64ELi32ELi8ES3_EEEEvNS_16Flash_bwd_paramsE:
	.zero		1168


//--------------------- .nv.constant0._ZN5flash44flash_bwd_dq_dk_dv_loop_seqk_parallel_kernelI23Flash_bwd_kernel_traitsILi256ELi64ELi64ELi8ELi4ELi2ELi2ELb0ELb1EN7cutlass10bfloat16_tE19Flash_kernel_traitsILi256ELi64ELi64ELi8ES3_EELb0ELb1ELb0ELb0ELb0ELb0ELb0EEEvNS_16Flash_bwd_paramsE --------------------------
	.section	.nv.constant0._ZN5flash44flash_bwd_dq_dk_dv_loop_seqk_parallel_kernelI23Flash_bwd_kernel_traitsILi256ELi64ELi64ELi8ELi4ELi2ELi2ELb0ELb1EN7cutlass10bfloat16_tE19Flash_kernel_traitsILi256ELi64ELi64ELi8ES3_EELb0ELb1ELb0ELb0ELb0ELb0ELb0EEEvNS_16Flash_bwd_paramsE,"a",@progbits
	.sectionflags	@""
	.align	4
.nv.constant0._ZN5flash44flash_bwd_dq_dk_dv_loop_seqk_parallel_kernelI23Flash_bwd_kernel_traitsILi256ELi64ELi64ELi8ELi4ELi2ELi2ELb0ELb1EN7cutlass10bfloat16_tE19Flash_kernel_traitsILi256ELi64ELi64ELi8ES3_EELb0ELb1ELb0ELb0ELb0ELb0ELb0EEEvNS_16Flash_bwd_paramsE:
	.zero		1168


//--------------------- .nv.constant0._ZN5flash44flash_bwd_dq_dk_dv_loop_seqk_parallel_kernelI23Flash_bwd_kernel_traitsILi256ELi64ELi64ELi8ELi4ELi2ELi2ELb0ELb1EN7cutlass10bfloat16_tE19Flash_kernel_traitsILi256ELi64ELi64ELi8ES3_EELb0ELb1ELb0ELb0ELb0ELb1ELb0EEEvNS_16Flash_bwd_paramsE --------------------------
	.section	.nv.constant0._ZN5flash44flash_bwd_dq_dk_dv_loop_seqk_parallel_kernelI23Flash_bwd_kernel_traitsILi256ELi64ELi64ELi8ELi4ELi2ELi2ELb0ELb1EN7cutlass10bfloat16_tE19Flash_kernel_traitsILi256ELi64ELi64ELi8ES3_EELb0ELb1ELb0ELb0ELb0ELb1ELb0EEEvNS_16Flash_bwd_paramsE,"a",@progbits
	.sectionflags	@""
	.align	4
.nv.constant0._ZN5flash44flash_bwd_dq_dk_dv_loop_seqk_parallel_kernelI23Flash_bwd_kernel_traitsILi256ELi64ELi64ELi8ELi4ELi2ELi2ELb0ELb1EN7cutlass10bfloat16_tE19Flash_kernel_traitsILi256ELi64ELi64ELi8ES3_EELb0ELb1ELb0ELb0ELb0ELb1ELb0EEEvNS_16Flash_bwd_paramsE:
	.zero		1168


//--------------------- .nv.constant0._ZN5flash44flash_bwd_dq_dk_dv_loop_seqk_parallel_kernelI23Flash_bwd_kernel_traitsILi256ELi64ELi64ELi8ELi4ELi2ELi2ELb0ELb1EN7cutlass10bfloat16_tE19Flash_kernel_traitsILi256ELi64ELi64ELi8ES3_EELb0ELb1ELb0ELb1ELb0ELb0ELb0EEEvNS_16Flash_bwd_paramsE --------------------------
	.section	.nv.constant0._ZN5flash44flash_bwd_dq_dk_dv_loop_seqk_parallel_kernelI23Flash_bwd_kernel_traitsILi256ELi64ELi64ELi8ELi4ELi2ELi2ELb0ELb1EN7cutlass10bfloat16_tE19Flash_kernel_traitsILi256ELi64ELi64ELi8ES3_EELb0ELb1ELb0ELb1ELb0ELb0ELb0EEEvNS_16Flash_bwd_paramsE,"a",@progbits
	.sectionflags	@""
	.align	4
.nv.constant0._ZN5flash44flash_bwd_dq_dk_dv_loop_seqk_parallel_kernelI23Flash_bwd_kernel_traitsILi256ELi64ELi64ELi8ELi4ELi2ELi2ELb0ELb1EN7cutlass10bfloat16_tE19Flash_kernel_traitsILi256ELi64ELi64ELi8ES3_EELb0ELb1ELb0ELb1ELb0ELb0ELb0EEEvNS_16Flash_bwd_paramsE:
	.zero		1168


//--------------------- .nv.constant0._ZN5flash44flash_bwd_dq_dk_dv_loop_seqk_parallel_kernelI23Flash_bwd_kernel_traitsILi256ELi64ELi64ELi8ELi4ELi2ELi2ELb0ELb0EN7cutlass10bfloat16_tE19Flash_kernel_traitsILi256ELi64ELi64ELi8ES3_EELb0ELb1ELb0ELb0ELb0ELb0ELb0EEEvNS_16Flash_bwd_paramsE --------------------------
	.section	.nv.constant0._ZN5flash44flash_bwd_dq_dk_dv_loop_seqk_parallel_kernelI23Flash_bwd_kernel_traitsILi256ELi64ELi64ELi8ELi4ELi2ELi2ELb0ELb0EN7cutlass10bfloat16_tE19Flash_kernel_traitsILi256ELi64ELi64ELi8ES3_EELb0ELb1ELb0ELb0ELb0ELb0ELb0EEEvNS_16Flash_bwd_paramsE,"a",@progbits
	.sectionflags	@""
	.align	4
.nv.constant0._ZN5flash44flash_bwd_dq_dk_dv_loop_seqk_parallel_kernelI23Flash_bwd_kernel_traitsILi256ELi64ELi64ELi8ELi4ELi2ELi2ELb0ELb0EN7cutlass10bfloat16_tE19Flash_kernel_traitsILi256ELi64ELi64ELi8ES3_EELb0ELb1ELb0ELb0ELb0ELb0ELb0EEEvNS_16Flash_bwd_paramsE:
	.zero		1168


//--------------------- .nv.constant0._ZN5flash44flash_bwd_dq_dk_dv_loop_seqk_parallel_kernelI23Flash_bwd_kernel_traitsILi256ELi64ELi64ELi8ELi4ELi2ELi2ELb0ELb0EN7cutlass10bfloat16_tE19Flash_kernel_traitsILi256ELi64ELi64ELi8ES3_EELb0ELb1ELb0ELb0ELb0ELb1ELb0EEEvNS_16Flash_bwd_paramsE --------------------------
	.section	.nv.constant0._ZN5flash44flash_bwd_dq_dk_dv_loop_seqk_parallel_kernelI23Flash_bwd_kernel_traitsILi256ELi64ELi64ELi8ELi4ELi2ELi2ELb0ELb0EN7cutlass10bfloat16_tE19Flash_kernel_traitsILi256ELi64ELi64ELi8ES3_EELb0ELb1ELb0ELb0ELb0ELb1ELb0EEEvNS_16Flash_bwd_paramsE,"a",@progbits
	.sectionflags	@""
	.align	4
.nv.constant0._ZN5flash44flash_bwd_dq_dk_dv_loop_seqk_parallel_kernelI23Flash_bwd_kernel_traitsILi256ELi64ELi64ELi8ELi4ELi2ELi2ELb0ELb0EN7cutlass10bfloat16_tE19Flash_kernel_traitsILi256ELi64ELi64ELi8ES3_EELb0ELb1ELb0ELb0ELb0ELb1ELb0EEEvNS_16Flash_bwd_paramsE:
	.zero		1168


//--------------------- .nv.constant0._ZN5flash44flash_bwd_dq_dk_dv_loop_seqk_parallel_kernelI23Flash_bwd_kernel_traitsILi256ELi64ELi64ELi8ELi4ELi2ELi2ELb0ELb0EN7cutlass10bfloat16_tE19Flash_kernel_traitsILi256ELi64ELi64ELi8ES3_EELb0ELb1ELb0ELb1ELb0ELb0ELb0EEEvNS_16Flash_bwd_paramsE --------------------------
	.section	.nv.constant0._ZN5flash44flash_bwd_dq_dk_dv_loop_seqk_parallel_kernelI23Flash_bwd_kernel_traitsILi256ELi64ELi64ELi8ELi4ELi2ELi2ELb0ELb0EN7cutlass10bfloat16_tE19Flash_kernel_traitsILi256ELi64ELi64ELi8ES3_EELb0ELb1ELb0ELb1ELb0ELb0ELb0EEEvNS_16Flash_bwd_paramsE,"a",@progbits
	.sectionflags	@""
	.align	4
.nv.constant0._ZN5flash44flash_bwd_dq_dk_dv_loop_seqk_parallel_kernelI23Flash_bwd_kernel_traitsILi256ELi64ELi64ELi8ELi4ELi2ELi2ELb0ELb0EN7cutlass10bfloat16_tE19Flash_kernel_traitsILi256ELi64ELi64ELi8ES3_EELb0ELb1ELb0ELb1ELb0ELb0ELb0EEEvNS_16Flash_bwd_paramsE:
	.zero		1168


//--------------------- .nv.constant0._ZN5flash27flash_bwd_convert_dq_kernelI23Flash_bwd_kernel_traitsILi256ELi64ELi64ELi8ELi4ELi2ELi2ELb0ELb1EN7cutlass10bfloat16_tE19Flash_kernel_traitsILi256ELi64ELi64ELi8ES3_EEEEvNS_16Flash_bwd_paramsEi --------------------------
	.section	.nv.constant0._ZN5flash27flash_bwd_convert_dq_kernelI23Flash_bwd_kernel_traitsILi256ELi64ELi64ELi8ELi4ELi2ELi2ELb0ELb1EN7cutlass10bfloat16_tE19Flash_kernel_traitsILi256ELi64ELi64ELi8ES3_EEEEvNS_16Flash_bwd_paramsEi,"a",@progbits
	.sectionflags	@""
	.align	4
.nv.constant0._ZN5flash27flash_bwd_convert_dq_kernelI23Flash_bwd_kernel_traitsILi256ELi64ELi64ELi8ELi4ELi2ELi2ELb0ELb1EN7cutlass10bfloat16_tE19Flash_kernel_traitsILi256ELi64ELi64ELi8ES3_EEEEvNS_16Flash_bwd_paramsEi:
	.zero		1172


//--------------------- .nv.constant0._ZN5flash44flash_bwd_dq_dk_dv_loop_seqk_parallel_kernelI23Flash_bwd_kernel_traitsILi256ELi64ELi64ELi8ELi4ELi2ELi2ELb0ELb1EN7cutlass10bfloat16_tE19Flash_kernel_traitsILi256ELi64ELi64ELi8ES3_EELb1ELb1ELb0ELb0ELb0ELb0ELb0EEEvNS_16Flash_bwd_paramsE --------------------------
	.section	.nv.constant0._ZN5flash44flash_bwd_dq_dk_dv_loop_seqk_parallel_kernelI23Flash_bwd_kernel_traitsILi256ELi64ELi64ELi8ELi4ELi2ELi2ELb0ELb1EN7cutlass10bfloat16_tE19Flash_kernel_traitsILi256ELi64ELi64ELi8ES3_EELb1ELb1ELb0ELb0ELb0ELb0ELb0EEEvNS_16Flash_bwd_paramsE,"a",@progbits
	.sectionflags	@""
	.align	4
.nv.constant0._ZN5flash44flash_bwd_dq_dk_dv_loop_seqk_parallel_kernelI23Flash_bwd_kernel_traitsILi256ELi64ELi64ELi8ELi4ELi2ELi2ELb0ELb1EN7cutlass10bfloat16_tE19Flash_kernel_traitsILi256ELi64ELi64ELi8ES3_EELb1ELb1ELb0ELb0ELb0ELb0ELb0EEEvNS_16Flash_bwd_paramsE:
	.zero		1168


//--------------------- .nv.constant0._ZN5flash44flash_bwd_dq_dk_dv_loop_seqk_parallel_kernelI23Flash_bwd_kernel_traitsILi256ELi64ELi64ELi8ELi4ELi2ELi2ELb0ELb1EN7cutlass10bfloat16_tE19Flash_kernel_traitsILi256ELi64ELi64ELi8ES3_EELb0ELb1ELb0ELb0ELb0ELb0ELb1EEEvNS_16Flash_bwd_paramsE --------------------------
	.section	.nv.constant0._ZN5flash44flash_bwd_dq_dk_dv_loop_seqk_parallel_kernelI23Flash_bwd_kernel_traitsILi256ELi64ELi64ELi8ELi4ELi2ELi2ELb0ELb1EN7cutlass10bfloat16_tE19Flash_kernel_traitsILi256ELi64ELi64ELi8ES3_EELb0ELb1ELb0ELb0ELb0ELb0ELb1EEEvNS_16Flash_bwd_paramsE,"a",@progbits
	.sectionflags	@""
	.align	4
.nv.constant0._ZN5flash44flash_bwd_dq_dk_dv_loop_seqk_parallel_kernelI23Flash_bwd_kernel_traitsILi256ELi64ELi64ELi8ELi4ELi2ELi2ELb0ELb1EN7cutlass10bfloat16_tE19Flash_kernel_traitsILi256ELi64ELi64ELi8ES3_EELb0ELb1ELb0ELb0ELb0ELb0ELb1EEEvNS_16Flash_bwd_paramsE:
	.zero		1168


//--------------------- .nv.constant0._ZN5flash44flash_bwd_dq_dk_dv_loop_seqk_parallel_kernelI23Flash_bwd_kernel_traitsILi256ELi64ELi64ELi8ELi4ELi2ELi2ELb0ELb1EN7cutlass10bfloat16_tE19Flash_kernel_traitsILi256ELi64ELi64ELi8ES3_EELb1ELb1ELb0ELb0ELb0ELb1ELb0EEEvNS_16Flash_bwd_paramsE --------------------------
	.section	.nv.constant0._ZN5flash44flash_bwd_dq_dk_dv_loop_seqk_parallel_kernelI23Flash_bwd_kernel_traitsILi256ELi64ELi64ELi8ELi4ELi2ELi2ELb0ELb1EN7cutlass10bfloat16_tE19Flash_kernel_traitsILi256ELi64ELi64ELi8ES3_EELb1ELb1ELb0ELb0ELb0ELb1ELb0EEEvNS_16Flash_bwd_paramsE,"a",@progbits
	.sectionflags	@""
	.align	4
.nv.constant0._ZN5flash44flash_bwd_dq_dk_dv_loop_seqk_parallel_kernelI23Flash_bwd_kernel_traitsILi256ELi64ELi64ELi8ELi4ELi2ELi2ELb0ELb1EN7cutlass10bfloat16_tE19Flash_kernel_traitsILi256ELi64ELi64ELi8ES3_EELb1ELb1ELb0ELb0ELb0ELb1ELb0EEEvNS_16Flash_bwd_paramsE:
	.zero		1168


//--------------------- .nv.constant0._ZN5flash44flash_bwd_dq_dk_dv_loop_seqk_parallel_kernelI23Flash_bwd_kernel_traitsILi256ELi64ELi64ELi8ELi4ELi2ELi2ELb0ELb1EN7cutlass10bfloat16_tE19Flash_kernel_traitsILi256ELi64ELi64ELi8ES3_EELb0ELb1ELb0ELb0ELb0ELb1ELb1EEEvNS_16Flash_bwd_paramsE --------------------------
	.section	.nv.constant0._ZN5flash44flash_bwd_dq_dk_dv_loop_seqk_parallel_kernelI23Flash_bwd_kernel_traitsILi256ELi64ELi64ELi8ELi4ELi2ELi2ELb0ELb1EN7cutlass10bfloat16_tE19Flash_kernel_traitsILi256ELi64ELi64ELi8ES3_EELb0ELb1ELb0ELb0ELb0ELb1ELb1EEEvNS_16Flash_bwd_paramsE,"a",@progbits
	.sectionflags	@""
	.align	4
.nv.constant0._ZN5flash44flash_bwd_dq_dk_dv_loop_seqk_parallel_kernelI23Flash_bwd_kernel_traitsILi256ELi64ELi64ELi8ELi4ELi2ELi2ELb0ELb1EN7cutlass10bfloat16_tE19Flash_kernel_traitsILi256ELi64ELi64ELi8ES3_EELb0ELb1ELb0ELb0ELb0ELb1ELb1EEEvNS_16Flash_bwd_paramsE:
	.zero		1168


//--------------------- .nv.constant0._ZN5flash44flash_bwd_dq_dk_dv_loop_seqk_parallel_kernelI23Flash_bwd_kernel_traitsILi256ELi64ELi64ELi8ELi4ELi2ELi2ELb0ELb1EN7cutlass10bfloat16_tE19Flash_kernel_traitsILi256ELi64ELi64ELi8ES3_EELb1ELb1ELb0ELb1ELb0ELb0ELb0EEEvNS_16Flash_bwd_paramsE --------------------------
	.section	.nv.constant0._ZN5flash44flash_bwd_dq_dk_dv_loop_seqk_parallel_kernelI23Flash_bwd_kernel_traitsILi256ELi64ELi64ELi8ELi4ELi2ELi2ELb0ELb1EN7cutlass10bfloat16_tE19Flash_kernel_traitsILi256ELi64ELi64ELi8ES3_EELb1ELb1ELb0ELb1ELb0ELb0ELb0EEEvNS_16Flash_bwd_paramsE,"a",@progbits
	.sectionflags	@""
	.align	4
.nv.constant0._ZN5flash44flash_bwd_dq_dk_dv_loop_seqk_parallel_kernelI23Flash_bwd_kernel_traitsILi256ELi64ELi64ELi8ELi4ELi2ELi2ELb0ELb1EN7cutlass10bfloat16_tE19Flash_kernel_traitsILi256ELi64ELi64ELi8ES3_EELb1ELb1ELb0ELb1ELb0ELb0ELb0EEEvNS_16Flash_bwd_paramsE:
	.zero		1168


//--------------------- .nv.constant0._ZN5flash44flash_bwd_dq_dk_dv_loop_seqk_parallel_kernelI23Flash_bwd_kernel_traitsILi256ELi64ELi64ELi8ELi4ELi2ELi2ELb0ELb1EN7cutlass10bfloat16_tE19Flash_kernel_traitsILi256ELi64ELi64ELi8ES3_EELb0ELb1ELb0ELb1ELb0ELb0ELb1EEEvNS_16Flash_bwd_paramsE --------------------------
	.section	.nv.constant0._ZN5flash44flash_bwd_dq_dk_dv_loop_seqk_parallel_kernelI23Flash_bwd_kernel_traitsILi256ELi64ELi64ELi8ELi4ELi2ELi2ELb0ELb1EN7cutlass10bfloat16_tE19Flash_kernel_traitsILi256ELi64ELi64ELi8ES3_EELb0ELb1ELb0ELb1ELb0ELb0ELb1EEEvNS_16Flash_bwd_paramsE,"a",@progbits
	.sectionflags	@""
	.align	4
.nv.constant0._ZN5flash44flash_bwd_dq_dk_dv_loop_seqk_parallel_kernelI23Flash_bwd_kernel_traitsILi256ELi64ELi64ELi8ELi4ELi2ELi2ELb0ELb1EN7cutlass10bfloat16_tE19Flash_kernel_traitsILi256ELi64ELi64ELi8ES3_EELb0ELb1ELb0ELb1ELb0ELb0ELb1EEEvNS_16Flash_bwd_paramsE:
	.zero		1168


//--------------------- .nv.constant0._ZN5flash25flash_bwd_dot_do_o_kernelILb0E23Flash_bwd_kernel_traitsILi256ELi64ELi64ELi8ELi4ELi2ELi2ELb0ELb1EN7cutlass10bfloat16_tE19Flash_kernel_traitsILi256ELi64ELi64ELi8ES3_EEEEvNS_16Flash_bwd_paramsE --------------------------
	.section	.nv.constant0._ZN5flash25flash_bwd_dot_do_o_kernelILb0E23Flash_bwd_kernel_traitsILi256ELi64ELi64ELi8ELi4ELi2ELi2ELb0ELb1EN7cutlass10bfloat16_tE19Flash_kernel_traitsILi256ELi64ELi64ELi8ES3_EEEEvNS_16Flash_bwd_paramsE,"a",@progbits
	.sectionflags	@""
	.align	4
.nv.constant0._ZN5flash25flash_bwd_dot_do_o_kernelILb0E23Flash_bwd_kernel_traitsILi256ELi64ELi64ELi8ELi4ELi2ELi2ELb0ELb1EN7cutlass10bfloat16_tE19Flash_kernel_traitsILi256ELi64ELi64ELi8ES3_EEEEvNS_16Flash_bwd_paramsE:
	.zero		1168


//--------------------- .nv.constant0._ZN5flash25flash_bwd_dot_do_o_kernelILb1E23Flash_bwd_kernel_traitsILi256ELi64ELi64ELi8ELi4ELi2ELi2ELb0ELb1EN7cutlass10bfloat16_tE19Flash_kernel_traitsILi256ELi64ELi64ELi8ES3_EEEEvNS_16Flash_bwd_paramsE --------------------------
	.section	.nv.constant0._ZN5flash25flash_bwd_dot_do_o_kernelILb1E23Flash_bwd_kernel_traitsILi256ELi64ELi64ELi8ELi4ELi2ELi2ELb0ELb1EN7cutlass10bfloat16_tE19Flash_kernel_traitsILi256ELi64ELi64ELi8ES3_EEEEvNS_16Flash_bwd_paramsE,"a",@progbits
	.sectionflags	@""
	.align	4
.nv.constant0._ZN5flash25flash_bwd_dot_do_o_kernelILb1E23Flash_bwd_kernel_traitsILi256ELi64ELi64ELi8ELi4ELi2ELi2ELb0ELb1EN7cutlass10bfloat16_tE19Flash_kernel_traitsILi256ELi64ELi64ELi8ES3_EEEEvNS_16Flash_bwd_paramsE:
	.zero		1168


//--------------------- .nv.constant0._ZN5flash27flash_bwd_convert_dq_kernelI23Flash_bwd_kernel_traitsILi256ELi64ELi64ELi8ELi4ELi2ELi2ELb0ELb0EN7cutlass10bfloat16_tE19Flash_kernel_traitsILi256ELi64ELi64ELi8ES3_EEEEvNS_16Flash_bwd_paramsEi --------------------------
	.section	.nv.constant0._ZN5flash27flash_bwd_convert_dq_kernelI23Flash_bwd_kernel_traitsILi256ELi64ELi64ELi8ELi4ELi2ELi2ELb0ELb0EN7cutlass10bfloat16_tE19Flash_kernel_traitsILi256ELi64ELi64ELi8ES3_EEEEvNS_16Flash_bwd_paramsEi,"a",@progbits
	.sectionflags	@""
	.align	4
.nv.constant0._ZN5flash27flash_bwd_convert_dq_kernelI23Flash_bwd_kernel_traitsILi256ELi64ELi64ELi8ELi4ELi2ELi2ELb0ELb0EN7cutlass10bfloat16_tE19Flash_kernel_traitsILi256ELi64ELi64ELi8ES3_EEEEvNS_16Flash_bwd_paramsEi:
	.zero		1172


//--------------------- .nv.constant0._ZN5flash44flash_bwd_dq_dk_dv_loop_seqk_parallel_kernelI23Flash_bwd_kernel_traitsILi256ELi64ELi64ELi8ELi4ELi2ELi2ELb0ELb0EN7cutlass10bfloat16_tE19Flash_kernel_traitsILi256ELi64ELi64ELi8ES3_EELb1ELb1ELb0ELb0ELb0ELb0ELb0EEEvNS_16Flash_bwd_paramsE --------------------------
	.section	.nv.constant0._ZN5flash44flash_bwd_dq_dk_dv_loop_seqk_parallel_kernelI23Flash_bwd_kernel_traitsILi256ELi64ELi64ELi8ELi4ELi2ELi2ELb0ELb0EN7cutlass10bfloat16_tE19Flash_kernel_traitsILi256ELi64ELi64ELi8ES3_EELb1ELb1ELb0ELb0ELb0ELb0ELb0EEEvNS_16Flash_bwd_paramsE,"a",@progbits
	.sectionflags	@""
	.align	4
.nv.constant0._ZN5flash44flash_bwd_dq_dk_dv_loop_seqk_parallel_kernelI23Flash_bwd_kernel_traitsILi256ELi64ELi64ELi8ELi4ELi2ELi2ELb0ELb0EN7cutlass10bfloat16_tE19Flash_kernel_traitsILi256ELi64ELi64ELi8ES3_EELb1ELb1ELb0ELb0ELb0ELb0ELb0EEEvNS_16Flash_bwd_paramsE:
	.zero		1168


//--------------------- .nv.constant0._ZN5flash44flash_bwd_dq_dk_dv_loop_seqk_parallel_kernelI23Flash_bwd_kernel_traitsILi256ELi64ELi64ELi8ELi4ELi2ELi2ELb0ELb0EN7cutlass10bfloat16_tE19Flash_kernel_traitsILi256ELi64ELi64ELi8ES3_EELb0ELb1ELb0ELb0ELb0ELb0ELb1EEEvNS_16Flash_bwd_paramsE --------------------------
	.section	.nv.constant0._ZN5flash44flash_bwd_dq_dk_dv_loop_seqk_parallel_kernelI23Flash_bwd_kernel_traitsILi256ELi64ELi64ELi8ELi4ELi2ELi2ELb0ELb0EN7cutlass10bfloat16_tE19Flash_kernel_traitsILi256ELi64ELi64ELi8ES3_EELb0ELb1ELb0ELb0ELb0ELb0ELb1EEEvNS_16Flash_bwd_paramsE,"a",@progbits
	.sectionflags	@""
	.align	4
.nv.constant0._ZN5flash44flash_bwd_dq_dk_dv_loop_seqk_parallel_kernelI23Flash_bwd_kernel_traitsILi256ELi64ELi64ELi8ELi4ELi2ELi2ELb0ELb0EN7cutlass10bfloat16_tE19Flash_kernel_traitsILi256ELi64ELi64ELi8ES3_EELb0ELb1ELb0ELb0ELb0ELb0ELb1EEEvNS_16Flash_bwd_paramsE:
	.zero		1168


//--------------------- .nv.constant0._ZN5flash44flash_bwd_dq_dk_dv_loop_seqk_parallel_kernelI23Flash_bwd_kernel_traitsILi256ELi64ELi64ELi8ELi4ELi2ELi2ELb0ELb0EN7cutlass10bfloat16_tE19Flash_kernel_traitsILi256ELi64ELi64ELi8ES3_EELb1ELb1ELb0ELb0ELb0ELb1ELb0EEEvNS_16Flash_bwd_paramsE --------------------------
	.section	.nv.constant0._ZN5flash44flash_bwd_dq_dk_dv_loop_seqk_parallel_kernelI23Flash_bwd_kernel_traitsILi256ELi64ELi64ELi8ELi4ELi2ELi2ELb0ELb0EN7cutlass10bfloat16_tE19Flash_kernel_traitsILi256ELi64ELi64ELi8ES3_EELb1ELb1ELb0ELb0ELb0ELb1ELb0EEEvNS_16Flash_bwd_paramsE,"a",@progbits
	.sectionflags	@""
	.align	4
.nv.constant0._ZN5flash44flash_bwd_dq_dk_dv_loop_seqk_parallel_kernelI23Flash_bwd_kernel_traitsILi256ELi64ELi64ELi8ELi4ELi2ELi2ELb0ELb0EN7cutlass10bfloat16_tE19Flash_kernel_traitsILi256ELi64ELi64ELi8ES3_EELb1ELb1ELb0ELb0ELb0ELb1ELb0EEEvNS_16Flash_bwd_paramsE:
	.zero		1168


//--------------------- .nv.constant0._ZN5flash44flash_bwd_dq_dk_dv_loop_seqk_parallel_kernelI23Flash_bwd_kernel_traitsILi256ELi64ELi64ELi8ELi4ELi2ELi2ELb0ELb0EN7cutlass10bfloat16_tE19Flash_kernel_traitsILi256ELi64ELi64ELi8ES3_EELb0ELb1ELb0ELb0ELb0ELb1ELb1EEEvNS_16Flash_bwd_paramsE --------------------------
	.section	.nv.constant0._ZN5flash44flash_bwd_dq_dk_dv_loop_seqk_parallel_kernelI23Flash_bwd_kernel_traitsILi256ELi64ELi64ELi8ELi4ELi2ELi2ELb0ELb0EN7cutlass10bfloat16_tE19Flash_kernel_traitsILi256ELi64ELi64ELi8ES3_EELb0ELb1ELb0ELb0ELb0ELb1ELb1EEEvNS_16Flash_bwd_paramsE,"a",@progbits
	.sectionflags	@""
	.align	4
.nv.constant0._ZN5flash44flash_bwd_dq_dk_dv_loop_seqk_parallel_kernelI23Flash_bwd_kernel_traitsILi256ELi64ELi64ELi8ELi4ELi2ELi2ELb0ELb0EN7cutlass10bfloat16_tE19Flash_kernel_traitsILi256ELi64ELi64ELi8ES3_EELb0ELb1ELb0ELb0ELb0ELb1ELb1EEEvNS_16Flash_bwd_paramsE:
	.zero		1168


//--------------------- .nv.constant0._ZN5flash44flash_bwd_dq_dk_dv_loop_seqk_parallel_kernelI23Flash_bwd_kernel_traitsILi256ELi64ELi64ELi8ELi4ELi2ELi2ELb0ELb0EN7cutlass10bfloat16_tE19Flash_kernel_traitsILi256ELi64ELi64ELi8ES3_EELb1ELb1ELb0ELb1ELb0ELb0ELb0EEEvNS_16Flash_bwd_paramsE --------------------------
	.section	.nv.constant0._ZN5flash44flash_bwd_dq_dk_dv_loop_seqk_parallel_kernelI23Flash_bwd_kernel_traitsILi256ELi64ELi64ELi8ELi4ELi2ELi2ELb0ELb0EN7cutlass10bfloat16_tE19Flash_kernel_traitsILi256ELi64ELi64ELi8ES3_EELb1ELb1ELb0ELb1ELb0ELb0ELb0EEEvNS_16Flash_bwd_paramsE,"a",@progbits
	.sectionflags	@""
	.align	4
.nv.constant0._ZN5flash44flash_bwd_dq_dk_dv_loop_seqk_parallel_kernelI23Flash_bwd_kernel_traitsILi256ELi64ELi64ELi8ELi4ELi2ELi2ELb0ELb0EN7cutlass10bfloat16_tE19Flash_kernel_traitsILi256ELi64ELi64ELi8ES3_EELb1ELb1ELb0ELb1ELb0ELb0ELb0EEEvNS_16Flash_bwd_paramsE:
	.zero		1168


//--------------------- .nv.constant0._ZN5flash44flash_bwd_dq_dk_dv_loop_seqk_parallel_kernelI23Flash_bwd_kernel_traitsILi256ELi64ELi64ELi8ELi4ELi2ELi2ELb0ELb0EN7cutlass10bfloat16_tE19Flash_kernel_traitsILi256ELi64ELi64ELi8ES3_EELb0ELb1ELb0ELb1ELb0ELb0ELb1EEEvNS_16Flash_bwd_paramsE --------------------------
	.section	.nv.constant0._ZN5flash44flash_bwd_dq_dk_dv_loop_seqk_parallel_kernelI23Flash_bwd_kernel_traitsILi256ELi64ELi64ELi8ELi4ELi2ELi2ELb0ELb0EN7cutlass10bfloat16_tE19Flash_kernel_traitsILi256ELi64ELi64ELi8ES3_EELb0ELb1ELb0ELb1ELb0ELb0ELb1EEEvNS_16Flash_bwd_paramsE,"a",@progbits
	.sectionflags	@""
	.align	4
.nv.constant0._ZN5flash44flash_bwd_dq_dk_dv_loop_seqk_parallel_kernelI23Flash_bwd_kernel_traitsILi256ELi64ELi64ELi8ELi4ELi2ELi2ELb0ELb0EN7cutlass10bfloat16_tE19Flash_kernel_traitsILi256ELi64ELi64ELi8ES3_EELb0ELb1ELb0ELb1ELb0ELb0ELb1EEEvNS_16Flash_bwd_paramsE:
	.zero		1168


//--------------------- .nv.constant0._ZN5flash25flash_bwd_dot_do_o_kernelILb0E23Flash_bwd_kernel_traitsILi256ELi64ELi64ELi8ELi4ELi2ELi2ELb0ELb0EN7cutlass10bfloat16_tE19Flash_kernel_traitsILi256ELi64ELi64ELi8ES3_EEEEvNS_16Flash_bwd_paramsE --------------------------
	.section	.nv.constant0._ZN5flash25flash_bwd_dot_do_o_kernelILb0E23Flash_bwd_kernel_traitsILi256ELi64ELi64ELi8ELi4ELi2ELi2ELb0ELb0EN7cutlass10bfloat16_tE19Flash_kernel_traitsILi256ELi64ELi64ELi8ES3_EEEEvNS_16Flash_bwd_paramsE,"a",@progbits
	.sectionflags	@""
	.align	4
.nv.constant0._ZN5flash25flash_bwd_dot_do_o_kernelILb0E23Flash_bwd_kernel_traitsILi256ELi64ELi64ELi8ELi4ELi2ELi2ELb0ELb0EN7cutlass10bfloat16_tE19Flash_kernel_traitsILi256ELi64ELi64ELi8ES3_EEEEvNS_16Flash_bwd_paramsE:
	.zero		1168


//--------------------- .nv.constant0._ZN5flash25flash_bwd_dot_do_o_kernelILb1E23Flash_bwd_kernel_traitsILi256ELi64ELi64ELi8ELi4ELi2ELi2ELb0ELb0EN7cutlass10bfloat16_tE19Flash_kernel_traitsILi256ELi64ELi64ELi8ES3_EEEEvNS_16Flash_bwd_paramsE --------------------------
	.section	.nv.constant0._ZN5flash25flash_bwd_dot_do_o_kernelILb1E23Flash_bwd_kernel_traitsILi256ELi64ELi64ELi8ELi4ELi2ELi2ELb0ELb0EN7cutlass10bfloat16_tE19Flash_kernel_traitsILi256ELi64ELi64ELi8ES3_EEEEvNS_16Flash_bwd_paramsE,"a",@progbits
	.sectionflags	@""
	.align	4
.nv.constant0._ZN5flash25flash_bwd_dot_do_o_kernelILb1E23Flash_bwd_kernel_traitsILi256ELi64ELi64ELi8ELi4ELi2ELi2ELb0ELb0EN7cutlass10bfloat16_tE19Flash_kernel_traitsILi256ELi64ELi64ELi8ES3_EEEEvNS_16Flash_bwd_paramsE:
	.zero		1168


//--------------------- SYMBOLS --------------------------

	.type		.nv.reservedSmem.offset0,@object
	.size		.nv.reservedSmem.offset0,0x4
